	.target	sm_90a

	.elftype	@"ET_EXEC"


//--------------------- .note.nv.tkinfo           --------------------------
	.section	.note.nv.tkinfo,"",@"SHT_NOTE"
	.sectionflags	@"SHF_NOTE_NV_TKINFO"
	.tkinfo
        /*0018*/ 	.word	0x00000002
        /*0030*/ 	.string	""
        /*0030*/ 	.string	"ptxas"
        /*0030*/ 	.string	"Cuda compilation tools, release 13.0, V13.0.88"
        /*0030*/ 	.string	"Build cuda_13.0.r13.0/compiler.36424714_0"
        /*0030*/ 	.string	"-v  -suppress-debug-info  -lineinfo  -arch sm_90a "



//--------------------- .note.nv.cuinfo           --------------------------
	.section	.note.nv.cuinfo,"",@"SHT_NOTE"
	.sectionflags	@"SHF_NOTE_NV_CUINFO"
        /*0018*/ 	.short	0x0002
        /*001a*/ 	.short	0x005a
        /*001c*/ 	.short	0x0082
	.zero		2


//--------------------- .nv.info                  --------------------------
	.section	.nv.info,"",@"SHT_CUDA_INFO"
	.align	4


	//----- nvinfo : EIATTR_REGCOUNT
	.align		4
        /*0000*/ 	.byte	0x04, 0x2f
        /*0002*/ 	.short	(.L_1 - .L_0)
	.align		4
.L_0:
        /*0004*/ 	.word	index@(matmul_kernel)
        /*0008*/ 	.word	0x000000ff


	//----- nvinfo : EIATTR_FRAME_SIZE
	.align		4
.L_1:
        /*000c*/ 	.byte	0x04, 0x11
        /*000e*/ 	.short	(.L_3 - .L_2)
	.align		4
.L_2:
        /*0010*/ 	.word	index@(matmul_kernel)
        /*0014*/ 	.word	0x00000678


	//----- nvinfo : EIATTR_MIN_STACK_SIZE
	.align		4
.L_3:
        /*0018*/ 	.byte	0x04, 0x12
        /*001a*/ 	.short	(.L_5 - .L_4)
	.align		4
.L_4:
        /*001c*/ 	.word	index@(matmul_kernel)
        /*0020*/ 	.word	0x00000678
.L_5:


//--------------------- .nv.compat                --------------------------
	.section	.nv.compat,"",@"SHT_CUDA_COMPAT_INFO"
	.align	4
        /*0000*/ 	.byte	0x02, 0x09, 0x01, 0x00, 0x02, 0x02, 0x04, 0x00, 0x02, 0x05, 0x05, 0x00, 0x03, 0x07, 0x01, 0x01
        /*0010*/ 	.byte	0x02, 0x03, 0x00, 0x00, 0x02, 0x06, 0x01, 0x00, 0x04, 0x0b, 0x08, 0x00, 0x00, 0x00, 0x00, 0x00
        /*0020*/ 	.byte	0x00, 0x00, 0x00, 0x00


//--------------------- .nv.info.matmul_kernel    --------------------------
	.section	.nv.info.matmul_kernel,"",@"SHT_CUDA_INFO"
	.sectionflags	@""
	.align	4


	//----- nvinfo : EIATTR_CUDA_API_VERSION
	.align		4
        /*0000*/ 	.byte	0x04, 0x37
        /*0002*/ 	.short	(.L_7 - .L_6)
.L_6:
        /*0004*/ 	.word	0x00000082


	//----- nvinfo : EIATTR_KPARAM_INFO
	.align		4
.L_7:
        /*0008*/ 	.byte	0x04, 0x17
        /*000a*/ 	.short	(.L_9 - .L_8)
.L_8:
        /*000c*/ 	.word	0x00000000
        /*0010*/ 	.short	0x000d
        /*0012*/ 	.short	0x0048
        /*0014*/ 	.byte	0x00, 0xf4, 0x21, 0x00


	//----- nvinfo : EIATTR_KPARAM_INFO
	.align		4
.L_9:
        /*0018*/ 	.byte	0x04, 0x17
        /*001a*/ 	.short	(.L_11 - .L_10)
.L_10:
        /*001c*/ 	.word	0x00000000
        /*0020*/ 	.short	0x000c
        /*0022*/ 	.short	0x0040
        /*0024*/ 	.byte	0x00, 0xf4, 0x21, 0x00


	//----- nvinfo : EIATTR_KPARAM_INFO
	.align		4
.L_11:
        /*0028*/ 	.byte	0x04, 0x17
        /*002a*/ 	.short	(.L_13 - .L_12)
.L_12:
        /*002c*/ 	.word	0x00000000
        /*0030*/ 	.short	0x000b
        /*0032*/ 	.short	0x0038
        /*0034*/ 	.byte	0x00, 0xf0, 0x11, 0x00


	//----- nvinfo : EIATTR_KPARAM_INFO
	.align		4
.L_13:
        /*0038*/ 	.byte	0x04, 0x17
        /*003a*/ 	.short	(.L_15 - .L_14)
.L_14:
        /*003c*/ 	.word	0x00000000
        /*0040*/ 	.short	0x000a
        /*0042*/ 	.short	0x0034
        /*0044*/ 	.byte	0x00, 0xf0, 0x11, 0x00


	//----- nvinfo : EIATTR_KPARAM_INFO
	.align		4
.L_15:
        /*0048*/ 	.byte	0x04, 0x17
        /*004a*/ 	.short	(.L_17 - .L_16)
.L_16:
        /*004c*/ 	.word	0x00000000
        /*0050*/ 	.short	0x0009
        /*0052*/ 	.short	0x0030
        /*0054*/ 	.byte	0x00, 0xf0, 0x11, 0x00


	//----- nvinfo : EIATTR_KPARAM_INFO
	.align		4
.L_17:
        /*0058*/ 	.byte	0x04, 0x17
        /*005a*/ 	.short	(.L_19 - .L_18)
.L_18:
        /*005c*/ 	.word	0x00000000
        /*0060*/ 	.short	0x0008
        /*0062*/ 	.short	0x002c
        /*0064*/ 	.byte	0x00, 0xf0, 0x11, 0x00


	//----- nvinfo : EIATTR_KPARAM_INFO
	.align		4
.L_19:
        /*0068*/ 	.byte	0x04, 0x17
        /*006a*/ 	.short	(.L_21 - .L_20)
.L_20:
        /*006c*/ 	.word	0x00000000
        /*0070*/ 	.short	0x0007
        /*0072*/ 	.short	0x0028
        /*0074*/ 	.byte	0x00, 0xf0, 0x11, 0x00


	//----- nvinfo : EIATTR_KPARAM_INFO
	.align		4
.L_21:
        /*0078*/ 	.byte	0x04, 0x17
        /*007a*/ 	.short	(.L_23 - .L_22)
.L_22:
        /*007c*/ 	.word	0x00000000
        /*0080*/ 	.short	0x0006
        /*0082*/ 	.short	0x0024
        /*0084*/ 	.byte	0x00, 0xf0, 0x11, 0x00


	//----- nvinfo : EIATTR_KPARAM_INFO
	.align		4
.L_23:
        /*0088*/ 	.byte	0x04, 0x17
        /*008a*/ 	.short	(.L_25 - .L_24)
.L_24:
        /*008c*/ 	.word	0x00000000
        /*0090*/ 	.short	0x0005
        /*0092*/ 	.short	0x0020
        /*0094*/ 	.byte	0x00, 0xf0, 0x11, 0x00


	//----- nvinfo : EIATTR_KPARAM_INFO
	.align		4
.L_25:
        /*0098*/ 	.byte	0x04, 0x17
        /*009a*/ 	.short	(.L_27 - .L_26)
.L_26:
        /*009c*/ 	.word	0x00000000
        /*00a0*/ 	.short	0x0004
        /*00a2*/ 	.short	0x001c
        /*00a4*/ 	.byte	0x00, 0xf0, 0x11, 0x00


	//----- nvinfo : EIATTR_KPARAM_INFO
	.align		4
.L_27:
        /*00a8*/ 	.byte	0x04, 0x17
        /*00aa*/ 	.short	(.L_29 - .L_28)
.L_28:
        /*00ac*/ 	.word	0x00000000
        /*00b0*/ 	.short	0x0003
        /*00b2*/ 	.short	0x0018
        /*00b4*/ 	.byte	0x00, 0xf0, 0x11, 0x00


	//----- nvinfo : EIATTR_KPARAM_INFO
	.align		4
.L_29:
        /*00b8*/ 	.byte	0x04, 0x17
        /*00ba*/ 	.short	(.L_31 - .L_30)
.L_30:
        /*00bc*/ 	.word	0x00000000
        /*00c0*/ 	.short	0x0002
        /*00c2*/ 	.short	0x0010
        /*00c4*/ 	.byte	0x00, 0xf4, 0x21, 0x00


	//----- nvinfo : EIATTR_KPARAM_INFO
	.align		4
.L_31:
        /*00c8*/ 	.byte	0x04, 0x17
        /*00ca*/ 	.short	(.L_33 - .L_32)
.L_32:
        /*00cc*/ 	.word	0x00000000
        /*00d0*/ 	.short	0x0001
        /*00d2*/ 	.short	0x0008
        /*00d4*/ 	.byte	0x00, 0xf4, 0x21, 0x00


	//----- nvinfo : EIATTR_KPARAM_INFO
	.align		4
.L_33:
        /*00d8*/ 	.byte	0x04, 0x17
        /*00da*/ 	.short	(.L_35 - .L_34)
.L_34:
        /*00dc*/ 	.word	0x00000000
        /*00e0*/ 	.short	0x0000
        /*00e2*/ 	.short	0x0000
        /*00e4*/ 	.byte	0x00, 0xf4, 0x21, 0x00


	//----- nvinfo : EIATTR_SPARSE_MMA_MASK
	.align		4
.L_35:
        /*00e8*/ 	.byte	0x03, 0x50
        /*00ea*/ 	.short	0x0000


	//----- nvinfo : EIATTR_MAXREG_COUNT
	.align		4
        /*00ec*/ 	.byte	0x03, 0x1b
        /*00ee*/ 	.short	0x00ff


	//----- nvinfo : EIATTR_NUM_BARRIERS
	.align		4
        /*00f0*/ 	.byte	0x02, 0x4c
        /*00f2*/ 	.byte	0x01
	.zero		1


	//----- nvinfo : EIATTR_ANNOTATIONS
	.align		4
        /*00f4*/ 	.byte	0x04, 0x55
        /*00f6*/ 	.short	(.L_37 - .L_36)


	//   ....[0]....
.L_36:
        /*00f8*/ 	.word	0x00000001
        /*00fc*/ 	.byte	0x30, 0x05, 0x00, 0x00, 0x01, 0x00, 0x00, 0x00, 0x70, 0x09, 0x00, 0x00, 0x01, 0x00, 0x00, 0x00
        /* <DEDUP_REMOVED lines=695> */
        /*2c7c*/ 	.byte	0x30, 0x20, 0x01, 0x00


	//----- nvinfo : EIATTR_MERCURY_ISA_VERSION
	.align		4
.L_37:
        /*2c80*/ 	.byte	0x03, 0x5f
        /*2c82*/ 	.short	0x0101


	//----- nvinfo : EIATTR_EXIT_INSTR_OFFSETS
	.align		4
        /*2c84*/ 	.byte	0x04, 0x1c
        /*2c86*/ 	.short	(.L_39 - .L_38)


	//   ....[0]....
.L_38:
        /*2c88*/ 	.word	0x00014110


	//   ....[1]....
        /*2c8c*/ 	.word	0x00014130


	//----- nvinfo : EIATTR_REQNTID
	.align		4
.L_39:
        /*2c90*/ 	.byte	0x04, 0x10
        /*2c92*/ 	.short	(.L_41 - .L_40)
.L_40:
        /*2c94*/ 	.word	0x00000080
        /*2c98*/ 	.word	0x00000001
        /*2c9c*/ 	.word	0x00000001


	//----- nvinfo : EIATTR_CBANK_PARAM_SIZE
	.align		4
.L_41:
        /*2ca0*/ 	.byte	0x03, 0x19
        /*2ca2*/ 	.short	0x0050


	//----- nvinfo : EIATTR_PARAM_CBANK
	.align		4
        /*2ca4*/ 	.byte	0x04, 0x0a
        /*2ca6*/ 	.short	(.L_43 - .L_42)
	.align		4
.L_42:
        /*2ca8*/ 	.word	index@(.nv.constant0.matmul_kernel)
        /*2cac*/ 	.short	0x0210
        /*2cae*/ 	.short	0x0050


	//----- nvinfo : EIATTR_SW_WAR
	.align		4
.L_43:
        /*2cb0*/ 	.byte	0x04, 0x36
        /*2cb2*/ 	.short	(.L_45 - .L_44)
.L_44:
        /*2cb4*/ 	.word	0x00000008
.L_45:


//--------------------- .nv.callgraph             --------------------------
	.section	.nv.callgraph,"",@"SHT_CUDA_CALLGRAPH"
	.align	4
	.sectionentsize	8
	.align		4
        /*0000*/ 	.word	0x00000000
	.align		4
        /*0004*/ 	.word	0xffffffff
	.align		4
        /*0008*/ 	.word	0x00000000
	.align		4
        /*000c*/ 	.word	0xfffffffe
	.align		4
        /*0010*/ 	.word	0x00000000
	.align		4
        /*0014*/ 	.word	0xfffffffd
	.align		4
        /*0018*/ 	.word	0x00000000
	.align		4
        /*001c*/ 	.word	0xfffffffc


//--------------------- .text.matmul_kernel       --------------------------
	.section	.text.matmul_kernel,"ax",@progbits
	.align	128
        .global         matmul_kernel
        .type           matmul_kernel,@function
        .size           matmul_kernel,(.L_x_4 - matmul_kernel)
        .other          matmul_kernel,@"STO_CUDA_ENTRY STV_DEFAULT"
matmul_kernel:
.text.matmul_kernel:
[----:B------:R-:W0:Y:S08]  /*0000*/  LDC R1, c[0x0][0x28] ;  /* 0x00000a00ff017b82 */ /* 0x000e300000000800 */
[----:B------:R-:W1:Y:S01]  /*0010*/  LDC.64 R44, c[0x0][0x228] ;  /* 0x00008a00ff2c7b82 */ /* 0x000e620000000a00 */
[----:B------:R-:W2:Y:S01]  /*0020*/  S2R R5, SR_CTAID.X ;  /* 0x0000000000057919 */ /* 0x000ea20000002500 */
[----:B0-----:R-:W-:Y:S01]  /*0030*/  VIADD R1, R1, 0xfffff988 ;  /* 0xfffff98801017836 */ /* 0x001fe20000000000 */
[----:B------:R-:W-:Y:S01]  /*0040*/  UMOV UR4, 0x400 ;  /* 0x0000040000047882 */ /* 0x000fe20000000000 */
[----:B------:R-:W-:-:S04]  /*0050*/  ULDC.64 UR14, c[0x0][0x208] ;  /* 0x00008200000e7ab9 */ /* 0x000fc80000000a00 */
[----:B------:R-:W0:Y:S08]  /*0060*/  LDC R114, c[0x0][0x230] ;  /* 0x00008c00ff727b82 */ /* 0x000e300000000800 */
[----:B------:R-:W3:Y:S01]  /*0070*/  S2UR UR12, SR_CgaCtaId ;  /* 0x00000000000c79c3 */ /* 0x000ee20000008800 */
[----:B-1----:R-:W-:-:S05]  /*0080*/  VIADD R0, R45, 0x3f ;  /* 0x0000003f2d007836 */ /* 0x002fca0000000000 */
[----:B------:R-:W-:Y:S01]  /*0090*/  SHF.R.S32.HI R3, RZ, 0x1f, R0 ;  /* 0x0000001fff037819 */ /* 0x000fe20000011400 */
[----:B0-----:R-:W-:-:S03]  /*00a0*/  VIADD R114, R114, 0x7f ;  /* 0x0000007f72727836 */ /* 0x001fc60000000000 */
[----:B------:R-:W-:Y:S02]  /*00b0*/  LEA.HI R3, R3, R0, RZ, 0x6 ;  /* 0x0000000003037211 */ /* 0x000fe400078f30ff */
[----:B--2---:R-:W-:Y:S02]  /*00c0*/  IABS R8, R5 ;  /* 0x0000000500087213 */ /* 0x004fe40000000000 */
[----:B------:R-:W-:Y:S01]  /*00d0*/  SHF.R.S32.HI R4, RZ, 0x6, R3 ;  /* 0x00000006ff047819 */ /* 0x000fe20000011403 */
[----:B---3--:R-:W-:-:S03]  /*00e0*/  ULEA UR12, UR12, UR4, 0x18 ;  /* 0x000000040c0c7291 */ /* 0x008fc6000f8ec03f */
[-C--:B------:R-:W-:Y:S02]  /*00f0*/  IABS R7, R4.reuse ;  /* 0x0000000400077213 */ /* 0x080fe40000000000 */
[----:B------:R-:W-:Y:S02]  /*0100*/  IABS R10, R4 ;  /* 0x00000004000a7213 */ /* 0x000fe40000000000 */
[----:B------:R-:W0:Y:S08]  /*0110*/  I2F.RP R0, R7 ;  /* 0x0000000700007306 */ /* 0x000e300000209400 */
[----:B0-----:R-:W0:Y:S02]  /*0120*/  MUFU.RCP R0, R0 ;  /* 0x0000000000007308 */ /* 0x001e240000001000 */
[----:B0-----:R-:W-:-:S02]  /*0130*/  VIADD R2, R0, 0xffffffe ;  /* 0x0ffffffe00027836 */ /* 0x001fc40000000000 */
[----:B------:R-:W-:-:S04]  /*0140*/  IMAD.MOV R0, RZ, RZ, -R10 ;  /* 0x000000ffff007224 */ /* 0x000fc800078e0a0a */
[----:B------:R0:W1:Y:S02]  /*0150*/  F2I.FTZ.U32.TRUNC.NTZ R3, R2 ;  /* 0x0000000200037305 */ /* 0x000064000021f000 */
[----:B0-----:R-:W-:Y:S02]  /*0160*/  IMAD.MOV.U32 R2, RZ, RZ, RZ ;  /* 0x000000ffff027224 */ /* 0x001fe400078e00ff */
[----:B-1----:R-:W-:-:S04]  /*0170*/  IMAD.MOV R6, RZ, RZ, -R3 ;  /* 0x000000ffff067224 */ /* 0x002fc800078e0a03 */
[----:B------:R-:W-:Y:S02]  /*0180*/  IMAD R9, R6, R7, RZ ;  /* 0x0000000706097224 */ /* 0x000fe400078e02ff */
[----:B------:R-:W-:Y:S02]  /*0190*/  IMAD.MOV.U32 R6, RZ, RZ, R8 ;  /* 0x000000ffff067224 */ /* 0x000fe400078e0008 */
[----:B------:R-:W-:-:S06]  /*01a0*/  IMAD.HI.U32 R3, R3, R9, R2 ;  /* 0x0000000903037227 */ /* 0x000fcc00078e0002 */
[----:B------:R-:W-:-:S04]  /*01b0*/  IMAD.HI.U32 R3, R3, R6, RZ ;  /* 0x0000000603037227 */ /* 0x000fc800078e00ff */
[----:B------:R-:W-:-:S05]  /*01c0*/  IMAD R0, R3, R0, R6 ;  /* 0x0000000003007224 */ /* 0x000fca00078e0206 */
[----:B------:R-:W-:-:S13]  /*01d0*/  ISETP.GT.U32.AND P1, PT, R7, R0, PT ;  /* 0x000000000700720c */ /* 0x000fda0003f24070 */
[----:B------:R-:W-:Y:S02]  /*01e0*/  @!P1 IMAD.IADD R0, R0, 0x1, -R7 ;  /* 0x0000000100009824 */ /* 0x000fe400078e0a07 */
[----:B------:R-:W-:Y:S01]  /*01f0*/  @!P1 VIADD R3, R3, 0x1 ;  /* 0x0000000103039836 */ /* 0x000fe20000000000 */
[----:B------:R-:W-:Y:S02]  /*0200*/  ISETP.NE.AND P1, PT, R4, RZ, PT ;  /* 0x000000ff0400720c */ /* 0x000fe40003f25270 */
[----:B------:R-:W-:Y:S02]  /*0210*/  ISETP.GE.U32.AND P0, PT, R0, R7, PT ;  /* 0x000000070000720c */ /* 0x000fe40003f06070 */
[----:B------:R-:W-:-:S04]  /*0220*/  LOP3.LUT R0, R5, R4, RZ, 0x3c, !PT ;  /* 0x0000000405007212 */ /* 0x000fc800078e3cff */
[----:B------:R-:W-:Y:S01]  /*0230*/  ISETP.GE.AND P2, PT, R0, RZ, PT ;  /* 0x000000ff0000720c */ /* 0x000fe20003f46270 */
[----:B------:R-:W-:-:S06]  /*0240*/  VIADD R0, R44, 0x7f ;  /* 0x0000007f2c007836 */ /* 0x000fcc0000000000 */
[----:B------:R-:W-:-:S04]  /*0250*/  @P0 VIADD R3, R3, 0x1 ;  /* 0x0000000103030836 */ /* 0x000fc80000000000 */
[----:B------:R-:W-:Y:S01]  /*0260*/  IMAD.MOV.U32 R8, RZ, RZ, R3 ;  /* 0x000000ffff087224 */ /* 0x000fe200078e0003 */
[----:B------:R-:W-:-:S03]  /*0270*/  SHF.R.S32.HI R3, RZ, 0x1f, R0 ;  /* 0x0000001fff037819 */ /* 0x000fc60000011400 */
[----:B------:R-:W-:Y:S01]  /*0280*/  @!P2 IMAD.MOV R8, RZ, RZ, -R8 ;  /* 0x000000ffff08a224 */ /* 0x000fe200078e0a08 */
[----:B------:R-:W-:Y:S02]  /*0290*/  LEA.HI R3, R3, R0, RZ, 0x7 ;  /* 0x0000000003037211 */ /* 0x000fe400078f38ff */
[----:B------:R-:W-:-:S04]  /*02a0*/  @!P1 LOP3.LUT R8, RZ, R4, RZ, 0x33, !PT ;  /* 0x00000004ff089212 */ /* 0x000fc800078e33ff */
[----:B------:R-:W-:Y:S01]  /*02b0*/  LEA.HI.SX32 R3, R3, -R8, 0x19 ;  /* 0x8000000803037211 */ /* 0x000fe200078fcaff */
[----:B------:R-:W-:-:S03]  /*02c0*/  IMAD.MOV R6, RZ, RZ, -R8 ;  /* 0x000000ffff067224 */ /* 0x000fc600078e0a08 */
[----:B------:R-:W-:Y:S01]  /*02d0*/  VIMNMX R9, R3, 0x1, PT ;  /* 0x0000000103097848 */ /* 0x000fe20003fe0100 */
[----:B------:R-:W-:-:S03]  /*02e0*/  IMAD R6, R4, R6, R5 ;  /* 0x0000000604067224 */ /* 0x000fc600078e0205 */
        /* <DEDUP_REMOVED lines=9> */
[----:B------:R-:W-:Y:S01]  /*0380*/  IMAD.MOV.U32 R4, RZ, RZ, R10 ;  /* 0x000000ffff047224 */ /* 0x000fe200078e000a */
[----:B------:R-:W-:-:S03]  /*0390*/  IABS R10, R6 ;  /* 0x00000006000a7213 */ /* 0x000fc60000000000 */
[----:B------:R-:W-:Y:S02]  /*03a0*/  IMAD R5, R4, R7, RZ ;  /* 0x0000000704057224 */ /* 0x000fe400078e02ff */
[----:B------:R-:W-:Y:S02]  /*03b0*/  IMAD.MOV.U32 R4, RZ, RZ, R10 ;  /* 0x000000ffff047224 */ /* 0x000fe400078e000a */
[----:B------:R-:W-:Y:S02]  /*03c0*/  IMAD.HI.U32 R3, R3, R5, R2 ;  /* 0x0000000503037227 */ /* 0x000fe400078e0002 */
[----:B------:R-:W0:Y:S04]  /*03d0*/  S2R R2, SR_TID.X ;  /* 0x0000000000027919 */ /* 0x000e280000002100 */
[----:B------:R-:W-:-:S04]  /*03e0*/  IMAD.HI.U32 R3, R3, R4, RZ ;  /* 0x0000000403037227 */ /* 0x000fc800078e00ff */
[----:B------:R-:W-:-:S05]  /*03f0*/  IMAD R0, R3, R0, R4 ;  /* 0x0000000003007224 */ /* 0x000fca00078e0204 */
[----:B------:R-:W-:-:S13]  /*0400*/  ISETP.GT.U32.AND P1, PT, R7, R0, PT ;  /* 0x000000000700720c */ /* 0x000fda0003f24070 */
[----:B------:R-:W-:Y:S02]  /*0410*/  @!P1 IMAD.IADD R0, R0, 0x1, -R7 ;  /* 0x0000000100009824 */ /* 0x000fe400078e0a07 */
[----:B------:R-:W-:Y:S01]  /*0420*/  @!P1 VIADD R3, R3, 0x1 ;  /* 0x0000000103039836 */ /* 0x000fe20000000000 */
[----:B------:R-:W-:Y:S02]  /*0430*/  ISETP.NE.AND P1, PT, R9, RZ, PT ;  /* 0x000000ff0900720c */ /* 0x000fe40003f25270 */
[----:B------:R-:W-:Y:S02]  /*0440*/  ISETP.GE.U32.AND P0, PT, R0, R7, PT ;  /* 0x000000070000720c */ /* 0x000fe40003f06070 */
[----:B------:R-:W-:Y:S02]  /*0450*/  LOP3.LUT R0, R6, R9, RZ, 0x3c, !PT ;  /* 0x0000000906007212 */ /* 0x000fe400078e3cff */
[----:B0-----:R-:W-:Y:S02]  /*0460*/  LOP3.LUT R177, R2, 0x7f, RZ, 0xc0, !PT ;  /* 0x0000007f02b17812 */ /* 0x001fe400078ec0ff */
[----:B------:R-:W-:-:S07]  /*0470*/  ISETP.GE.AND P2, PT, R0, RZ, PT ;  /* 0x000000ff0000720c */ /* 0x000fce0003f46270 */
[----:B------:R-:W-:Y:S01]  /*0480*/  @P0 VIADD R3, R3, 0x1 ;  /* 0x0000000103030836 */ /* 0x000fe20000000000 */
[----:B------:R-:W-:-:S05]  /*0490*/  ISETP.GT.AND P0, PT, R114, 0x7f, PT ;  /* 0x0000007f7200780c */ /* 0x000fca0003f04270 */
[----:B------:R-:W-:Y:S01]  /*04a0*/  @!P2 IMAD.MOV R3, RZ, RZ, -R3 ;  /* 0x000000ffff03a224 */ /* 0x000fe200078e0a03 */
[----:B------:R-:W-:-:S05]  /*04b0*/  @!P1 LOP3.LUT R3, RZ, R9, RZ, 0x33, !PT ;  /* 0x00000009ff039212 */ /* 0x000fca00078e33ff */
[----:B------:R-:W-:-:S04]  /*04c0*/  IMAD.MOV R0, RZ, RZ, -R3 ;  /* 0x000000ffff007224 */ /* 0x000fc800078e0a03 */
[----:B------:R-:W-:-:S04]  /*04d0*/  IMAD R0, R9, R0, R6 ;  /* 0x0000000009007224 */ /* 0x000fc800078e0206 */
[----:B------:R-:W-:Y:S02]  /*04e0*/  IMAD.IADD R4, R8, 0x1, R0 ;  /* 0x0000000108047824 */ /* 0x000fe400078e0200 */
[----:B------:R-:W-:Y:S02]  /*04f0*/  IMAD.SHL.U32 R0, R3, 0x40, RZ ;  /* 0x0000004003007824 */ /* 0x000fe400078e00ff */
[----:B------:R-:W-:Y:S02]  /*0500*/  IMAD R88, R4, 0x80, R177 ;  /* 0x0000008004587824 */ /* 0x000fe400078e02b1 */
[C---:B------:R-:W-:Y:S02]  /*0510*/  VIADD R59, R0.reuse, 0x1 ;  /* 0x00000001003b7836 */ /* 0x040fe40000000000 */
[C---:B------:R-:W-:Y:S01]  /*0520*/  VIADD R57, R0.reuse, 0x2 ;  /* 0x0000000200397836 */ /* 0x040fe20000000000 */
[----:B------:R0:W-:Y:S01]  /*0530*/  STL [R1+0x598], R88 ;  /* 0x0005985801007387 */ /* 0x0001e20000100800 */
[----:B------:R-:W-:-:S02]  /*0540*/  VIADD R67, R0, 0x3 ;  /* 0x0000000300437836 */ /* 0x000fc40000000000 */
[C---:B------:R-:W-:Y:S02]  /*0550*/  VIADD R65, R0.reuse, 0x4 ;  /* 0x0000000400417836 */ /* 0x040fe40000000000 */
[C---:B------:R-:W-:Y:S02]  /*0560*/  VIADD R63, R0.reuse, 0x5 ;  /* 0x00000005003f7836 */ /* 0x040fe40000000000 */
[C---:B------:R-:W-:Y:S02]  /*0570*/  VIADD R61, R0.reuse, 0x6 ;  /* 0x00000006003d7836 */ /* 0x040fe40000000000 */
[C---:B------:R-:W-:Y:S02]  /*0580*/  VIADD R69, R0.reuse, 0x7 ;  /* 0x0000000700457836 */ /* 0x040fe40000000000 */
[C---:B------:R-:W-:Y:S02]  /*0590*/  VIADD R79, R0.reuse, 0x8 ;  /* 0x00000008004f7836 */ /* 0x040fe40000000000 */
        /* <DEDUP_REMOVED lines=54> */
[----:B------:R-:W-:Y:S01]  /*0900*/  VIADD R12, R0, 0x3f ;  /* 0x0000003f000c7836 */ /* 0x000fe20000000000 */
[----:B0-----:R-:W-:Y:S06]  /*0910*/  @P0 BRA `(.L_x_0) ;  /* 0x00000000008c0947 */ /* 0x001fec0003800000 */
[----:B------:R-:W-:Y:S01]  /*0920*/  IMAD.SHL.U32 R2, R2, 0x10, RZ ;  /* 0x0000001002027824 */ /* 0x000fe200078e00ff */
[----:B------:R-:W-:Y:S02]  /*0930*/  CS2R R56, SRZ ;  /* 0x0000000000387805 */ /* 0x000fe4000001ff00 */
[----:B------:R-:W-:Y:S02]  /*0940*/  CS2R R58, SRZ ;  /* 0x00000000003a7805 */ /* 0x000fe4000001ff00 */
[----:B------:R-:W-:Y:S02]  /*0950*/  CS2R R60, SRZ ;  /* 0x00000000003c7805 */ /* 0x000fe4000001ff00 */
[----:B------:R-:W-:Y:S01]  /*0960*/  CS2R R62, SRZ ;  /* 0x00000000003e7805 */ /* 0x000fe2000001ff00 */
[----:B------:R0:W-:Y:S01]  /*0970*/  STL [R1+0x59c], R2 ;  /* 0x00059c0201007387 */ /* 0x0001e20000100800 */
[----:B------:R-:W-:Y:S02]  /*0980*/  CS2R R64, SRZ ;  /* 0x0000000000407805 */ /* 0x000fe4000001ff00 */
[----:B------:R-:W-:-:S02]  /*0990*/  CS2R R66, SRZ ;  /* 0x0000000000427805 */ /* 0x000fc4000001ff00 */
[----:B------:R-:W-:Y:S02]  /*09a0*/  CS2R R68, SRZ ;  /* 0x0000000000447805 */ /* 0x000fe4000001ff00 */
[----:B------:R-:W-:Y:S02]  /*09b0*/  CS2R R70, SRZ ;  /* 0x0000000000467805 */ /* 0x000fe4000001ff00 */
[----:B------:R-:W-:Y:S02]  /*09c0*/  CS2R R72, SRZ ;  /* 0x0000000000487805 */ /* 0x000fe4000001ff00 */
[----:B------:R-:W-:Y:S02]  /*09d0*/  CS2R R74, SRZ ;  /* 0x00000000004a7805 */ /* 0x000fe4000001ff00 */
        /* <DEDUP_REMOVED lines=21> */
[----:B------:R-:W-:Y:S01]  /*0b30*/  CS2R R54, SRZ ;  /* 0x0000000000367805 */ /* 0x000fe2000001ff00 */
[----:B0-----:R-:W-:Y:S06]  /*0b40*/  BRA `(.L_x_1) ;  /* 0x0000011400247947 */ /* 0x001fec0003800000 */
.L_x_0:
[----:B------:R-:W-:Y:S01]  /*0b50*/  IABS R11, R44 ;  /* 0x0000002c000b7213 */ /* 0x000fe20000000000 */
[----:B------:R-:W-:Y:S01]  /*0b60*/  ULDC UR13, c[0x0][0x23c] ;  /* 0x00008f00000d7ab9 */ /* 0x000fe20000000800 */
[----:B------:R-:W-:Y:S01]  /*0b70*/  IABS R3, R45 ;  /* 0x0000002d00037213 */ /* 0x000fe20000000000 */
[----:B------:R-:W-:Y:S01]  /*0b80*/  ULDC.64 UR4, c[0x0][0x218] ;  /* 0x0000860000047ab9 */ /* 0x000fe20000000a00 */
[----:B------:R-:W0:Y:S01]  /*0b90*/  I2F.RP R6, R11 ;  /* 0x0000000b00067306 */ /* 0x000e220000209400 */
[----:B------:R-:W-:Y:S01]  /*0ba0*/  ISETP.GE.AND P0, PT, R12, RZ, PT ;  /* 0x000000ff0c00720c */ /* 0x000fe20003f06270 */
[----:B------:R-:W-:Y:S01]  /*0bb0*/  ULDC.64 UR6, c[0x0][0x210] ;  /* 0x0000840000067ab9 */ /* 0x000fe20000000a00 */
[----:B------:R-:W-:Y:S01]  /*0bc0*/  IABS R12, R12 ;  /* 0x0000000c000c7213 */ /* 0x000fe20000000000 */
[----:B------:R-:W-:Y:S01]  /*0bd0*/  USHF.R.U32.HI UR8, URZ, 0x4, UR12 ;  /* 0x000000043f087899 */ /* 0x000fe2000801160c */
[----:B------:R-:W-:Y:S02]  /*0be0*/  ISETP.GE.AND P1, PT, R10, RZ, PT ;  /* 0x000000ff0a00720c */ /* 0x000fe40003f26270 */
[----:B------:R-:W-:Y:S01]  /*0bf0*/  IABS R16, R25 ;  /* 0x0000001900107213 */ /* 0x000fe20000000000 */
[----:B------:R-:W1:Y:S01]  /*0c00*/  I2F.RP R7, R3 ;  /* 0x0000000300077306 */ /* 0x000e620000209400 */
[----:B------:R-:W-:Y:S01]  /*0c10*/  ISETP.NE.AND P5, PT, R44, RZ, PT ;  /* 0x000000ff2c00720c */ /* 0x000fe20003fa5270 */
[----:B------:R-:W-:Y:S01]  /*0c20*/  USGXT.U32 UR8, UR8, 0xe ;  /* 0x0000000e0808789a */ /* 0x000fe20008000000 */
[----:B------:R-:W-:-:S02]  /*0c30*/  ISETP.GE.AND P4, PT, R38, RZ, PT ;  /* 0x000000ff2600720c */ /* 0x000fc40003f86270 */
[----:B------:R-:W-:Y:S02]  /*0c40*/  IABS R40, R70 ;  /* 0x0000004600287213 */ /* 0x000fe40000000000 */
[----:B------:R-:W-:Y:S01]  /*0c50*/  IABS R39, R66 ;  /* 0x0000004200277213 */ /* 0x000fe20000000000 */
[----:B0-----:R-:W0:Y:S01]  /*0c60*/  MUFU.RCP R6, R6 ;  /* 0x0000000600067308 */ /* 0x001e220000001000 */
[----:B------:R-:W-:Y:S02]  /*0c70*/  IABS R81, R61 ;  /* 0x0000003d00517213 */ /* 0x000fe40000000000 */
[----:B------:R-:W-:Y:S02]  /*0c80*/  IABS R83, R63 ;  /* 0x0000003f00537213 */ /* 0x000fe40000000000 */
[----:B------:R-:W-:Y:S02]  /*0c90*/  IABS R86, R67 ;  /* 0x0000004300567213 */ /* 0x000fe40000000000 */
[----:B------:R-:W-:Y:S01]  /*0ca0*/  IABS R90, R59 ;  /* 0x0000003b005a7213 */ /* 0x000fe20000000000 */
[----:B-1----:R-:W1:Y:S01]  /*0cb0*/  MUFU.RCP R7, R7 ;  /* 0x0000000700077308 */ /* 0x002e620000001000 */
[----:B------:R-:W-:Y:S01]  /*0cc0*/  IABS R92, R0 ;  /* 0x00000000005c7213 */ /* 0x000fe20000000000 */
[----:B0-----:R-:W-:Y:S01]  /*0cd0*/  VIADD R4, R6, 0xffffffe ;  /* 0x0ffffffe06047836 */ /* 0x001fe20000000000 */
[----:B------:R-:W-:-:S05]  /*0ce0*/  IABS R6, R88 ;  /* 0x0000005800067213 */ /* 0x000fca0000000000 */
[----:B------:R0:W2:Y:S01]  /*0cf0*/  F2I.FTZ.U32.TRUNC.NTZ R5, R4 ;  /* 0x0000000400057305 */ /* 0x0000a2000021f000 */
[----:B-1----:R-:W-:-:S07]  /*0d00*/  VIADD R8, R7, 0xffffffe ;  /* 0x0ffffffe07087836 */ /* 0x002fce0000000000 */
[----:B------:R1:W3:Y:S01]  /*0d10*/  F2I.FTZ.U32.TRUNC.NTZ R9, R8 ;  /* 0x0000000800097305 */ /* 0x0002e2000021f000 */
[----:B0-----:R-:W-:Y:S02]  /*0d20*/  IMAD.MOV.U32 R4, RZ, RZ, RZ ;  /* 0x000000ffff047224 */ /* 0x001fe400078e00ff */
[----:B--2---:R-:W-:Y:S02]  /*0d30*/  IMAD.MOV R14, RZ, RZ, -R5 ;  /* 0x000000ffff0e7224 */ /* 0x004fe400078e0a05 */
[----:B-1----:R-:W-:Y:S02]  /*0d40*/  IMAD.MOV.U32 R8, RZ, RZ, RZ ;  /* 0x000000ffff087224 */ /* 0x002fe400078e00ff */
[----:B------:R-:W-:-:S04]  /*0d50*/  IMAD R13, R14, R11, RZ ;  /* 0x0000000b0e0d7224 */ /* 0x000fc800078e02ff */
[----:B------:R-:W-:Y:S01]  /*0d60*/  IMAD.HI.U32 R5, R5, R13, R4 ;  /* 0x0000000d05057227 */ /* 0x000fe200078e0004 */
[----:B------:R-:W-:Y:S02]  /*0d70*/  IABS R13, R38 ;  /* 0x00000026000d7213 */ /* 0x000fe40000000000 */
[----:B------:R-:W-:Y:S01]  /*0d80*/  IABS R38, R72 ;  /* 0x0000004800267213 */ /* 0x000fe20000000000 */
[----:B---3--:R-:W-:Y:S02]  /*0d90*/  IMAD.MOV R4, RZ, RZ, -R9 ;  /* 0x000000ffff047224 */ /* 0x008fe400078e0a09 */
[----:B------:R-:W-:-:S04]  /*0da0*/  IMAD.HI.U32 R5, R5, R6, RZ ;  /* 0x0000000605057227 */ /* 0x000fc800078e00ff */
[----:B------:R-:W-:-:S04]  /*0db0*/  IMAD.MOV R5, RZ, RZ, -R5 ;  /* 0x000000ffff057224 */ /* 0x000fc800078e0a05 */
[C---:B------:R-:W-:Y:S02]  /*0dc0*/  IMAD R6, R11.reuse, R5, R6 ;  /* 0x000000050b067224 */ /* 0x040fe400078e0206 */
[----:B------:R-:W-:Y:S01]  /*0dd0*/  IMAD R5, R4, R3, RZ ;  /* 0x0000000304057224 */ /* 0x000fe200078e02ff */
[----:B------:R-:W-:Y:S01]  /*0de0*/  IABS R4, R10 ;  /* 0x0000000a00047213 */ /* 0x000fe20000000000 */
[----:B------:R-:W-:Y:S01]  /*0df0*/  IMAD.MOV.U32 R10, RZ, RZ, R12 ;  /* 0x000000ffff0a7224 */ /* 0x000fe200078e000c */
[----:B------:R-:W-:Y:S01]  /*0e00*/  ISETP.GT.U32.AND P2, PT, R11, R6, PT ;  /* 0x000000060b00720c */ /* 0x000fe20003f44070 */
[----:B------:R-:W-:-:S04]  /*0e10*/  IMAD.HI.U32 R8, R9, R5, R8 ;  /* 0x0000000509087227 */ /* 0x000fc800078e0008 */
[----:B------:R-:W-:Y:S02]  /*0e20*/  IMAD.MOV.U32 R12, RZ, RZ, R4 ;  /* 0x000000ffff0c7224 */ /* 0x000fe400078e0004 */
[----:B------:R-:W-:-:S04]  /*0e30*/  IMAD.HI.U32 R4, R8, R10, RZ ;  /* 0x0000000a08047227 */ /* 0x000fc800078e00ff */
[----:B------:R-:W-:Y:S02]  /*0e40*/  IMAD.MOV R4, RZ, RZ, -R4 ;  /* 0x000000ffff047224 */ /* 0x000fe400078e0a04 */
[----:B------:R-:W-:Y:S01]  /*0e50*/  @!P2 IMAD.IADD R6, R6, 0x1, -R11 ;  /* 0x000000010606a824 */ /* 0x000fe200078e0a0b */
[----:B------:R-:W-:Y:S01]  /*0e60*/  ISETP.GE.AND P2, PT, R88, RZ, PT ;  /* 0x000000ff5800720c */ /* 0x000fe20003f46270 */
[----:B------:R-:W-:Y:S01]  /*0e70*/  IMAD R4, R3, R4, R10 ;  /* 0x0000000403047224 */ /* 0x000fe200078e020a */
[----:B------:R-:W-:Y:S01]  /*0e80*/  IABS R88, R57 ;  /* 0x0000003900587213 */ /* 0x000fe20000000000 */
[----:B------:R-:W-:Y:S01]  /*0e90*/  IMAD.HI.U32 R7, R8, R13, RZ ;  /* 0x0000000d08077227 */ /* 0x000fe200078e00ff */
[----:B------:R-:W-:Y:S02]  /*0ea0*/  ISETP.GT.U32.AND P3, PT, R11, R6, PT ;  /* 0x000000060b00720c */ /* 0x000fe40003f64070 */
[----:B------:R-:W-:Y:S01]  /*0eb0*/  ISETP.GT.U32.AND P6, PT, R3, R4, PT ;  /* 0x000000040300720c */ /* 0x000fe20003fc4070 */
[----:B------:R-:W-:-:S02]  /*0ec0*/  IMAD.MOV R14, RZ, RZ, -R7 ;  /* 0x000000ffff0e7224 */ /* 0x000fc400078e0a07 */
[----:B------:R-:W-:-:S04]  /*0ed0*/  IMAD.HI.U32 R5, R8, R12, RZ ;  /* 0x0000000c08057227 */ /* 0x000fc800078e00ff */
[C---:B------:R-:W-:Y:S01]  /*0ee0*/  IMAD R7, R3.reuse, R14, R13 ;  /* 0x0000000e03077224 */ /* 0x040fe200078e020d */
[----:B------:R-:W-:Y:S01]  /*0ef0*/  IABS R13, R21 ;  /* 0x00000015000d7213 */ /* 0x000fe20000000000 */
[----:B------:R-:W-:Y:S01]  /*0f00*/  IMAD.MOV R5, RZ, RZ, -R5 ;  /* 0x000000ffff057224 */ /* 0x000fe200078e0a05 */
[----:B------:R-:W-:Y:S01]  /*0f10*/  IABS R14, R19 ;  /* 0x00000013000e7213 */ /* 0x000fe20000000000 */
[----:B------:R-:W-:Y:S02]  /*0f20*/  @!P3 IMAD.IADD R6, R6, 0x1, -R11 ;  /* 0x000000010606b824 */ /* 0x000fe400078e0a0b */
[----:B------:R-:W-:Y:S02]  /*0f30*/  @!P6 IMAD.IADD R4, R4, 0x1, -R3 ;  /* 0x000000010404e824 */ /* 0x000fe400078e0a03 */
[----:B------:R-:W-:Y:S01]  /*0f40*/  @!P2 IMAD.MOV R6, RZ, RZ, -R6 ;  /* 0x000000ffff06a224 */ /* 0x000fe200078e0a06 */
[C---:B------:R-:W-:Y:S01]  /*0f50*/  ISETP.GT.U32.AND P2, PT, R3.reuse, R7, PT ;  /* 0x000000070300720c */ /* 0x040fe20003f44070 */
[----:B------:R-:W-:Y:S01]  /*0f60*/  IMAD.HI.U32 R9, R8, R16, RZ ;  /* 0x0000001008097227 */ /* 0x000fe200078e00ff */
[----:B------:R-:W-:-:S02]  /*0f70*/  ISETP.GT.U32.AND P6, PT, R3, R4, PT ;  /* 0x000000040300720c */ /* 0x000fc40003fc4070 */
[----:B------:R-:W-:Y:S01]  /*0f80*/  @!P5 LOP3.LUT R6, RZ, R44, RZ, 0x33, !PT ;  /* 0x0000002cff06d212 */ /* 0x000fe200078e33ff */
[C---:B------:R-:W-:Y:S01]  /*0f90*/  IMAD R5, R3.reuse, R5, R12 ;  /* 0x0000000503057224 */ /* 0x040fe200078e020c */
[----:B------:R-:W-:Y:S01]  /*0fa0*/  IABS R44, R50 ;  /* 0x00000032002c7213 */ /* 0x000fe20000000000 */
[----:B------:R-:W-:Y:S02]  /*0fb0*/  IMAD.MOV R9, RZ, RZ, -R9 ;  /* 0x000000ffff097224 */ /* 0x000fe400078e0a09 */
[----:B------:R-:W-:Y:S01]  /*0fc0*/  IMAD.HI.U32 R10, R8, R13, RZ ;  /* 0x0000000d080a7227 */ /* 0x000fe200078e00ff */
[----:B------:R-:W-:-:S03]  /*0fd0*/  ISETP.GT.U32.AND P3, PT, R3, R5, PT ;  /* 0x000000050300720c */ /* 0x000fc60003f64070 */
[----:B------:R-:W-:Y:S01]  /*0fe0*/  IMAD R9, R3, R9, R16 ;  /* 0x0000000903097224 */ /* 0x000fe200078e0210 */
[----:B------:R-:W-:Y:S01]  /*0ff0*/  IABS R16, R18 ;  /* 0x0000001200107213 */ /* 0x000fe20000000000 */
[--C-:B------:R-:W-:Y:S01]  /*1000*/  @!P2 IMAD.IADD R7, R7, 0x1, -R3.reuse ;  /* 0x000000010707a824 */ /* 0x100fe200078e0a03 */
[----:B------:R-:W-:Y:S01]  /*1010*/  ISETP.GE.AND P2, PT, R25, RZ, PT ;  /* 0x000000ff1900720c */ /* 0x000fe20003f46270 */
[----:B------:R-:W-:Y:S01]  /*1020*/  @!P6 IMAD.IADD R4, R4, 0x1, -R3 ;  /* 0x000000010404e824 */ /* 0x000fe200078e0a03 */
[C---:B------:R-:W-:Y:S01]  /*1030*/  ISETP.GT.U32.AND P5, PT, R3.reuse, R9, PT ;  /* 0x000000090300720c */ /* 0x040fe20003fa4070 */
[C---:B------:R-:W-:Y:S01]  /*1040*/  IMAD.HI.U32 R11, R8.reuse, R14, RZ ;  /* 0x0000000e080b7227 */ /* 0x040fe200078e00ff */
[----:B------:R-:W-:Y:S02]  /*1050*/  ISETP.GT.U32.AND P6, PT, R3, R7, PT ;  /* 0x000000070300720c */ /* 0x000fe40003fc4070 */
[----:B------:R-:W-:Y:S01]  /*1060*/  IABS R25, R32 ;  /* 0x0000002000197213 */ /* 0x000fe20000000000 */
[----:B------:R-:W-:-:S04]  /*1070*/  IMAD.HI.U32 R12, R8, R16, RZ ;  /* 0x00000010080c7227 */ /* 0x000fc800078e00ff */
[----:B------:R-:W-:Y:S02]  /*1080*/  IMAD.MOV R10, RZ, RZ, -R10 ;  /* 0x000000ffff0a7224 */ /* 0x000fe400078e0a0a */
[----:B------:R-:W-:Y:S02]  /*1090*/  @!P3 IMAD.IADD R5, R5, 0x1, -R3 ;  /* 0x000000010505b824 */ /* 0x000fe400078e0a03 */
[----:B------:R-:W-:Y:S02]  /*10a0*/  IMAD.MOV R11, RZ, RZ, -R11 ;  /* 0x000000ffff0b7224 */ /* 0x000fe400078e0a0b */
[----:B------:R-:W-:Y:S01]  /*10b0*/  IMAD.MOV R12, RZ, RZ, -R12 ;  /* 0x000000ffff0c7224 */ /* 0x000fe200078e0a0c */
[C---:B------:R-:W-:Y:S01]  /*10c0*/  ISETP.GT.U32.AND P3, PT, R3.reuse, R5, PT ;  /* 0x000000050300720c */ /* 0x040fe20003f64070 */
[C---:B------:R-:W-:Y:S02]  /*10d0*/  IMAD R10, R3.reuse, R10, R13 ;  /* 0x0000000a030a7224 */ /* 0x040fe400078e020d */
[C---:B------:R-:W-:Y:S01]  /*10e0*/  IMAD R11, R3.reuse, R11, R14 ;  /* 0x0000000b030b7224 */ /* 0x040fe200078e020e */
[----:B------:R-:W-:Y:S01]  /*10f0*/  IABS R14, R17 ;  /* 0x00000011000e7213 */ /* 0x000fe20000000000 */
[----:B------:R-:W-:Y:S01]  /*1100*/  IMAD R12, R3, R12, R16 ;  /* 0x0000000c030c7224 */ /* 0x000fe200078e0210 */
[----:B------:R-:W-:Y:S01]  /*1110*/  IABS R16, R20 ;  /* 0x0000001400107213 */ /* 0x000fe20000000000 */
[--C-:B------:R-:W-:Y:S01]  /*1120*/  @!P5 IMAD.IADD R9, R9, 0x1, -R3.reuse ;  /* 0x000000010909d824 */ /* 0x100fe200078e0a03 */
[C---:B------:R-:W-:Y:S01]  /*1130*/  ISETP.GT.U32.AND P5, PT, R3.reuse, R10, PT ;  /* 0x0000000a0300720c */ /* 0x040fe20003fa4070 */
[----:B------:R-:W-:Y:S01]  /*1140*/  @!P0 IMAD.MOV R4, RZ, RZ, -R4 ;  /* 0x000000ffff048224 */ /* 0x000fe200078e0a04 */
[----:B------:R-:W-:Y:S01]  /*1150*/  ISETP.GT.U32.AND P0, PT, R3, R11, PT ;  /* 0x0000000b0300720c */ /* 0x000fe20003f04070 */
[--C-:B------:R-:W-:Y:S01]  /*1160*/  @!P6 IMAD.IADD R7, R7, 0x1, -R3.reuse ;  /* 0x000000010707e824 */ /* 0x100fe200078e0a03 */
[----:B------:R-:W-:Y:S01]  /*1170*/  ISETP.GT.U32.AND P6, PT, R3, R12, PT ;  /* 0x0000000c0300720c */ /* 0x000fe20003fc4070 */
[----:B------:R-:W-:Y:S01]  /*1180*/  @!P3 IMAD.IADD R5, R5, 0x1, -R3 ;  /* 0x000000010505b824 */ /* 0x000fe200078e0a03 */
[----:B------:R-:W-:Y:S01]  /*1190*/  ISETP.GT.U32.AND P3, PT, R3, R9, PT ;  /* 0x000000090300720c */ /* 0x000fe20003f64070 */
[----:B------:R-:W-:-:S04]  /*11a0*/  IMAD.HI.U32 R13, R8, R14, RZ ;  /* 0x0000000e080d7227 */ /* 0x000fc800078e00ff */
[----:B------:R-:W-:Y:S02]  /*11b0*/  IMAD.MOV R13, RZ, RZ, -R13 ;  /* 0x000000ffff0d7224 */ /* 0x000fe400078e0a0d */
[--C-:B------:R-:W-:Y:S01]  /*11c0*/  @!P5 IMAD.IADD R10, R10, 0x1, -R3.reuse ;  /* 0x000000010a0ad824 */ /* 0x100fe200078e0a03 */
[----:B------:R-:W-:Y:S01]  /*11d0*/  ISETP.GE.AND P5, PT, R18, RZ, PT ;  /* 0x000000ff1200720c */ /* 0x000fe20003fa6270 */
[--C-:B------:R-:W-:Y:S01]  /*11e0*/  @!P0 IMAD.IADD R11, R11, 0x1, -R3.reuse ;  /* 0x000000010b0b8824 */ /* 0x100fe200078e0a03 */
[----:B------:R-:W-:Y:S01]  /*11f0*/  IABS R18, R22 ;  /* 0x0000001600127213 */ /* 0x000fe20000000000 */
[--C-:B------:R-:W-:Y:S01]  /*1200*/  @!P6 IMAD.IADD R12, R12, 0x1, -R3.reuse ;  /* 0x000000010c0ce824 */ /* 0x100fe200078e0a03 */
[----:B------:R-:W-:Y:S01]  /*1210*/  ISETP.GT.U32.AND P0, PT, R3, R10, PT ;  /* 0x0000000a0300720c */ /* 0x000fe20003f04070 */
[----:B------:R-:W-:Y:S01]  /*1220*/  @!P3 IMAD.IADD R9, R9, 0x1, -R3 ;  /* 0x000000010909b824 */ /* 0x000fe200078e0a03 */
[----:B------:R-:W-:Y:S01]  /*1230*/  ISETP.GE.AND P3, PT, R19, RZ, PT ;  /* 0x000000ff1300720c */ /* 0x000fe20003f66270 */
[----:B------:R-:W-:Y:S01]  /*1240*/  @!P4 IMAD.MOV R7, RZ, RZ, -R7 ;  /* 0x000000ffff07c224 */ /* 0x000fe200078e0a07 */
[C---:B------:R-:W-:Y:S01]  /*1250*/  ISETP.GT.U32.AND P6, PT, R3.reuse, R12, PT ;  /* 0x0000000c0300720c */ /* 0x040fe20003fc4070 */
[C---:B------:R-:W-:Y:S01]  /*1260*/  IMAD R13, R3.reuse, R13, R14 ;  /* 0x0000000d030d7224 */ /* 0x040fe200078e020e */
[----:B------:R-:W-:Y:S01]  /*1270*/  ISETP.GT.U32.AND P4, PT, R3, R11, PT ;  /* 0x0000000b0300720c */ /* 0x000fe20003f84070 */
[----:B------:R-:W-:Y:S01]  /*1280*/  IMAD.HI.U32 R14, R8, R16, RZ ;  /* 0x00000010080e7227 */ /* 0x000fe200078e00ff */
[----:B------:R-:W-:-:S03]  /*1290*/  IABS R19, R24 ;  /* 0x0000001800137213 */ /* 0x000fc60000000000 */
[----:B------:R-:W-:Y:S02]  /*12a0*/  IMAD.MOV R14, RZ, RZ, -R14 ;  /* 0x000000ffff0e7224 */ /* 0x000fe400078e0a0e */
[----:B------:R-:W-:Y:S01]  /*12b0*/  @!P0 IMAD.IADD R10, R10, 0x1, -R3 ;  /* 0x000000010a0a8824 */ /* 0x000fe200078e0a03 */
[----:B------:R-:W-:Y:S01]  /*12c0*/  ISETP.GE.AND P0, PT, R17, RZ, PT ;  /* 0x000000ff1100720c */ /* 0x000fe20003f06270 */
[----:B------:R-:W-:-:S04]  /*12d0*/  IMAD.HI.U32 R17, R8, R19, RZ ;  /* 0x0000001308117227 */ /* 0x000fc800078e00ff */
[----:B------:R-:W-:Y:S01]  /*12e0*/  @!P6 IMAD.IADD R12, R12, 0x1, -R3 ;  /* 0x000000010c0ce824 */ /* 0x000fe200078e0a03 */
[----:B------:R-:W-:Y:S01]  /*12f0*/  ISETP.GE.AND P6, PT, R20, RZ, PT ;  /* 0x000000ff1400720c */ /* 0x000fe20003fc6270 */
[C---:B------:R-:W-:Y:S02]  /*1300*/  IMAD R14, R3.reuse, R14, R16 ;  /* 0x0000000e030e7224 */ /* 0x040fe400078e0210 */
[----:B------:R-:W-:Y:S02]  /*1310*/  IMAD.MOV R20, RZ, RZ, -R17 ;  /* 0x000000ffff147224 */ /* 0x000fe400078e0a11 */
[----:B------:R-:W-:Y:S01]  /*1320*/  @!P2 IMAD.MOV R9, RZ, RZ, -R9 ;  /* 0x000000ffff09a224 */ /* 0x000fe200078e0a09 */
[----:B------:R-:W-:Y:S01]  /*1330*/  ISETP.GT.U32.AND P2, PT, R3, R13, PT ;  /* 0x0000000d0300720c */ /* 0x000fe20003f44070 */
[----:B------:R-:W-:Y:S01]  /*1340*/  @!P4 IMAD.IADD R11, R11, 0x1, -R3 ;  /* 0x000000010b0bc824 */ /* 0x000fe200078e0a03 */
[C---:B------:R-:W-:Y:S01]  /*1350*/  ISETP.GT.U32.AND P4, PT, R3.reuse, R14, PT ;  /* 0x0000000e0300720c */ /* 0x040fe20003f84070 */
[----:B------:R-:W-:Y:S01]  /*1360*/  IMAD R17, R3, R20, R19 ;  /* 0x0000001403117224 */ /* 0x000fe200078e0213 */
[----:B------:R-:W-:Y:S01]  /*1370*/  IABS R20, R35 ;  /* 0x0000002300147213 */ /* 0x000fe20000000000 */
[----:B------:R-:W-:Y:S01]  /*1380*/  @!P1 IMAD.MOV R5, RZ, RZ, -R5 ;  /* 0x000000ffff059224 */ /* 0x000fe200078e0a05 */
[----:B------:R-:W-:Y:S01]  /*1390*/  ISETP.GE.AND P1, PT, R21, RZ, PT ;  /* 0x000000ff1500720c */ /* 0x000fe20003f26270 */
[----:B------:R-:W-:Y:S01]  /*13a0*/  @!P5 IMAD.MOV R12, RZ, RZ, -R12 ;  /* 0x000000ffff0cd224 */ /* 0x000fe200078e0a0c */
[----:B------:R-:W-:Y:S01]  /*13b0*/  ISETP.GT.U32.AND P5, PT, R3, R17, PT ;  /* 0x000000110300720c */ /* 0x000fe20003fa4070 */
[----:B------:R-:W-:Y:S01]  /*13c0*/  IMAD.HI.U32 R16, R8, R18, RZ ;  /* 0x0000001208107227 */ /* 0x000fe200078e00ff */
[----:B------:R-:W-:-:S03]  /*13d0*/  IABS R21, R23 ;  /* 0x0000001700157213 */ /* 0x000fc60000000000 */
[----:B------:R-:W-:Y:S02]  /*13e0*/  IMAD.MOV R16, RZ, RZ, -R16 ;  /* 0x000000ffff107224 */ /* 0x000fe400078e0a10 */
[--C-:B------:R-:W-:Y:S01]  /*13f0*/  @!P2 IMAD.IADD R13, R13, 0x1, -R3.reuse ;  /* 0x000000010d0da824 */ /* 0x100fe200078e0a03 */
[----:B------:R-:W-:Y:S01]  /*1400*/  ISETP.GE.AND P2, PT, R22, RZ, PT ;  /* 0x000000ff1600720c */ /* 0x000fe20003f46270 */
[C---:B------:R-:W-:Y:S01]  /*1410*/  IMAD R16, R3.reuse, R16, R18 ;  /* 0x0000001003107224 */ /* 0x040fe200078e0212 */
[----:B------:R-:W-:Y:S01]  /*1420*/  IABS R22, R34 ;  /* 0x0000002200167213 */ /* 0x000fe20000000000 */
[----:B------:R-:W-:Y:S02]  /*1430*/  @!P4 IMAD.IADD R14, R14, 0x1, -R3 ;  /* 0x000000010e0ec824 */ /* 0x000fe400078e0a03 */
[----:B------:R-:W-:Y:S01]  /*1440*/  IMAD.HI.U32 R19, R8, R20, RZ ;  /* 0x0000001408137227 */ /* 0x000fe200078e00ff */
[----:B------:R-:W-:-:S03]  /*1450*/  ISETP.GT.U32.AND P4, PT, R3, R16, PT ;  /* 0x000000100300720c */ /* 0x000fc60003f84070 */
[----:B------:R-:W-:Y:S01]  /*1460*/  @!P1 IMAD.MOV R10, RZ, RZ, -R10 ;  /* 0x000000ffff0a9224 */ /* 0x000fe200078e0a0a */
[C---:B------:R-:W-:Y:S01]  /*1470*/  ISETP.GT.U32.AND P1, PT, R3.reuse, R13, PT ;  /* 0x0000000d0300720c */ /* 0x040fe20003f24070 */
[----:B------:R-:W-:Y:S01]  /*1480*/  @!P3 IMAD.MOV R11, RZ, RZ, -R11 ;  /* 0x000000ffff0bb224 */ /* 0x000fe200078e0a0b */
[----:B------:R-:W-:Y:S01]  /*1490*/  ISETP.GT.U32.AND P3, PT, R3, R14, PT ;  /* 0x0000000e0300720c */ /* 0x000fe20003f64070 */
[----:B------:R-:W-:Y:S02]  /*14a0*/  @!P5 IMAD.IADD R17, R17, 0x1, -R3 ;  /* 0x000000011111d824 */ /* 0x000fe400078e0a03 */
[----:B------:R-:W-:Y:S02]  /*14b0*/  IMAD.MOV R19, RZ, RZ, -R19 ;  /* 0x000000ffff137224 */ /* 0x000fe400078e0a13 */
[----:B------:R-:W-:Y:S01]  /*14c0*/  IMAD.HI.U32 R18, R8, R21, RZ ;  /* 0x0000001508127227 */ /* 0x000fe200078e00ff */
[----:B------:R-:W-:-:S03]  /*14d0*/  ISETP.GT.U32.AND P5, PT, R3, R17, PT ;  /* 0x000000110300720c */ /* 0x000fc60003fa4070 */
[----:B------:R-:W-:Y:S02]  /*14e0*/  IMAD R19, R3, R19, R20 ;  /* 0x0000001303137224 */ /* 0x000fe400078e0214 */
[----:B------:R-:W-:-:S04]  /*14f0*/  IMAD.HI.U32 R20, R8, R22, RZ ;  /* 0x0000001608147227 */ /* 0x000fc800078e00ff */
[----:B------:R-:W-:Y:S02]  /*1500*/  IMAD.MOV R20, RZ, RZ, -R20 ;  /* 0x000000ffff147224 */ /* 0x000fe400078e0a14 */
[--C-:B------:R-:W-:Y:S01]  /*1510*/  @!P1 IMAD.IADD R13, R13, 0x1, -R3.reuse ;  /* 0x000000010d0d9824 */ /* 0x100fe200078e0a03 */
[----:B------:R-:W-:Y:S01]  /*1520*/  ISETP.GE.AND P1, PT, R24, RZ, PT ;  /* 0x000000ff1800720c */ /* 0x000fe20003f26270 */
[--C-:B------:R-:W-:Y:S02]  /*1530*/  @!P3 IMAD.IADD R14, R14, 0x1, -R3.reuse ;  /* 0x000000010e0eb824 */ /* 0x100fe400078e0a03 */
[----:B------:R-:W-:Y:S01]  /*1540*/  @!P4 IMAD.IADD R16, R16, 0x1, -R3 ;  /* 0x000000011010c824 */ /* 0x000fe200078e0a03 */
[----:B------:R-:W-:Y:S01]  /*1550*/  ISETP.GE.AND P4, PT, R23, RZ, PT ;  /* 0x000000ff1700720c */ /* 0x000fe20003f86270 */
[----:B------:R-:W-:Y:S01]  /*1560*/  IMAD.MOV R18, RZ, RZ, -R18 ;  /* 0x000000ffff127224 */ /* 0x000fe200078e0a12 */
[----:B------:R-:W-:Y:S01]  /*1570*/  IABS R23, R33 ;  /* 0x0000002100177213 */ /* 0x000fe20000000000 */
[----:B------:R-:W-:-:S02]  /*1580*/  IMAD R20, R3, R20, R22 ;  /* 0x0000001403147224 */ /* 0x000fc400078e0216 */
[----:B------:R-:W-:Y:S01]  /*1590*/  @!P0 IMAD.MOV R13, RZ, RZ, -R13 ;  /* 0x000000ffff0d8224 */ /* 0x000fe200078e0a0d */
[C---:B------:R-:W-:Y:S01]  /*15a0*/  ISETP.GT.U32.AND P0, PT, R3.reuse, R16, PT ;  /* 0x000000100300720c */ /* 0x040fe20003f04070 */
[----:B------:R-:W-:Y:S01]  /*15b0*/  @!P6 IMAD.MOV R14, RZ, RZ, -R14 ;  /* 0x000000ffff0ee224 */ /* 0x000fe200078e0a0e */
[C---:B------:R-:W-:Y:S01]  /*15c0*/  ISETP.GT.U32.AND P6, PT, R3.reuse, R19, PT ;  /* 0x000000130300720c */ /* 0x040fe20003fc4070 */
[----:B------:R-:W-:Y:S02]  /*15d0*/  IMAD R18, R3, R18, R21 ;  /* 0x0000001203127224 */ /* 0x000fe400078e0215 */
[----:B------:R-:W-:Y:S01]  /*15e0*/  @!P5 IMAD.IADD R17, R17, 0x1, -R3 ;  /* 0x000000011111d824 */ /* 0x000fe200078e0a03 */
[C---:B------:R-:W-:Y:S01]  /*15f0*/  ISETP.GT.U32.AND P5, PT, R3.reuse, R20, PT ;  /* 0x000000140300720c */ /* 0x040fe20003fa4070 */
[----:B------:R-:W-:Y:S01]  /*1600*/  IMAD.HI.U32 R22, R8, R25, RZ ;  /* 0x0000001908167227 */ /* 0x000fe200078e00ff */
[----:B------:R-:W-:-:S03]  /*1610*/  ISETP.GT.U32.AND P3, PT, R3, R18, PT ;  /* 0x000000120300720c */ /* 0x000fc60003f64070 */
[----:B------:R-:W-:-:S04]  /*1620*/  IMAD.HI.U32 R21, R8, R23, RZ ;  /* 0x0000001708157227 */ /* 0x000fc800078e00ff */
[----:B------:R-:W-:Y:S02]  /*1630*/  IMAD.MOV R22, RZ, RZ, -R22 ;  /* 0x000000ffff167224 */ /* 0x000fe400078e0a16 */
[----:B------:R-:W-:Y:S02]  /*1640*/  IMAD.MOV R24, RZ, RZ, -R21 ;  /* 0x000000ffff187224 */ /* 0x000fe400078e0a15 */
[--C-:B------:R-:W-:Y:S01]  /*1650*/  @!P0 IMAD.IADD R16, R16, 0x1, -R3.reuse ;  /* 0x0000000110108824 */ /* 0x100fe200078e0a03 */
[----:B------:R-:W-:Y:S01]  /*1660*/  ISETP.GE.AND P0, PT, R35, RZ, PT ;  /* 0x000000ff2300720c */ /* 0x000fe20003f06270 */
[----:B------:R-:W-:Y:S01]  /*1670*/  @!P6 IMAD.IADD R19, R19, 0x1, -R3 ;  /* 0x000000011313e824 */ /* 0x000fe200078e0a03 */
[----:B------:R-:W-:Y:S01]  /*1680*/  IABS R35, R41 ;  /* 0x0000002900237213 */ /* 0x000fe20000000000 */
[C---:B------:R-:W-:Y:S01]  /*1690*/  IMAD R22, R3.reuse, R22, R25 ;  /* 0x0000001603167224 */ /* 0x040fe200078e0219 */
[----:B------:R-:W-:Y:S01]  /*16a0*/  IABS R25, R31 ;  /* 0x0000001f00197213 */ /* 0x000fe20000000000 */
[----:B------:R-:W-:Y:S01]  /*16b0*/  IMAD R21, R3, R24, R23 ;  /* 0x0000001803157224 */ /* 0x000fe200078e0217 */
[----:B------:R-:W-:Y:S01]  /*16c0*/  IABS R24, R26 ;  /* 0x0000001a00187213 */ /* 0x000fe20000000000 */
[----:B------:R-:W-:-:S02]  /*16d0*/  @!P5 IMAD.IADD R20, R20, 0x1, -R3 ;  /* 0x000000011414d824 */ /* 0x000fc400078e0a03 */
[----:B------:R-:W-:Y:S01]  /*16e0*/  @!P2 IMAD.MOV R16, RZ, RZ, -R16 ;  /* 0x000000ffff10a224 */ /* 0x000fe200078e0a10 */
[C---:B------:R-:W-:Y:S01]  /*16f0*/  ISETP.GT.U32.AND P2, PT, R3.reuse, R19, PT ;  /* 0x000000130300720c */ /* 0x040fe20003f44070 */
[----:B------:R-:W-:Y:S01]  /*1700*/  @!P1 IMAD.MOV R17, RZ, RZ, -R17 ;  /* 0x000000ffff119224 */ /* 0x000fe200078e0a11 */
[C---:B------:R-:W-:Y:S01]  /*1710*/  ISETP.GT.U32.AND P1, PT, R3.reuse, R22, PT ;  /* 0x000000160300720c */ /* 0x040fe20003f24070 */
[----:B------:R-:W-:Y:S01]  /*1720*/  @!P3 IMAD.IADD R18, R18, 0x1, -R3 ;  /* 0x000000011212b824 */ /* 0x000fe200078e0a03 */
[C---:B------:R-:W-:Y:S01]  /*1730*/  ISETP.GT.U32.AND P5, PT, R3.reuse, R20, PT ;  /* 0x000000140300720c */ /* 0x040fe20003fa4070 */
[----:B------:R-:W-:Y:S01]  /*1740*/  IMAD.HI.U32 R23, R8, R24, RZ ;  /* 0x0000001808177227 */ /* 0x000fe200078e00ff */
[C---:B------:R-:W-:Y:S02]  /*1750*/  ISETP.GT.U32.AND P6, PT, R3.reuse, R21, PT ;  /* 0x000000150300720c */ /* 0x040fe40003fc4070 */
[----:B------:R-:W-:Y:S01]  /*1760*/  ISETP.GT.U32.AND P3, PT, R3, R18, PT ;  /* 0x000000120300720c */ /* 0x000fe20003f64070 */
[----:B------:R-:W-:-:S04]  /*1770*/  IMAD.MOV R23, RZ, RZ, -R23 ;  /* 0x000000ffff177224 */ /* 0x000fc800078e0a17 */
[----:B------:R-:W-:Y:S02]  /*1780*/  IMAD R23, R3, R23, R24 ;  /* 0x0000001703177224 */ /* 0x000fe400078e0218 */
[--C-:B------:R-:W-:Y:S01]  /*1790*/  @!P2 IMAD.IADD R19, R19, 0x1, -R3.reuse ;  /* 0x000000011313a824 */ /* 0x100fe200078e0a03 */
[----:B------:R-:W-:Y:S01]  /*17a0*/  ISETP.GE.AND P2, PT, R32, RZ, PT ;  /* 0x000000ff2000720c */ /* 0x000fe20003f46270 */
[--C-:B------:R-:W-:Y:S01]  /*17b0*/  @!P1 IMAD.IADD R22, R22, 0x1, -R3.reuse ;  /* 0x0000000116169824 */ /* 0x100fe200078e0a03 */
[----:B------:R-:W-:Y:S01]  /*17c0*/  ISETP.GE.AND P1, PT, R26, RZ, PT ;  /* 0x000000ff1a00720c */ /* 0x000fe20003f26270 */
[----:B------:R-:W-:Y:S01]  /*17d0*/  @!P5 IMAD.IADD R20, R20, 0x1, -R3 ;  /* 0x000000011414d824 */ /* 0x000fe200078e0a03 */
[C---:B------:R-:W-:Y:S01]  /*17e0*/  ISETP.GT.U32.AND P5, PT, R3.reuse, R23, PT ;  /* 0x000000170300720c */ /* 0x040fe20003fa4070 */
[----:B------:R-:W-:Y:S01]  /*17f0*/  @!P0 IMAD.MOV R19, RZ, RZ, -R19 ;  /* 0x000000ffff138224 */ /* 0x000fe200078e0a13 */
[----:B------:R-:W-:Y:S01]  /*1800*/  ISETP.GT.U32.AND P0, PT, R3, R22, PT ;  /* 0x000000160300720c */ /* 0x000fe20003f04070 */
[----:B------:R-:W-:Y:S01]  /*1810*/  @!P3 IMAD.IADD R18, R18, 0x1, -R3 ;  /* 0x000000011212b824 */ /* 0x000fe200078e0a03 */
[----:B------:R-:W-:Y:S01]  /*1820*/  ISETP.GE.AND P3, PT, R34, RZ, PT ;  /* 0x000000ff2200720c */ /* 0x000fe20003f66270 */
[----:B------:R-:W-:Y:S01]  /*1830*/  IMAD.HI.U32 R24, R8, R25, RZ ;  /* 0x0000001908187227 */ /* 0x000fe200078e00ff */
[----:B------:R-:W-:-:S02]  /*1840*/  IABS R26, R27 ;  /* 0x0000001b001a7213 */ /* 0x000fc40000000000 */
[----:B------:R-:W-:Y:S01]  /*1850*/  IABS R32, R37 ;  /* 0x0000002500207213 */ /* 0x000fe20000000000 */
[----:B------:R-:W-:Y:S02]  /*1860*/  IMAD.MOV R24, RZ, RZ, -R24 ;  /* 0x000000ffff187224 */ /* 0x000fe400078e0a18 */
[----:B------:R-:W-:Y:S01]  /*1870*/  @!P6 IMAD.IADD R21, R21, 0x1, -R3 ;  /* 0x000000011515e824 */ /* 0x000fe200078e0a03 */
[----:B------:R-:W-:Y:S01]  /*1880*/  ISETP.GE.AND P6, PT, R33, RZ, PT ;  /* 0x000000ff2100720c */ /* 0x000fe20003fc6270 */
[----:B------:R-:W-:Y:S01]  /*1890*/  IMAD R24, R3, R24, R25 ;  /* 0x0000001803187224 */ /* 0x000fe200078e0219 */
[----:B------:R-:W-:Y:S01]  /*18a0*/  IABS R33, R36 ;  /* 0x0000002400217213 */ /* 0x000fe20000000000 */
[--C-:B------:R-:W-:Y:S01]  /*18b0*/  @!P5 IMAD.IADD R23, R23, 0x1, -R3.reuse ;  /* 0x000000011717d824 */ /* 0x100fe200078e0a03 */
[----:B------:R-:W-:Y:S01]  /*18c0*/  ISETP.GE.AND P5, PT, R27, RZ, PT ;  /* 0x000000ff1b00720c */ /* 0x000fe20003fa6270 */
[----:B------:R-:W-:Y:S01]  /*18d0*/  @!P0 IMAD.IADD R22, R22, 0x1, -R3 ;  /* 0x0000000116168824 */ /* 0x000fe200078e0a03 */
[C---:B------:R-:W-:Y:S01]  /*18e0*/  ISETP.GT.U32.AND P0, PT, R3.reuse, R24, PT ;  /* 0x000000180300720c */ /* 0x040fe20003f04070 */
[----:B------:R-:W-:Y:S01]  /*18f0*/  @!P3 IMAD.MOV R20, RZ, RZ, -R20 ;  /* 0x000000ffff14b224 */ /* 0x000fe200078e0a14 */
[----:B------:R-:W-:Y:S01]  /*1900*/  ISETP.GT.U32.AND P3, PT, R3, R23, PT ;  /* 0x000000170300720c */ /* 0x000fe20003f64070 */
[----:B------:R-:W-:Y:S01]  /*1910*/  IMAD.HI.U32 R25, R8, R26, RZ ;  /* 0x0000001a08197227 */ /* 0x000fe200078e00ff */
[----:B------:R-:W-:-:S03]  /*1920*/  IABS R27, R29 ;  /* 0x0000001d001b7213 */ /* 0x000fc60000000000 */
[----:B------:R-:W-:Y:S02]  /*1930*/  IMAD.MOV R25, RZ, RZ, -R25 ;  /* 0x000000ffff197224 */ /* 0x000fe400078e0a19 */
[----:B------:R-:W-:Y:S01]  /*1940*/  @!P4 IMAD.MOV R18, RZ, RZ, -R18 ;  /* 0x000000ffff12c224 */ /* 0x000fe200078e0a12 */
[C---:B------:R-:W-:Y:S01]  /*1950*/  ISETP.GT.U32.AND P4, PT, R3.reuse, R21, PT ;  /* 0x000000150300720c */ /* 0x040fe20003f84070 */
[----:B------:R-:W-:Y:S02]  /*1960*/  IMAD R25, R3, R25, R26 ;  /* 0x0000001903197224 */ /* 0x000fe400078e021a */
[--C-:B------:R-:W-:Y:S02]  /*1970*/  @!P0 IMAD.IADD R24, R24, 0x1, -R3.reuse ;  /* 0x0000000118188824 */ /* 0x100fe400078e0a03 */
[----:B------:R-:W-:Y:S01]  /*1980*/  @!P3 IMAD.IADD R23, R23, 0x1, -R3 ;  /* 0x000000011717b824 */ /* 0x000fe200078e0a03 */
[C---:B------:R-:W-:Y:S01]  /*1990*/  ISETP.GT.U32.AND P3, PT, R3.reuse, R25, PT ;  /* 0x000000190300720c */ /* 0x040fe20003f64070 */
[----:B------:R-:W-:Y:S01]  /*19a0*/  IMAD.HI.U32 R26, R8, R27, RZ ;  /* 0x0000001b081a7227 */ /* 0x000fe200078e00ff */
[----:B------:R-:W-:-:S03]  /*19b0*/  ISETP.GT.U32.AND P0, PT, R3, R24, PT ;  /* 0x000000180300720c */ /* 0x000fc60003f04070 */
[----:B------:R-:W-:Y:S02]  /*19c0*/  IMAD.MOV R26, RZ, RZ, -R26 ;  /* 0x000000ffff1a7224 */ /* 0x000fe400078e0a1a */
[----:B------:R-:W-:Y:S01]  /*19d0*/  @!P4 IMAD.IADD R21, R21, 0x1, -R3 ;  /* 0x000000011515c824 */ /* 0x000fe200078e0a03 */
[----:B------:R-:W-:Y:S01]  /*19e0*/  ISETP.GE.AND P4, PT, R31, RZ, PT ;  /* 0x000000ff1f00720c */ /* 0x000fe20003f86270 */
[----:B------:R-:W-:Y:S01]  /*19f0*/  IMAD R26, R3, R26, R27 ;  /* 0x0000001a031a7224 */ /* 0x000fe200078e021b */
[----:B------:R-:W-:Y:S01]  /*1a00*/  IABS R31, R30 ;  /* 0x0000001e001f7213 */ /* 0x000fe20000000000 */
[----:B------:R-:W-:Y:S01]  /*1a10*/  @!P6 IMAD.MOV R21, RZ, RZ, -R21 ;  /* 0x000000ffff15e224 */ /* 0x000fe200078e0a15 */
[----:B------:R-:W-:Y:S01]  /*1a20*/  ISETP.GE.AND P6, PT, R29, RZ, PT ;  /* 0x000000ff1d00720c */ /* 0x000fe20003fc6270 */
[--C-:B------:R-:W-:Y:S01]  /*1a30*/  @!P3 IMAD.IADD R25, R25, 0x1, -R3.reuse ;  /* 0x000000011919b824 */ /* 0x100fe200078e0a03 */
[----:B------:R-:W-:Y:S01]  /*1a40*/  IABS R29, R28 ;  /* 0x0000001c001d7213 */ /* 0x000fe20000000000 */
[----:B------:R-:W-:Y:S01]  /*1a50*/  @!P0 IMAD.IADD R24, R24, 0x1, -R3 ;  /* 0x0000000118188824 */ /* 0x000fe200078e0a03 */
[C---:B------:R-:W-:Y:S01]  /*1a60*/  ISETP.GT.U32.AND P0, PT, R3.reuse, R26, PT ;  /* 0x0000001a0300720c */ /* 0x040fe20003f04070 */
[----:B------:R-:W-:Y:S01]  /*1a70*/  @!P1 IMAD.MOV R23, RZ, RZ, -R23 ;  /* 0x000000ffff179224 */ /* 0x000fe200078e0a17 */
[----:B------:R-:W-:Y:S01]  /*1a80*/  ISETP.GT.U32.AND P3, PT, R3, R25, PT ;  /* 0x000000190300720c */ /* 0x000fe20003f64070 */
[----:B------:R-:W-:Y:S01]  /*1a90*/  IMAD.HI.U32 R27, R8, R29, RZ ;  /* 0x0000001d081b7227 */ /* 0x000fe200078e00ff */
[----:B------:R-:W-:-:S03]  /*1aa0*/  ISETP.GE.AND P1, PT, R30, RZ, PT ;  /* 0x000000ff1e00720c */ /* 0x000fc60003f26270 */
[----:B------:R-:W-:Y:S02]  /*1ab0*/  IMAD.MOV R30, RZ, RZ, -R27 ;  /* 0x000000ffff1e7224 */ /* 0x000fe400078e0a1b */
[----:B------:R-:W-:Y:S01]  /*1ac0*/  @!P2 IMAD.MOV R22, RZ, RZ, -R22 ;  /* 0x000000ffff16a224 */ /* 0x000fe200078e0a16 */
[----:B------:R-:W-:Y:S01]  /*1ad0*/  ISETP.GE.AND P2, PT, R28, RZ, PT ;  /* 0x000000ff1c00720c */ /* 0x000fe20003f46270 */
[----:B------:R-:W-:Y:S02]  /*1ae0*/  IMAD R27, R3, R30, R29 ;  /* 0x0000001e031b7224 */ /* 0x000fe400078e021d */
[----:B------:R-:W-:-:S04]  /*1af0*/  IMAD.HI.U32 R28, R8, R31, RZ ;  /* 0x0000001f081c7227 */ /* 0x000fc800078e00ff */
[--C-:B------:R-:W-:Y:S02]  /*1b00*/  @!P0 IMAD.IADD R26, R26, 0x1, -R3.reuse ;  /* 0x000000011a1a8824 */ /* 0x100fe400078e0a03 */
[----:B------:R-:W-:Y:S01]  /*1b10*/  @!P3 IMAD.IADD R25, R25, 0x1, -R3 ;  /* 0x000000011919b824 */ /* 0x000fe200078e0a03 */
[C---:B------:R-:W-:Y:S01]  /*1b20*/  ISETP.GT.U32.AND P3, PT, R3.reuse, R27, PT ;  /* 0x0000001b0300720c */ /* 0x040fe20003f64070 */
[----:B------:R-:W-:Y:S01]  /*1b30*/  IMAD.MOV R28, RZ, RZ, -R28 ;  /* 0x000000ffff1c7224 */ /* 0x000fe200078e0a1c */
[----:B------:R-:W-:Y:S01]  /*1b40*/  ISETP.GT.U32.AND P0, PT, R3, R26, PT ;  /* 0x0000001a0300720c */ /* 0x000fe20003f04070 */
[----:B------:R-:W-:-:S04]  /*1b50*/  IMAD.HI.U32 R29, R8, R33, RZ ;  /* 0x00000021081d7227 */ /* 0x000fc800078e00ff */
[C---:B------:R-:W-:Y:S02]  /*1b60*/  IMAD R31, R3.reuse, R28, R31 ;  /* 0x0000001c031f7224 */ /* 0x040fe400078e021f */
[----:B------:R-:W-:Y:S02]  /*1b70*/  @!P4 IMAD.MOV R24, RZ, RZ, -R24 ;  /* 0x000000ffff18c224 */ /* 0x000fe400078e0a18 */
[----:B------:R-:W-:Y:S01]  /*1b80*/  IMAD.MOV R34, RZ, RZ, -R29 ;  /* 0x000000ffff227224 */ /* 0x000fe200078e0a1d */
[----:B------:R-:W-:Y:S01]  /*1b90*/  ISETP.GT.U32.AND P4, PT, R3, R31, PT ;  /* 0x0000001f0300720c */ /* 0x000fe20003f84070 */
[----:B------:R-:W-:Y:S02]  /*1ba0*/  @!P3 IMAD.IADD R27, R27, 0x1, -R3 ;  /* 0x000000011b1bb824 */ /* 0x000fe400078e0a03 */
[C---:B------:R-:W-:Y:S01]  /*1bb0*/  IMAD R29, R3.reuse, R34, R33 ;  /* 0x00000022031d7224 */ /* 0x040fe200078e0221 */
[----:B------:R-:W-:Y:S01]  /*1bc0*/  IABS R33, R80 ;  /* 0x0000005000217213 */ /* 0x000fe20000000000 */
[----:B------:R-:W-:Y:S01]  /*1bd0*/  @!P0 IMAD.IADD R26, R26, 0x1, -R3 ;  /* 0x000000011a1a8824 */ /* 0x000fe200078e0a03 */
[----:B------:R-:W-:Y:S01]  /*1be0*/  ISETP.GT.U32.AND P3, PT, R3, R27, PT ;  /* 0x0000001b0300720c */ /* 0x000fe20003f64070 */
[----:B------:R-:W-:-:S04]  /*1bf0*/  IMAD.HI.U32 R28, R8, R32, RZ ;  /* 0x00000020081c7227 */ /* 0x000fc800078e00ff */
[----:B------:R-:W-:-:S04]  /*1c00*/  IMAD.HI.U32 R30, R8, R35, RZ ;  /* 0x00000023081e7227 */ /* 0x000fc800078e00ff */
[----:B------:R-:W-:Y:S01]  /*1c10*/  @!P6 IMAD.MOV R26, RZ, RZ, -R26 ;  /* 0x000000ffff1ae224 */ /* 0x000fe200078e0a1a */
[----:B------:R-:W-:Y:S01]  /*1c20*/  ISETP.GT.U32.AND P6, PT, R3, R29, PT ;  /* 0x0000001d0300720c */ /* 0x000fe20003fc4070 */
[----:B------:R-:W-:Y:S02]  /*1c30*/  IMAD.MOV R28, RZ, RZ, -R28 ;  /* 0x000000ffff1c7224 */ /* 0x000fe400078e0a1c */
[----:B------:R-:W-:Y:S02]  /*1c40*/  IMAD.MOV R30, RZ, RZ, -R30 ;  /* 0x000000ffff1e7224 */ /* 0x000fe400078e0a1e */
[----:B------:R-:W-:Y:S02]  /*1c50*/  @!P4 IMAD.IADD R31, R31, 0x1, -R3 ;  /* 0x000000011f1fc824 */ /* 0x000fe400078e0a03 */
[C---:B------:R-:W-:Y:S02]  /*1c60*/  IMAD R28, R3.reuse, R28, R32 ;  /* 0x0000001c031c7224 */ /* 0x040fe400078e0220 */
[C---:B------:R-:W-:Y:S01]  /*1c70*/  IMAD R30, R3.reuse, R30, R35 ;  /* 0x0000001e031e7224 */ /* 0x040fe200078e0223 */
[C---:B------:R-:W-:Y:S01]  /*1c80*/  ISETP.GT.U32.AND P4, PT, R3.reuse, R31, PT ;  /* 0x0000001f0300720c */ /* 0x040fe20003f84070 */
[----:B------:R-:W-:Y:S01]  /*1c90*/  IMAD.HI.U32 R32, R8, R33, RZ ;  /* 0x0000002108207227 */ /* 0x000fe200078e00ff */
[----:B------:R-:W-:-:S02]  /*1ca0*/  ISETP.GT.U32.AND P0, PT, R3, R28, PT ;  /* 0x0000001c0300720c */ /* 0x000fc40003f04070 */
[----:B------:R-:W-:Y:S01]  /*1cb0*/  IABS R35, R76 ;  /* 0x0000004c00237213 */ /* 0x000fe20000000000 */
[--C-:B------:R-:W-:Y:S01]  /*1cc0*/  @!P3 IMAD.IADD R27, R27, 0x1, -R3.reuse ;  /* 0x000000011b1bb824 */ /* 0x100fe200078e0a03 */
[----:B------:R-:W-:Y:S01]  /*1cd0*/  ISETP.GT.U32.AND P3, PT, R3, R30, PT ;  /* 0x0000001e0300720c */ /* 0x000fe20003f64070 */
[----:B------:R-:W-:Y:S02]  /*1ce0*/  @!P6 IMAD.IADD R29, R29, 0x1, -R3 ;  /* 0x000000011d1de824 */ /* 0x000fe400078e0a03 */
[----:B------:R-:W-:Y:S02]  /*1cf0*/  IMAD.MOV R32, RZ, RZ, -R32 ;  /* 0x000000ffff207224 */ /* 0x000fe400078e0a20 */
[----:B------:R-:W-:Y:S01]  /*1d00*/  @!P5 IMAD.MOV R25, RZ, RZ, -R25 ;  /* 0x000000ffff19d224 */ /* 0x000fe200078e0a19 */
[C---:B------:R-:W-:Y:S01]  /*1d10*/  ISETP.GT.U32.AND P6, PT, R3.reuse, R29, PT ;  /* 0x0000001d0300720c */ /* 0x040fe20003fc4070 */
[----:B------:R-:W-:Y:S01]  /*1d20*/  IMAD R32, R3, R32, R33 ;  /* 0x0000002003207224 */ /* 0x000fe200078e0221 */
[----:B------:R-:W-:Y:S01]  /*1d30*/  ISETP.GE.AND P5, PT, R37, RZ, PT ;  /* 0x000000ff2500720c */ /* 0x000fe20003fa6270 */
[----:B------:R-:W-:Y:S01]  /*1d40*/  IMAD.HI.U32 R33, R8, R35, RZ ;  /* 0x0000002308217227 */ /* 0x000fe200078e00ff */
[----:B------:R-:W-:-:S03]  /*1d50*/  IABS R37, R74 ;  /* 0x0000004a00257213 */ /* 0x000fc60000000000 */
[--C-:B------:R-:W-:Y:S01]  /*1d60*/  @!P4 IMAD.IADD R31, R31, 0x1, -R3.reuse ;  /* 0x000000011f1fc824 */ /* 0x100fe200078e0a03 */
[----:B------:R-:W-:Y:S01]  /*1d70*/  ISETP.GE.AND P4, PT, R36, RZ, PT ;  /* 0x000000ff2400720c */ /* 0x000fe20003f86270 */
[----:B------:R-:W-:Y:S02]  /*1d80*/  @!P0 IMAD.IADD R28, R28, 0x1, -R3 ;  /* 0x000000011c1c8824 */ /* 0x000fe400078e0a03 */
[----:B------:R-:W-:Y:S02]  /*1d90*/  IMAD.MOV R36, RZ, RZ, -R33 ;  /* 0x000000ffff247224 */ /* 0x000fe400078e0a21 */
[----:B------:R-:W-:Y:S01]  /*1da0*/  @!P3 IMAD.IADD R30, R30, 0x1, -R3 ;  /* 0x000000011e1eb824 */ /* 0x000fe200078e0a03 */
[C---:B------:R-:W-:Y:S01]  /*1db0*/  ISETP.GT.U32.AND P0, PT, R3.reuse, R28, PT ;  /* 0x0000001c0300720c */ /* 0x040fe20003f04070 */
[C---:B------:R-:W-:Y:S02]  /*1dc0*/  IMAD R33, R3.reuse, R36, R35 ;  /* 0x0000002403217224 */ /* 0x040fe400078e0223 */
[----:B------:R-:W-:Y:S01]  /*1dd0*/  IMAD.HI.U32 R34, R8, R37, RZ ;  /* 0x0000002508227227 */ /* 0x000fe200078e00ff */
[----:B------:R-:W-:-:S03]  /*1de0*/  ISETP.GT.U32.AND P3, PT, R3, R30, PT ;  /* 0x0000001e0300720c */ /* 0x000fc60003f64070 */
[----:B------:R-:W-:Y:S01]  /*1df0*/  @!P6 IMAD.IADD R29, R29, 0x1, -R3 ;  /* 0x000000011d1de824 */ /* 0x000fe200078e0a03 */
[----:B------:R-:W-:Y:S01]  /*1e00*/  ISETP.GT.U32.AND P6, PT, R3, R33, PT ;  /* 0x000000210300720c */ /* 0x000fe20003fc4070 */
[----:B------:R-:W-:-:S04]  /*1e10*/  IMAD.HI.U32 R35, R8, R38, RZ ;  /* 0x0000002608237227 */ /* 0x000fc800078e00ff */
[----:B------:R-:W-:Y:S02]  /*1e20*/  IMAD.MOV R34, RZ, RZ, -R34 ;  /* 0x000000ffff227224 */ /* 0x000fe400078e0a22 */
[----:B------:R-:W-:Y:S02]  /*1e30*/  IMAD.MOV R35, RZ, RZ, -R35 ;  /* 0x000000ffff237224 */ /* 0x000fe400078e0a23 */
[C---:B------:R-:W-:Y:S02]  /*1e40*/  IMAD R34, R3.reuse, R34, R37 ;  /* 0x0000002203227224 */ /* 0x040fe400078e0225 */
[--C-:B------:R-:W-:Y:S01]  /*1e50*/  @!P0 IMAD.IADD R28, R28, 0x1, -R3.reuse ;  /* 0x000000011c1c8824 */ /* 0x100fe200078e0a03 */
[C---:B------:R-:W-:Y:S01]  /*1e60*/  ISETP.GT.U32.AND P0, PT, R3.reuse, R32, PT ;  /* 0x000000200300720c */ /* 0x040fe20003f04070 */
[C---:B------:R-:W-:Y:S02]  /*1e70*/  IMAD R35, R3.reuse, R35, R38 ;  /* 0x0000002303237224 */ /* 0x040fe400078e0226 */
[--C-:B------:R-:W-:Y:S01]  /*1e80*/  @!P3 IMAD.IADD R30, R30, 0x1, -R3.reuse ;  /* 0x000000011e1eb824 */ /* 0x100fe200078e0a03 */
[----:B------:R-:W-:Y:S01]  /*1e90*/  ISETP.GT.U32.AND P3, PT, R3, R34, PT ;  /* 0x000000220300720c */ /* 0x000fe20003f64070 */
[----:B------:R-:W-:Y:S01]  /*1ea0*/  @!P6 IMAD.IADD R33, R33, 0x1, -R3 ;  /* 0x000000012121e824 */ /* 0x000fe200078e0a03 */
[----:B------:R-:W-:Y:S01]  /*1eb0*/  ISETP.GT.U32.AND P6, PT, R3, R35, PT ;  /* 0x000000230300720c */ /* 0x000fe20003fc4070 */
[----:B------:R-:W-:-:S02]  /*1ec0*/  @!P5 IMAD.MOV R28, RZ, RZ, -R28 ;  /* 0x000000ffff1cd224 */ /* 0x000fc400078e0a1c */
[----:B------:R-:W-:Y:S01]  /*1ed0*/  @!P1 IMAD.MOV R31, RZ, RZ, -R31 ;  /* 0x000000ffff1f9224 */ /* 0x000fe200078e0a1f */
[----:B------:R-:W-:Y:S01]  /*1ee0*/  ISETP.GT.U32.AND P1, PT, R3, R33, PT ;  /* 0x000000210300720c */ /* 0x000fe20003f24070 */
[----:B------:R-:W-:-:S04]  /*1ef0*/  IMAD.HI.U32 R37, R8, R40, RZ ;  /* 0x0000002808257227 */ /* 0x000fc800078e00ff */
[--C-:B------:R-:W-:Y:S01]  /*1f00*/  @!P0 IMAD.IADD R32, R32, 0x1, -R3.reuse ;  /* 0x0000000120208824 */ /* 0x100fe200078e0a03 */
[----:B------:R-:W-:Y:S01]  /*1f10*/  ISETP.GE.AND P0, PT, R41, RZ, PT ;  /* 0x000000ff2900720c */ /* 0x000fe20003f06270 */
[--C-:B------:R-:W-:Y:S01]  /*1f20*/  @!P3 IMAD.IADD R34, R34, 0x1, -R3.reuse ;  /* 0x000000012222b824 */ /* 0x100fe200078e0a03 */
[----:B------:R-:W-:Y:S01]  /*1f30*/  IABS R41, R42 ;  /* 0x0000002a00297213 */ /* 0x000fe20000000000 */
[----:B------:R-:W-:Y:S01]  /*1f40*/  @!P6 IMAD.IADD R35, R35, 0x1, -R3 ;  /* 0x000000012323e824 */ /* 0x000fe200078e0a03 */
[----:B------:R-:W-:Y:S01]  /*1f50*/  ISETP.GE.AND P3, PT, R80, RZ, PT ;  /* 0x000000ff5000720c */ /* 0x000fe20003f66270 */
[C---:B------:R-:W-:Y:S01]  /*1f60*/  IMAD.HI.U32 R36, R8.reuse, R39, RZ ;  /* 0x0000002708247227 */ /* 0x040fe200078e00ff */
[C---:B------:R-:W-:Y:S02]  /*1f70*/  ISETP.GT.U32.AND P5, PT, R3.reuse, R34, PT ;  /* 0x000000220300720c */ /* 0x040fe40003fa4070 */
[----:B------:R-:W-:Y:S01]  /*1f80*/  ISETP.GT.U32.AND P6, PT, R3, R35, PT ;  /* 0x000000230300720c */ /* 0x000fe20003fc4070 */
[----:B------:R-:W-:Y:S01]  /*1f90*/  IMAD.HI.U32 R38, R8, R41, RZ ;  /* 0x0000002908267227 */ /* 0x000fe200078e00ff */
[----:B------:R-:W-:-:S03]  /*1fa0*/  IABS R80, R69 ;  /* 0x0000004500507213 */ /* 0x000fc60000000000 */
[----:B------:R-:W-:Y:S02]  /*1fb0*/  IMAD.MOV R38, RZ, RZ, -R38 ;  /* 0x000000ffff267224 */ /* 0x000fe400078e0a26 */
[----:B------:R-:W-:Y:S02]  /*1fc0*/  IMAD.MOV R37, RZ, RZ, -R37 ;  /* 0x000000ffff257224 */ /* 0x000fe400078e0a25 */
[C---:B------:R-:W-:Y:S01]  /*1fd0*/  IMAD R38, R3.reuse, R38, R41 ;  /* 0x0000002603267224 */ /* 0x040fe200078e0229 */
[----:B------:R-:W-:Y:S01]  /*1fe0*/  IABS R41, R46 ;  /* 0x0000002e00297213 */ /* 0x000fe20000000000 */
[----:B------:R-:W-:Y:S02]  /*1ff0*/  IMAD.MOV R36, RZ, RZ, -R36 ;  /* 0x000000ffff247224 */ /* 0x000fe400078e0a24 */
[C---:B------:R-:W-:Y:S02]  /*2000*/  IMAD R37, R3.reuse, R37, R40 ;  /* 0x0000002503257224 */ /* 0x040fe400078e0228 */
[----:B------:R-:W-:Y:S01]  /*2010*/  @!P2 IMAD.MOV R27, RZ, RZ, -R27 ;  /* 0x000000ffff1ba224 */ /* 0x000fe200078e0a1b */
[C---:B------:R-:W-:Y:S01]  /*2020*/  ISETP.GT.U32.AND P2, PT, R3.reuse, R32, PT ;  /* 0x000000200300720c */ /* 0x040fe20003f44070 */
[--C-:B------:R-:W-:Y:S01]  /*2030*/  @!P5 IMAD.IADD R34, R34, 0x1, -R3.reuse ;  /* 0x000000012222d824 */ /* 0x100fe200078e0a03 */
[----:B------:R-:W-:Y:S01]  /*2040*/  ISETP.GT.U32.AND P5, PT, R3, R38, PT ;  /* 0x000000260300720c */ /* 0x000fe20003fa4070 */
[----:B------:R-:W-:Y:S01]  /*2050*/  IMAD.MOV.U32 R40, RZ, RZ, R44 ;  /* 0x000000ffff287224 */ /* 0x000fe200078e002c */
[----:B------:R-:W-:Y:S01]  /*2060*/  IABS R44, R43 ;  /* 0x0000002b002c7213 */ /* 0x000fe20000000000 */
[----:B------:R-:W-:Y:S01]  /*2070*/  @!P6 IMAD.IADD R35, R35, 0x1, -R3 ;  /* 0x000000012323e824 */ /* 0x000fe200078e0a03 */
[----:B------:R-:W-:Y:S01]  /*2080*/  ISETP.GE.AND P6, PT, R72, RZ, PT ;  /* 0x000000ff4800720c */ /* 0x000fe20003fc6270 */
[----:B------:R-:W-:Y:S01]  /*2090*/  IMAD R36, R3, R36, R39 ;  /* 0x0000002403247224 */ /* 0x000fe200078e0227 */
[----:B------:R-:W-:Y:S01]  /*20a0*/  IABS R72, R71 ;  /* 0x0000004700487213 */ /* 0x000fe20000000000 */
[----:B------:R-:W-:Y:S01]  /*20b0*/  @!P1 IMAD.IADD R33, R33, 0x1, -R3 ;  /* 0x0000000121219824 */ /* 0x000fe200078e0a03 */
[----:B------:R-:W-:Y:S01]  /*20c0*/  ISETP.GE.AND P1, PT, R74, RZ, PT ;  /* 0x000000ff4a00720c */ /* 0x000fe20003f26270 */
[----:B------:R-:W-:Y:S01]  /*20d0*/  IMAD.HI.U32 R39, R8, R40, RZ ;  /* 0x0000002808277227 */ /* 0x000fe200078e00ff */
[----:B------:R-:W-:-:S03]  /*20e0*/  IABS R74, R73 ;  /* 0x00000049004a7213 */ /* 0x000fc60000000000 */
[----:B------:R-:W-:Y:S02]  /*20f0*/  IMAD.MOV R39, RZ, RZ, -R39 ;  /* 0x000000ffff277224 */ /* 0x000fe400078e0a27 */
[--C-:B------:R-:W-:Y:S01]  /*2100*/  @!P2 IMAD.IADD R32, R32, 0x1, -R3.reuse ;  /* 0x000000012020a824 */ /* 0x100fe200078e0a03 */
[----:B------:R-:W-:Y:S01]  /*2110*/  ISETP.GE.AND P2, PT, R76, RZ, PT ;  /* 0x000000ff4c00720c */ /* 0x000fe20003f46270 */
[----:B------:R-:W-:Y:S01]  /*2120*/  IMAD R39, R3, R39, R40 ;  /* 0x0000002703277224 */ /* 0x000fe200078e0228 */
[----:B------:R-:W-:Y:S01]  /*2130*/  IABS R76, R77 ;  /* 0x0000004d004c7213 */ /* 0x000fe20000000000 */
[----:B------:R-:W-:Y:S02]  /*2140*/  @!P5 IMAD.IADD R38, R38, 0x1, -R3 ;  /* 0x000000012626d824 */ /* 0x000fe400078e0a03 */
[----:B------:R-:W-:-:S04]  /*2150*/  IMAD.HI.U32 R40, R8, R41, RZ ;  /* 0x0000002908287227 */ /* 0x000fc800078e00ff */
[----:B------:R-:W-:Y:S01]  /*2160*/  @!P0 IMAD.MOV R30, RZ, RZ, -R30 ;  /* 0x000000ffff1e8224 */ /* 0x000fe200078e0a1e */
[C---:B------:R-:W-:Y:S01]  /*2170*/  ISETP.GT.U32.AND P0, PT, R3.reuse, R37, PT ;  /* 0x000000250300720c */ /* 0x040fe20003f04070 */
[----:B------:R-:W-:Y:S01]  /*2180*/  @!P6 IMAD.MOV R35, RZ, RZ, -R35 ;  /* 0x000000ffff23e224 */ /* 0x000fe200078e0a23 */
[C---:B------:R-:W-:Y:S01]  /*2190*/  ISETP.GT.U32.AND P6, PT, R3.reuse, R39, PT ;  /* 0x000000270300720c */ /* 0x040fe20003fc4070 */
[----:B------:R-:W-:Y:S01]  /*21a0*/  @!P3 IMAD.MOV R32, RZ, RZ, -R32 ;  /* 0x000000ffff20b224 */ /* 0x000fe200078e0a20 */
[C---:B------:R-:W-:Y:S01]  /*21b0*/  ISETP.GT.U32.AND P3, PT, R3.reuse, R38, PT ;  /* 0x000000260300720c */ /* 0x040fe20003f64070 */
[----:B------:R-:W-:Y:S01]  /*21c0*/  @!P1 IMAD.MOV R34, RZ, RZ, -R34 ;  /* 0x000000ffff229224 */ /* 0x000fe200078e0a22 */
[----:B------:R-:W-:Y:S01]  /*21d0*/  ISETP.GE.AND P1, PT, R42, RZ, PT ;  /* 0x000000ff2a00720c */ /* 0x000fe20003f26270 */
[----:B------:R-:W-:Y:S02]  /*21e0*/  IMAD.MOV R40, RZ, RZ, -R40 ;  /* 0x000000ffff287224 */ /* 0x000fe400078e0a28 */
[----:B------:R-:W-:Y:S01]  /*21f0*/  IMAD.MOV.U32 R42, RZ, RZ, R44 ;  /* 0x000000ffff2a7224 */ /* 0x000fe200078e002c */
[----:B------:R-:W-:Y:S01]  /*2200*/  IABS R44, R48 ;  /* 0x00000030002c7213 */ /* 0x000fe20000000000 */
[----:B------:R-:W-:Y:S01]  /*2210*/  @!P4 IMAD.MOV R29, RZ, RZ, -R29 ;  /* 0x000000ffff1dc224 */ /* 0x000fe200078e0a1d */
[C---:B------:R-:W-:Y:S01]  /*2220*/  ISETP.GT.U32.AND P4, PT, R3.reuse, R36, PT ;  /* 0x000000240300720c */ /* 0x040fe20003f84070 */
[----:B------:R-:W-:-:S02]  /*2230*/  IMAD R40, R3, R40, R41 ;  /* 0x0000002803287224 */ /* 0x000fc400078e0229 */
[----:B------:R-:W-:-:S04]  /*2240*/  IMAD.HI.U32 R41, R8, R42, RZ ;  /* 0x0000002a08297227 */ /* 0x000fc800078e00ff */
[----:B------:R-:W-:Y:S02]  /*2250*/  IMAD.MOV R41, RZ, RZ, -R41 ;  /* 0x000000ffff297224 */ /* 0x000fe400078e0a29 */
[--C-:B------:R-:W-:Y:S01]  /*2260*/  @!P0 IMAD.IADD R37, R37, 0x1, -R3.reuse ;  /* 0x0000000125258824 */ /* 0x100fe200078e0a03 */
[----:B------:R-:W-:Y:S01]  /*2270*/  ISETP.GE.AND P0, PT, R70, RZ, PT ;  /* 0x000000ff4600720c */ /* 0x000fe20003f06270 */
[--C-:B------:R-:W-:Y:S01]  /*2280*/  @!P6 IMAD.IADD R39, R39, 0x1, -R3.reuse ;  /* 0x000000012727e824 */ /* 0x100fe200078e0a03 */
[----:B------:R-:W-:Y:S01]  /*2290*/  IABS R70, R55 ;  /* 0x0000003700467213 */ /* 0x000fe20000000000 */
[----:B------:R-:W-:Y:S01]  /*22a0*/  @!P3 IMAD.IADD R38, R38, 0x1, -R3 ;  /* 0x000000012626b824 */ /* 0x000fe200078e0a03 */
[C---:B------:R-:W-:Y:S01]  /*22b0*/  ISETP.GT.U32.AND P3, PT, R3.reuse, R40, PT ;  /* 0x000000280300720c */ /* 0x040fe20003f64070 */
[C---:B------:R-:W-:Y:S01]  /*22c0*/  IMAD R41, R3.reuse, R41, R42 ;  /* 0x0000002903297224 */ /* 0x040fe200078e022a */
[C---:B------:R-:W-:Y:S01]  /*22d0*/  ISETP.GT.U32.AND P6, PT, R3.reuse, R39, PT ;  /* 0x000000270300720c */ /* 0x040fe20003fc4070 */
[----:B------:R-:W-:Y:S01]  /*22e0*/  @!P2 IMAD.MOV R33, RZ, RZ, -R33 ;  /* 0x000000ffff21a224 */ /* 0x000fe200078e0a21 */
[C---:B------:R-:W-:Y:S01]  /*22f0*/  ISETP.GT.U32.AND P2, PT, R3.reuse, R37, PT ;  /* 0x000000250300720c */ /* 0x040fe20003f44070 */
[----:B------:R-:W-:Y:S01]  /*2300*/  @!P4 IMAD.IADD R36, R36, 0x1, -R3 ;  /* 0x000000012424c824 */ /* 0x000fe200078e0a03 */
[----:B------:R-:W-:Y:S01]  /*2310*/  ISETP.GE.AND P4, PT, R66, RZ, PT ;  /* 0x000000ff4200720c */ /* 0x000fe20003f86270 */
[----:B------:R-:W-:Y:S01]  /*2320*/  @!P1 IMAD.MOV R38, RZ, RZ, -R38 ;  /* 0x000000ffff269224 */ /* 0x000fe200078e0a26 */
[C---:B------:R-:W-:Y:S01]  /*2330*/  ISETP.GT.U32.AND P1, PT, R3.reuse, R41, PT ;  /* 0x000000290300720c */ /* 0x040fe20003f24070 */
[----:B------:R-:W-:Y:S01]  /*2340*/  IMAD.HI.U32 R42, R8, R44, RZ ;  /* 0x0000002c082a7227 */ /* 0x000fe200078e00ff */
[----:B------:R-:W-:-:S02]  /*2350*/  ISETP.GT.U32.AND P5, PT, R3, R36, PT ;  /* 0x000000240300720c */ /* 0x000fc40003fa4070 */
[----:B------:R-:W-:Y:S01]  /*2360*/  IABS R66, R58 ;  /* 0x0000003a00427213 */ /* 0x000fe20000000000 */
[--C-:B------:R-:W-:Y:S02]  /*2370*/  @!P3 IMAD.IADD R40, R40, 0x1, -R3.reuse ;  /* 0x000000012828b824 */ /* 0x100fe400078e0a03 */
[--C-:B------:R-:W-:Y:S01]  /*2380*/  @!P6 IMAD.IADD R39, R39, 0x1, -R3.reuse ;  /* 0x000000012727e824 */ /* 0x100fe200078e0a03 */
[----:B------:R-:W-:Y:S01]  /*2390*/  ISETP.GE.AND P6, PT, R47, RZ, PT ;  /* 0x000000ff2f00720c */ /* 0x000fe20003fc6270 */
[--C-:B------:R-:W-:Y:S01]  /*23a0*/  @!P2 IMAD.IADD R37, R37, 0x1, -R3.reuse ;  /* 0x000000012525a824 */ /* 0x100fe200078e0a03 */
[----:B------:R-:W-:Y:S01]  /*23b0*/  ISETP.GE.AND P2, PT, R46, RZ, PT ;  /* 0x000000ff2e00720c */ /* 0x000fe20003f46270 */
[----:B------:R-:W-:Y:S01]  /*23c0*/  IMAD.MOV R42, RZ, RZ, -R42 ;  /* 0x000000ffff2a7224 */ /* 0x000fe200078e0a2a */
[----:B------:R-:W-:Y:S01]  /*23d0*/  IABS R46, R47 ;  /* 0x0000002f002e7213 */ /* 0x000fe20000000000 */
[--C-:B------:R-:W-:Y:S01]  /*23e0*/  @!P1 IMAD.IADD R41, R41, 0x1, -R3.reuse ;  /* 0x0000000129299824 */ /* 0x100fe200078e0a03 */
[----:B------:R-:W-:Y:S01]  /*23f0*/  IABS R47, R49 ;  /* 0x00000031002f7213 */ /* 0x000fe20000000000 */
[----:B------:R-:W-:Y:S01]  /*2400*/  @!P5 IMAD.IADD R36, R36, 0x1, -R3 ;  /* 0x000000012424d824 */ /* 0x000fe200078e0a03 */
[C---:B------:R-:W-:Y:S01]  /*2410*/  ISETP.GT.U32.AND P3, PT, R3.reuse, R40, PT ;  /* 0x000000280300720c */ /* 0x040fe20003f64070 */
[C---:B------:R-:W-:Y:S01]  /*2420*/  IMAD R42, R3.reuse, R42, R44 ;  /* 0x0000002a032a7224 */ /* 0x040fe200078e022c */
[----:B------:R-:W-:Y:S01]  /*2430*/  ISETP.GT.U32.AND P1, PT, R3, R41, PT ;  /* 0x000000290300720c */ /* 0x000fe20003f24070 */
[----:B------:R-:W-:Y:S01]  /*2440*/  IMAD.HI.U32 R44, R8, R47, RZ ;  /* 0x0000002f082c7227 */ /* 0x000fe200078e00ff */
[----:B------:R-:W-:-:S02]  /*2450*/  ISETP.GE.AND P5, PT, R50, RZ, PT ;  /* 0x000000ff3200720c */ /* 0x000fc40003fa6270 */
[----:B------:R-:W-:Y:S01]  /*2460*/  IABS R50, R60 ;  /* 0x0000003c00327213 */ /* 0x000fe20000000000 */
[----:B------:R-:W-:Y:S01]  /*2470*/  @!P4 IMAD.MOV R36, RZ, RZ, -R36 ;  /* 0x000000ffff24c224 */ /* 0x000fe200078e0a24 */
[----:B------:R-:W-:Y:S01]  /*2480*/  ISETP.GE.AND P4, PT, R43, RZ, PT ;  /* 0x000000ff2b00720c */ /* 0x000fe20003f86270 */
[----:B------:R-:W-:-:S04]  /*2490*/  IMAD.HI.U32 R43, R8, R46, RZ ;  /* 0x0000002e082b7227 */ /* 0x000fc800078e00ff */
[----:B------:R-:W-:Y:S02]  /*24a0*/  IMAD.MOV R44, RZ, RZ, -R44 ;  /* 0x000000ffff2c7224 */ /* 0x000fe400078e0a2c */
[----:B------:R-:W-:Y:S02]  /*24b0*/  IMAD.MOV R43, RZ, RZ, -R43 ;  /* 0x000000ffff2b7224 */ /* 0x000fe400078e0a2b */
[C---:B------:R-:W-:Y:S02]  /*24c0*/  IMAD R44, R3.reuse, R44, R47 ;  /* 0x0000002c032c7224 */ /* 0x040fe400078e022f */
[----:B------:R-:W-:Y:S01]  /*24d0*/  @!P0 IMAD.MOV R37, RZ, RZ, -R37 ;  /* 0x000000ffff258224 */ /* 0x000fe200078e0a25 */
[----:B------:R-:W-:Y:S01]  /*24e0*/  ISETP.GE.AND P0, PT, R48, RZ, PT ;  /* 0x000000ff3000720c */ /* 0x000fe20003f06270 */
[C---:B------:R-:W-:Y:S01]  /*24f0*/  IMAD R43, R3.reuse, R43, R46 ;  /* 0x0000002b032b7224 */ /* 0x040fe200078e022e */
[----:B------:R-:W-:Y:S01]  /*2500*/  IABS R48, R62 ;  /* 0x0000003e00307213 */ /* 0x000fe20000000000 */
[--C-:B------:R-:W-:Y:S01]  /*2510*/  @!P3 IMAD.IADD R40, R40, 0x1, -R3.reuse ;  /* 0x000000012828b824 */ /* 0x100fe200078e0a03 */
[----:B------:R-:W-:Y:S01]  /*2520*/  ISETP.GT.U32.AND P3, PT, R3, R42, PT ;  /* 0x0000002a0300720c */ /* 0x000fe20003f64070 */
[----:B------:R-:W-:Y:S01]  /*2530*/  @!P1 IMAD.IADD R41, R41, 0x1, -R3 ;  /* 0x0000000129299824 */ /* 0x000fe200078e0a03 */
[C---:B------:R-:W-:Y:S01]  /*2540*/  ISETP.GT.U32.AND P1, PT, R3.reuse, R44, PT ;  /* 0x0000002c0300720c */ /* 0x040fe20003f24070 */
[----:B------:R-:W-:Y:S01]  /*2550*/  @!P5 IMAD.MOV R39, RZ, RZ, -R39 ;  /* 0x000000ffff27d224 */ /* 0x000fe200078e0a27 */
[----:B------:R-:W-:Y:S01]  /*2560*/  ISETP.GT.U32.AND P5, PT, R3, R43, PT ;  /* 0x0000002b0300720c */ /* 0x000fe20003fa4070 */
[----:B------:R-:W-:-:S04]  /*2570*/  IMAD.HI.U32 R46, R8, R48, RZ ;  /* 0x00000030082e7227 */ /* 0x000fc800078e00ff */
[----:B------:R-:W-:Y:S01]  /*2580*/  @!P2 IMAD.MOV R40, RZ, RZ, -R40 ;  /* 0x000000ffff28a224 */ /* 0x000fe200078e0a28 */
[----:B------:R-:W-:Y:S01]  /*2590*/  ISETP.GE.AND P2, PT, R49, RZ, PT ;  /* 0x000000ff3100720c */ /* 0x000fe20003f46270 */
[----:B------:R-:W-:Y:S02]  /*25a0*/  IMAD.MOV R46, RZ, RZ, -R46 ;  /* 0x000000ffff2e7224 */ /* 0x000fe400078e0a2e */
[----:B------:R-:W-:Y:S01]  /*25b0*/  IMAD.MOV.U32 R49, RZ, RZ, R50 ;  /* 0x000000ffff317224 */ /* 0x000fe200078e0032 */
[----:B------:R-:W-:Y:S01]  /*25c0*/  IABS R50, R52 ;  /* 0x0000003400327213 */ /* 0x000fe20000000000 */
[--C-:B------:R-:W-:Y:S02]  /*25d0*/  @!P3 IMAD.IADD R42, R42, 0x1, -R3.reuse ;  /* 0x000000012a2ab824 */ /* 0x100fe400078e0a03 */
[C---:B------:R-:W-:Y:S02]  /*25e0*/  IMAD R46, R3.reuse, R46, R48 ;  /* 0x0000002e032e7224 */ /* 0x040fe400078e0230 */
[----:B------:R-:W-:Y:S01]  /*25f0*/  @!P1 IMAD.IADD R44, R44, 0x1, -R3 ;  /* 0x000000012c2c9824 */ /* 0x000fe200078e0a03 */
[----:B------:R-:W-:Y:S01]  /*2600*/  ISETP.GT.U32.AND P3, PT, R3, R42, PT ;  /* 0x0000002a0300720c */ /* 0x000fe20003f64070 */
[----:B------:R-:W-:-:S03]  /*2610*/  IMAD.HI.U32 R47, R8, R49, RZ ;  /* 0x00000031082f7227 */ /* 0x000fc600078e00ff */
[----:B------:R-:W-:Y:S01]  /*2620*/  ISETP.GT.U32.AND P1, PT, R3, R44, PT ;  /* 0x0000002c0300720c */ /* 0x000fe20003f24070 */
[----:B------:R-:W-:Y:S02]  /*2630*/  @!P5 IMAD.IADD R43, R43, 0x1, -R3 ;  /* 0x000000012b2bd824 */ /* 0x000fe400078e0a03 */
[----:B------:R-:W-:Y:S01]  /*2640*/  @!P4 IMAD.MOV R41, RZ, RZ, -R41 ;  /* 0x000000ffff29c224 */ /* 0x000fe200078e0a29 */
[C---:B------:R-:W-:Y:S01]  /*2650*/  ISETP.GT.U32.AND P4, PT, R3.reuse, R46, PT ;  /* 0x0000002e0300720c */ /* 0x040fe20003f84070 */
[----:B------:R-:W-:Y:S01]  /*2660*/  IMAD.MOV R48, RZ, RZ, -R47 ;  /* 0x000000ffff307224 */ /* 0x000fe200078e0a2f */
[----:B------:R-:W-:Y:S01]  /*2670*/  ISETP.GT.U32.AND P5, PT, R3, R43, PT ;  /* 0x0000002b0300720c */ /* 0x000fe20003fa4070 */
[----:B------:R-:W-:-:S04]  /*2680*/  IMAD.HI.U32 R47, R8, R50, RZ ;  /* 0x00000032082f7227 */ /* 0x000fc800078e00ff */
[C---:B------:R-:W-:Y:S02]  /*2690*/  IMAD R48, R3.reuse, R48, R49 ;  /* 0x0000003003307224 */ /* 0x040fe400078e0231 */
[----:B------:R-:W-:Y:S02]  /*26a0*/  IMAD.MOV R49, RZ, RZ, -R47 ;  /* 0x000000ffff317224 */ /* 0x000fe400078e0a2f */
[--C-:B------:R-:W-:Y:S01]  /*26b0*/  @!P3 IMAD.IADD R42, R42, 0x1, -R3.reuse ;  /* 0x000000012a2ab824 */ /* 0x100fe200078e0a03 */
[----:B------:R-:W-:Y:S01]  /*26c0*/  ISETP.GE.AND P3, PT, R62, RZ, PT ;  /* 0x000000ff3e00720c */ /* 0x000fe20003f66270 */
[C---:B------:R-:W-:Y:S02]  /*26d0*/  IMAD R50, R3.reuse, R49, R50 ;  /* 0x0000003103327224 */ /* 0x040fe400078e0232 */
[--C-:B------:R-:W-:Y:S02]  /*26e0*/  @!P4 IMAD.IADD R46, R46, 0x1, -R3.reuse ;  /* 0x000000012e2ec824 */ /* 0x100fe400078e0a03 */
[--C-:B------:R-:W-:Y:S01]  /*26f0*/  @!P1 IMAD.IADD R44, R44, 0x1, -R3.reuse ;  /* 0x000000012c2c9824 */ /* 0x100fe200078e0a03 */
[C---:B------:R-:W-:Y:S01]  /*2700*/  ISETP.GT.U32.AND P1, PT, R3.reuse, R50, PT ;  /* 0x000000320300720c */ /* 0x040fe20003f24070 */
[----:B------:R-:W-:Y:S01]  /*2710*/  IMAD.MOV.U32 R62, RZ, RZ, R66 ;  /* 0x000000ffff3e7224 */ /* 0x000fe200078e0042 */
[----:B------:R-:W-:Y:S01]  /*2720*/  ISETP.GT.U32.AND P4, PT, R3, R46, PT ;  /* 0x0000002e0300720c */ /* 0x000fe20003f84070 */
[----:B------:R-:W-:Y:S01]  /*2730*/  @!P5 IMAD.IADD R43, R43, 0x1, -R3 ;  /* 0x000000012b2bd824 */ /* 0x000fe200078e0a03 */
[----:B------:R-:W-:Y:S01]  /*2740*/  ISETP.GT.U32.AND P5, PT, R3, R48, PT ;  /* 0x000000300300720c */ /* 0x000fe20003fa4070 */
[----:B------:R-:W-:Y:S01]  /*2750*/  IMAD.HI.U32 R47, R8, R62, RZ ;  /* 0x0000003e082f7227 */ /* 0x000fe200078e00ff */
[----:B------:R-:W-:-:S03]  /*2760*/  IABS R66, R78 ;  /* 0x0000004e00427213 */ /* 0x000fc60000000000 */
[----:B------:R-:W-:Y:S02]  /*2770*/  IMAD.MOV R47, RZ, RZ, -R47 ;  /* 0x000000ffff2f7224 */ /* 0x000fe400078e0a2f */
[----:B------:R-:W-:Y:S01]  /*2780*/  @!P6 IMAD.MOV R43, RZ, RZ, -R43 ;  /* 0x000000ffff2be224 */ /* 0x000fe200078e0a2b */
[----:B------:R-:W-:Y:S01]  /*2790*/  ISETP.GE.AND P6, PT, R52, RZ, PT ;  /* 0x000000ff3400720c */ /* 0x000fe20003fc6270 */
[C---:B------:R-:W-:Y:S01]  /*27a0*/  IMAD R52, R3.reuse, R47, R62 ;  /* 0x0000002f03347224 */ /* 0x040fe200078e023e */
[----:B------:R-:W-:Y:S01]  /*27b0*/  IABS R62, R54 ;  /* 0x00000036003e7213 */ /* 0x000fe20000000000 */
[--C-:B------:R-:W-:Y:S02]  /*27c0*/  @!P1 IMAD.IADD R50, R50, 0x1, -R3.reuse ;  /* 0x0000000132329824 */ /* 0x100fe400078e0a03 */
[--C-:B------:R-:W-:Y:S02]  /*27d0*/  @!P5 IMAD.IADD R48, R48, 0x1, -R3.reuse ;  /* 0x000000013030d824 */ /* 0x100fe400078e0a03 */
[----:B------:R-:W-:Y:S01]  /*27e0*/  @!P4 IMAD.IADD R46, R46, 0x1, -R3 ;  /* 0x000000012e2ec824 */ /* 0x000fe200078e0a03 */
[C---:B------:R-:W-:Y:S01]  /*27f0*/  ISETP.GT.U32.AND P4, PT, R3.reuse, R52, PT ;  /* 0x000000340300720c */ /* 0x040fe20003f84070 */
[----:B------:R-:W-:Y:S01]  /*2800*/  @!P0 IMAD.MOV R42, RZ, RZ, -R42 ;  /* 0x000000ffff2a8224 */ /* 0x000fe200078e0a2a */
[----:B------:R-:W-:Y:S01]  /*2810*/  ISETP.GT.U32.AND P1, PT, R3, R50, PT ;  /* 0x000000320300720c */ /* 0x000fe20003f24070 */
[----:B------:R-:W-:Y:S01]  /*2820*/  IMAD.HI.U32 R49, R8, R62, RZ ;  /* 0x0000003e08317227 */ /* 0x000fe200078e00ff */
[----:B------:R-:W-:-:S02]  /*2830*/  ISETP.GE.AND P0, PT, R60, RZ, PT ;  /* 0x000000ff3c00720c */ /* 0x000fc40003f06270 */
[----:B------:R-:W-:Y:S01]  /*2840*/  ISETP.GT.U32.AND P5, PT, R3, R48, PT ;  /* 0x000000300300720c */ /* 0x000fe20003fa4070 */
[----:B------:R-:W-:Y:S01]  /*2850*/  IMAD.MOV.U32 R47, RZ, RZ, R44 ;  /* 0x000000ffff2f7224 */ /* 0x000fe200078e002c */
[----:B------:R-:W-:Y:S01]  /*2860*/  IABS R60, R56 ;  /* 0x00000038003c7213 */ /* 0x000fe20000000000 */
[----:B------:R-:W-:Y:S02]  /*2870*/  IMAD.MOV R49, RZ, RZ, -R49 ;  /* 0x000000ffff317224 */ /* 0x000fe400078e0a31 */
[----:B------:R-:W-:Y:S01]  /*2880*/  @!P3 IMAD.MOV R46, RZ, RZ, -R46 ;  /* 0x000000ffff2eb224 */ /* 0x000fe200078e0a2e */
[----:B------:R-:W-:Y:S01]  /*2890*/  ISETP.GE.AND P3, PT, R54, RZ, PT ;  /* 0x000000ff3600720c */ /* 0x000fe20003f66270 */
[----:B------:R-:W-:-:S04]  /*28a0*/  IMAD.HI.U32 R44, R8, R60, RZ ;  /* 0x0000003c082c7227 */ /* 0x000fc800078e00ff */
[----:B------:R-:W-:Y:S02]  /*28b0*/  IMAD.MOV R44, RZ, RZ, -R44 ;  /* 0x000000ffff2c7224 */ /* 0x000fe400078e0a2c */
[--C-:B------:R-:W-:Y:S02]  /*28c0*/  @!P4 IMAD.IADD R52, R52, 0x1, -R3.reuse ;  /* 0x000000013434c824 */ /* 0x100fe400078e0a03 */
[C---:B------:R-:W-:Y:S01]  /*28d0*/  IMAD R54, R3.reuse, R49, R62 ;  /* 0x0000003103367224 */ /* 0x040fe200078e023e */
[----:B------:R-:W-:Y:S01]  /*28e0*/  IABS R62, R64 ;  /* 0x00000040003e7213 */ /* 0x000fe20000000000 */
[--C-:B------:R-:W-:Y:S01]  /*28f0*/  @!P1 IMAD.IADD R50, R50, 0x1, -R3.reuse ;  /* 0x0000000132329824 */ /* 0x100fe200078e0a03 */
[C---:B------:R-:W-:Y:S01]  /*2900*/  ISETP.GT.U32.AND P4, PT, R3.reuse, R52, PT ;  /* 0x000000340300720c */ /* 0x040fe20003f84070 */
[----:B------:R-:W-:Y:S01]  /*2910*/  @!P5 IMAD.IADD R48, R48, 0x1, -R3 ;  /* 0x000000013030d824 */ /* 0x000fe200078e0a03 */
[----:B------:R-:W-:Y:S01]  /*2920*/  ISETP.GE.AND P5, PT, R56, RZ, PT ;  /* 0x000000ff3800720c */ /* 0x000fe20003fa6270 */
[C---:B------:R-:W-:Y:S01]  /*2930*/  IMAD R44, R3.reuse, R44, R60 ;  /* 0x0000002c032c7224 */ /* 0x040fe200078e023c */
[----:B------:R-:W-:Y:S01]  /*2940*/  IABS R56, R51 ;  /* 0x0000003300387213 */ /* 0x000fe20000000000 */
[----:B------:R-:W-:Y:S01]  /*2950*/  @!P6 IMAD.MOV R50, RZ, RZ, -R50 ;  /* 0x000000ffff32e224 */ /* 0x000fe200078e0a32 */
[C---:B------:R-:W-:Y:S01]  /*2960*/  ISETP.GT.U32.AND P6, PT, R3.reuse, R54, PT ;  /* 0x000000360300720c */ /* 0x040fe20003fc4070 */
[----:B------:R-:W-:Y:S01]  /*2970*/  @!P2 IMAD.MOV R47, RZ, RZ, -R47 ;  /* 0x000000ffff2fa224 */ /* 0x000fe200078e0a2f */
[----:B------:R-:W-:Y:S01]  /*2980*/  ISETP.GE.AND P2, PT, R58, RZ, PT ;  /* 0x000000ff3a00720c */ /* 0x000fe20003f46270 */
[----:B------:R-:W-:Y:S01]  /*2990*/  IMAD.HI.U32 R49, R8, R56, RZ ;  /* 0x0000003808317227 */ /* 0x000fe200078e00ff */
[----:B------:R-:W-:-:S02]  /*29a0*/  ISETP.GT.U32.AND P1, PT, R3, R44, PT ;  /* 0x0000002c0300720c */ /* 0x000fc40003f24070 */
[----:B------:R-:W-:Y:S01]  /*29b0*/  IABS R60, R53 ;  /* 0x00000035003c7213 */ /* 0x000fe20000000000 */
[----:B------:R-:W-:Y:S01]  /*29c0*/  IMAD.MOV R49, RZ, RZ, -R49 ;  /* 0x000000ffff317224 */ /* 0x000fe200078e0a31 */
[----:B------:R-:W-:Y:S01]  /*29d0*/  IABS R58, R15 ;  /* 0x0000000f003a7213 */ /* 0x000fe20000000000 */
[--C-:B------:R-:W-:Y:S01]  /*29e0*/  @!P4 IMAD.IADD R52, R52, 0x1, -R3.reuse ;  /* 0x000000013434c824 */ /* 0x100fe200078e0a03 */
[----:B------:R-:W-:Y:S01]  /*29f0*/  ISETP.GE.AND P4, PT, R15, RZ, PT ;  /* 0x000000ff0f00720c */ /* 0x000fe20003f86270 */
[C---:B------:R-:W-:Y:S02]  /*2a00*/  IMAD R56, R3.reuse, R49, R56 ;  /* 0x0000003103387224 */ /* 0x040fe400078e0238 */
[--C-:B------:R-:W-:Y:S02]  /*2a10*/  @!P6 IMAD.IADD R54, R54, 0x1, -R3.reuse ;  /* 0x000000013636e824 */ /* 0x100fe400078e0a03 */
[----:B------:R-:W-:Y:S01]  /*2a20*/  @!P2 IMAD.MOV R52, RZ, RZ, -R52 ;  /* 0x000000ffff34a224 */ /* 0x000fe200078e0a34 */
[C---:B------:R-:W-:Y:S01]  /*2a30*/  ISETP.GT.U32.AND P2, PT, R3.reuse, R56, PT ;  /* 0x000000380300720c */ /* 0x040fe20003f44070 */
[----:B------:R-:W-:Y:S01]  /*2a40*/  @!P1 IMAD.IADD R44, R44, 0x1, -R3 ;  /* 0x000000012c2c9824 */ /* 0x000fe200078e0a03 */
[----:B------:R-:W-:Y:S01]  /*2a50*/  ISETP.GT.U32.AND P6, PT, R3, R54, PT ;  /* 0x000000360300720c */ /* 0x000fe20003fc4070 */
[----:B------:R-:W-:-:S03]  /*2a60*/  IMAD.HI.U32 R49, R8, R60, RZ ;  /* 0x0000003c08317227 */ /* 0x000fc600078e00ff */
[----:B------:R-:W-:Y:S01]  /*2a70*/  ISETP.GT.U32.AND P1, PT, R3, R44, PT ;  /* 0x0000002c0300720c */ /* 0x000fe20003f24070 */
[----:B------:R-:W-:Y:S01]  /*2a80*/  @!P0 IMAD.MOV R48, RZ, RZ, -R48 ;  /* 0x000000ffff308224 */ /* 0x000fe200078e0a30 */
[----:B------:R-:W-:Y:S01]  /*2a90*/  ISETP.GE.AND P0, PT, R51, RZ, PT ;  /* 0x000000ff3300720c */ /* 0x000fe20003f06270 */
[----:B------:R-:W-:-:S04]  /*2aa0*/  IMAD.HI.U32 R15, R8, R58, RZ ;  /* 0x0000003a080f7227 */ /* 0x000fc800078e00ff */
[----:B------:R-:W-:-:S04]  /*2ab0*/  IMAD.HI.U32 R51, R8, R62, RZ ;  /* 0x0000003e08337227 */ /* 0x000fc800078e00ff */
[----:B------:R-:W-:Y:S02]  /*2ac0*/  IMAD.MOV R49, RZ, RZ, -R49 ;  /* 0x000000ffff317224 */ /* 0x000fe400078e0a31 */
[----:B------:R-:W-:Y:S02]  /*2ad0*/  IMAD.MOV R15, RZ, RZ, -R15 ;  /* 0x000000ffff0f7224 */ /* 0x000fe400078e0a0f */
[----:B------:R-:W-:Y:S02]  /*2ae0*/  IMAD.MOV R51, RZ, RZ, -R51 ;  /* 0x000000ffff337224 */ /* 0x000fe400078e0a33 */
[C---:B------:R-:W-:Y:S02]  /*2af0*/  IMAD R60, R3.reuse, R49, R60 ;  /* 0x00000031033c7224 */ /* 0x040fe400078e023c */
[C---:B------:R-:W-:Y:S01]  /*2b00*/  IMAD R58, R3.reuse, R15, R58 ;  /* 0x0000000f033a7224 */ /* 0x040fe200078e023a */
[----:B------:R-:W-:Y:S01]  /*2b10*/  IABS R15, R68 ;  /* 0x00000044000f7213 */ /* 0x000fe20000000000 */
[----:B------:R-:W-:-:S02]  /*2b20*/  IMAD R62, R3, R51, R62 ;  /* 0x00000033033e7224 */ /* 0x000fc400078e023e */
[--C-:B------:R-:W-:Y:S01]  /*2b30*/  @!P6 IMAD.IADD R54, R54, 0x1, -R3.reuse ;  /* 0x000000013636e824 */ /* 0x100fe200078e0a03 */
[C---:B------:R-:W-:Y:S01]  /*2b40*/  ISETP.GT.U32.AND P6, PT, R3.reuse, R58, PT ;  /* 0x0000003a0300720c */ /* 0x040fe20003fc4070 */
[--C-:B------:R-:W-:Y:S01]  /*2b50*/  @!P2 IMAD.IADD R56, R56, 0x1, -R3.reuse ;  /* 0x000000013838a824 */ /* 0x100fe200078e0a03 */
[----:B------:R-:W-:Y:S01]  /*2b60*/  ISETP.GT.U32.AND P2, PT, R3, R60, PT ;  /* 0x0000003c0300720c */ /* 0x000fe20003f44070 */
[----:B------:R-:W-:Y:S01]  /*2b70*/  @!P1 IMAD.IADD R44, R44, 0x1, -R3 ;  /* 0x000000012c2c9824 */ /* 0x000fe200078e0a03 */
[----:B------:R-:W-:Y:S01]  /*2b80*/  ISETP.GE.AND P1, PT, R53, RZ, PT ;  /* 0x000000ff3500720c */ /* 0x000fe20003f26270 */
[----:B------:R-:W-:Y:S01]  /*2b90*/  @!P3 IMAD.MOV R54, RZ, RZ, -R54 ;  /* 0x000000ffff36b224 */ /* 0x000fe200078e0a36 */
[----:B------:R-:W-:Y:S01]  /*2ba0*/  ISETP.GT.U32.AND P3, PT, R3, R62, PT ;  /* 0x0000003e0300720c */ /* 0x000fe20003f64070 */
[----:B------:R-:W-:Y:S02]  /*2bb0*/  IMAD.MOV.U32 R49, RZ, RZ, R44 ;  /* 0x000000ffff317224 */ /* 0x000fe400078e002c */
[----:B------:R-:W-:-:S02]  /*2bc0*/  IMAD.MOV.U32 R44, RZ, RZ, R15 ;  /* 0x000000ffff2c7224 */ /* 0x000fc400078e000f */
[----:B------:R-:W-:Y:S01]  /*2bd0*/  @!P5 IMAD.MOV R49, RZ, RZ, -R49 ;  /* 0x000000ffff31d224 */ /* 0x000fe200078e0a31 */
[C---:B------:R-:W-:Y:S01]  /*2be0*/  ISETP.GT.U32.AND P5, PT, R3.reuse, R56, PT ;  /* 0x000000380300720c */ /* 0x040fe20003fa4070 */
[--C-:B------:R-:W-:Y:S02]  /*2bf0*/  @!P6 IMAD.IADD R58, R58, 0x1, -R3.reuse ;  /* 0x000000013a3ae824 */ /* 0x100fe400078e0a03 */
[--C-:B------:R-:W-:Y:S02]  /*2c00*/  @!P2 IMAD.IADD R60, R60, 0x1, -R3.reuse ;  /* 0x000000013c3ca824 */ /* 0x100fe400078e0a03 */
[----:B------:R-:W-:Y:S01]  /*2c10*/  IMAD.HI.U32 R51, R8, R66, RZ ;  /* 0x0000004208337227 */ /* 0x000fe200078e00ff */
[C---:B------:R-:W-:Y:S02]  /*2c20*/  ISETP.GT.U32.AND P6, PT, R3.reuse, R58, PT ;  /* 0x0000003a0300720c */ /* 0x040fe40003fc4070 */
[----:B------:R-:W-:Y:S01]  /*2c30*/  ISETP.GT.U32.AND P2, PT, R3, R60, PT ;  /* 0x0000003c0300720c */ /* 0x000fe20003f44070 */
[----:B------:R-:W-:-:S02]  /*2c40*/  @!P3 IMAD.IADD R62, R62, 0x1, -R3 ;  /* 0x000000013e3eb824 */ /* 0x000fc400078e0a03 */
[----:B------:R-:W-:-:S03]  /*2c50*/  IMAD.HI.U32 R15, R8, R44, RZ ;  /* 0x0000002c080f7227 */ /* 0x000fc600078e00ff */
[----:B------:R-:W-:Y:S01]  /*2c60*/  ISETP.GT.U32.AND P3, PT, R3, R62, PT ;  /* 0x0000003e0300720c */ /* 0x000fe20003f64070 */
[----:B------:R-:W-:-:S04]  /*2c70*/  IMAD.HI.U32 R53, R8, R70, RZ ;  /* 0x0000004608357227 */ /* 0x000fc800078e00ff */
[----:B------:R-:W-:Y:S02]  /*2c80*/  IMAD.MOV R51, RZ, RZ, -R51 ;  /* 0x000000ffff337224 */ /* 0x000fe400078e0a33 */
[----:B------:R-:W-:Y:S01]  /*2c90*/  @!P5 IMAD.IADD R56, R56, 0x1, -R3 ;  /* 0x000000013838d824 */ /* 0x000fe200078e0a03 */
[----:B------:R-:W-:Y:S01]  /*2ca0*/  ISETP.GE.AND P5, PT, R64, RZ, PT ;  /* 0x000000ff4000720c */ /* 0x000fe20003fa6270 */
        /* <DEDUP_REMOVED lines=9> */
[C---:B------:R-:W-:Y:S01]  /*2d40*/  ISETP.GT.U32.AND P6, PT, R3.reuse, R44, PT ;  /* 0x0000002c0300720c */ /* 0x040fe20003fc4070 */
[----:B------:R-:W-:Y:S01]  /*2d50*/  @!P3 IMAD.IADD R62, R62, 0x1, -R3 ;  /* 0x000000013e3eb824 */ /* 0x000fe200078e0a03 */
[----:B------:R-:W-:Y:S01]  /*2d60*/  ISETP.GT.U32.AND P3, PT, R3, R66, PT ;  /* 0x000000420300720c */ /* 0x000fe20003f64070 */
[----:B------:R-:W-:Y:S02]  /*2d70*/  IMAD.MOV.U32 R51, RZ, RZ, R15 ;  /* 0x000000ffff337224 */ /* 0x000fe400078e000f */
[----:B------:R-:W-:Y:S02]  /*2d80*/  @!P0 IMAD.MOV R56, RZ, RZ, -R56 ;  /* 0x000000ffff388224 */ /* 0x000fe400078e0a38 */
[----:B------:R-:W-:-:S04]  /*2d90*/  IMAD.HI.U32 R15, R8, R51, RZ ;  /* 0x00000033080f7227 */ /* 0x000fc800078e00ff */
[----:B------:R-:W-:Y:S02]  /*2da0*/  @!P2 IMAD.IADD R64, R64, 0x1, -R3 ;  /* 0x000000014040a824 */ /* 0x000fe400078e0a03 */
[----:B------:R-:W-:Y:S02]  /*2db0*/  IMAD.MOV R70, RZ, RZ, -R15 ;  /* 0x000000ffff467224 */ /* 0x000fe400078e0a0f */
[----:B------:R-:W-:-:S04]  /*2dc0*/  IMAD.HI.U32 R15, R8, R72, RZ ;  /* 0x00000048080f7227 */ /* 0x000fc800078e00ff */
[--C-:B------:R-:W-:Y:S01]  /*2dd0*/  @!P6 IMAD.IADD R44, R44, 0x1, -R3.reuse ;  /* 0x000000012c2ce824 */ /* 0x100fe200078e0a03 */
[----:B------:R-:W-:Y:S01]  /*2de0*/  ISETP.GE.AND P6, PT, R68, RZ, PT ;  /* 0x000000ff4400720c */ /* 0x000fe20003fc6270 */
[----:B------:R-:W-:Y:S01]  /*2df0*/  @!P3 IMAD.IADD R66, R66, 0x1, -R3 ;  /* 0x000000014242b824 */ /* 0x000fe200078e0a03 */
[C---:B------:R-:W-:Y:S01]  /*2e00*/  ISETP.GT.U32.AND P3, PT, R3.reuse, R64, PT ;  /* 0x000000400300720c */ /* 0x040fe20003f64070 */
[C---:B------:R-:W-:Y:S01]  /*2e10*/  IMAD R68, R3.reuse, R70, R51 ;  /* 0x0000004603447224 */ /* 0x040fe200078e0233 */
[C---:B------:R-:W-:Y:S01]  /*2e20*/  ISETP.GT.U32.AND P2, PT, R3.reuse, R44, PT ;  /* 0x0000002c0300720c */ /* 0x040fe20003f44070 */
[----:B------:R-:W-:Y:S01]  /*2e30*/  IMAD.MOV R15, RZ, RZ, -R15 ;  /* 0x000000ffff0f7224 */ /* 0x000fe200078e0a0f */
[----:B------:R-:W-:Y:S01]  /*2e40*/  ISETP.GT.U32.AND P0, PT, R3, R66, PT ;  /* 0x000000420300720c */ /* 0x000fe20003f04070 */
[----:B------:R-:W-:-:S04]  /*2e50*/  IMAD.HI.U32 R51, R8, R74, RZ ;  /* 0x0000004a08337227 */ /* 0x000fc800078e00ff */
[----:B------:R-:W-:Y:S01]  /*2e60*/  IMAD R70, R3, R15, R72 ;  /* 0x0000000f03467224 */ /* 0x000fe200078e0248 */
[----:B------:R-:W-:Y:S01]  /*2e70*/  IABS R15, R79 ;  /* 0x0000004f000f7213 */ /* 0x000fe20000000000 */
[----:B------:R-:W-:Y:S02]  /*2e80*/  IMAD.MOV R51, RZ, RZ, -R51 ;  /* 0x000000ffff337224 */ /* 0x000fe400078e0a33 */
[----:B------:R-:W-:-:S04]  /*2e90*/  IMAD.HI.U32 R53, R8, R76, RZ ;  /* 0x0000004c08357227 */ /* 0x000fc800078e00ff */
[C---:B------:R-:W-:Y:S02]  /*2ea0*/  IMAD R72, R3.reuse, R51, R74 ;  /* 0x0000003303487224 */ /* 0x040fe400078e024a */
[----:B------:R-:W-:Y:S02]  /*2eb0*/  IMAD.MOV.U32 R51, RZ, RZ, R15 ;  /* 0x000000ffff337224 */ /* 0x000fe400078e000f */
[----:B------:R-:W-:Y:S01]  /*2ec0*/  @!P3 IMAD.IADD R64, R64, 0x1, -R3 ;  /* 0x000000014040b824 */ /* 0x000fe200078e0a03 */
[----:B------:R-:W-:Y:S01]  /*2ed0*/  ISETP.GT.U32.AND P3, PT, R3, R70, PT ;  /* 0x000000460300720c */ /* 0x000fe20003f64070 */
[----:B------:R-:W-:Y:S02]  /*2ee0*/  IMAD.MOV R53, RZ, RZ, -R53 ;  /* 0x000000ffff357224 */ /* 0x000fe400078e0a35 */
[----:B------:R-:W-:-:S04]  /*2ef0*/  IMAD.HI.U32 R15, R8, R51, RZ ;  /* 0x00000033080f7227 */ /* 0x000fc800078e00ff */
[C---:B------:R-:W-:Y:S02]  /*2f00*/  IMAD R74, R3.reuse, R53, R76 ;  /* 0x00000035034a7224 */ /* 0x040fe400078e024c */
[----:B------:R-:W-:Y:S02]  /*2f10*/  IMAD.MOV R76, RZ, RZ, -R15 ;  /* 0x000000ffff4c7224 */ /* 0x000fe400078e0a0f */
[----:B------:R-:W-:Y:S01]  /*2f20*/  @!P0 IMAD.IADD R66, R66, 0x1, -R3 ;  /* 0x0000000142428824 */ /* 0x000fe200078e0a03 */
[C---:B------:R-:W-:Y:S01]  /*2f30*/  ISETP.GT.U32.AND P0, PT, R3.reuse, R72, PT ;  /* 0x000000480300720c */ /* 0x040fe20003f04070 */
[C---:B------:R-:W-:Y:S02]  /*2f40*/  IMAD R76, R3.reuse, R76, R51 ;  /* 0x0000004c034c7224 */ /* 0x040fe400078e0233 */
[----:B------:R-:W-:Y:S02]  /*2f50*/  @!P3 IMAD.IADD R70, R70, 0x1, -R3 ;  /* 0x000000014646b824 */ /* 0x000fe400078e0a03 */
[----:B------:R-:W-:Y:S01]  /*2f60*/  IMAD.HI.U32 R15, R8, R80, RZ ;  /* 0x00000050080f7227 */ /* 0x000fe200078e00ff */
[----:B------:R-:W-:-:S03]  /*2f70*/  ISETP.GT.U32.AND P3, PT, R3, R76, PT ;  /* 0x0000004c0300720c */ /* 0x000fc60003f64070 */
[----:B------:R-:W-:Y:S01]  /*2f80*/  @!P2 IMAD.IADD R44, R44, 0x1, -R3 ;  /* 0x000000012c2ca824 */ /* 0x000fe200078e0a03 */
[C---:B------:R-:W-:Y:S01]  /*2f90*/  ISETP.GT.U32.AND P2, PT, R3.reuse, R68, PT ;  /* 0x000000440300720c */ /* 0x040fe20003f44070 */
[----:B------:R-:W-:Y:S02]  /*2fa0*/  IMAD.MOV R15, RZ, RZ, -R15 ;  /* 0x000000ffff0f7224 */ /* 0x000fe400078e0a0f */
[----:B------:R-:W-:Y:S01]  /*2fb0*/  @!P0 IMAD.IADD R72, R72, 0x1, -R3 ;  /* 0x0000000148488824 */ /* 0x000fe200078e0a03 */
[----:B------:R-:W-:Y:S01]  /*2fc0*/  ISETP.GE.AND P0, PT, R78, RZ, PT ;  /* 0x000000ff4e00720c */ /* 0x000fe20003f06270 */
[----:B------:R-:W-:Y:S02]  /*2fd0*/  IMAD R78, R3, R15, R80 ;  /* 0x0000000f034e7224 */ /* 0x000fe400078e0250 */
[----:B------:R-:W-:-:S04]  /*2fe0*/  IMAD.HI.U32 R51, R8, R81, RZ ;  /* 0x0000005108337227 */ /* 0x000fc800078e00ff */
[--C-:B------:R-:W-:Y:S01]  /*2ff0*/  @!P3 IMAD.IADD R76, R76, 0x1, -R3.reuse ;  /* 0x000000014c4cb824 */ /* 0x100fe200078e0a03 */
[C---:B------:R-:W-:Y:S01]  /*3000*/  ISETP.GT.U32.AND P3, PT, R3.reuse, R78, PT ;  /* 0x0000004e0300720c */ /* 0x040fe20003f64070 */
[----:B------:R-:W-:Y:S01]  /*3010*/  @!P2 IMAD.IADD R68, R68, 0x1, -R3 ;  /* 0x000000014444a824 */ /* 0x000fe200078e0a03 */
[----:B------:R-:W-:Y:S01]  /*3020*/  ISETP.GT.U32.AND P2, PT, R3, R74, PT ;  /* 0x0000004a0300720c */ /* 0x000fe20003f44070 */
[----:B------:R-:W-:Y:S02]  /*3030*/  IMAD.MOV R82, RZ, RZ, -R51 ;  /* 0x000000ffff527224 */ /* 0x000fe400078e0a33 */
[----:B------:R-:W-:-:S04]  /*3040*/  IMAD.HI.U32 R53, R8, R83, RZ ;  /* 0x0000005308357227 */ /* 0x000fc800078e00ff */
[C---:B------:R-:W-:Y:S02]  /*3050*/  IMAD R80, R3.reuse, R82, R81 ;  /* 0x0000005203507224 */ /* 0x040fe400078e0251 */
[----:B------:R-:W-:Y:S02]  /*3060*/  IMAD.MOV R84, RZ, RZ, -R53 ;  /* 0x000000ffff547224 */ /* 0x000fe400078e0a35 */
[--C-:B------:R-:W-:Y:S01]  /*3070*/  @!P3 IMAD.IADD R78, R78, 0x1, -R3.reuse ;  /* 0x000000014e4eb824 */ /* 0x100fe200078e0a03 */
[----:B------:R-:W-:Y:S01]  /*3080*/  ISETP.GT.U32.AND P3, PT, R3, R80, PT ;  /* 0x000000500300720c */ /* 0x000fe20003f64070 */
[----:B------:R-:W-:Y:S01]  /*3090*/  @!P2 IMAD.IADD R74, R74, 0x1, -R3 ;  /* 0x000000014a4aa824 */ /* 0x000fe200078e0a03 */
[----:B------:R-:W-:Y:S01]  /*30a0*/  ISETP.GE.AND P2, PT, R55, RZ, PT ;  /* 0x000000ff3700720c */ /* 0x000fe20003f46270 */
[C---:B------:R-:W-:Y:S01]  /*30b0*/  IMAD R82, R3.reuse, R84, R83 ;  /* 0x0000005403527224 */ /* 0x040fe200078e0253 */
[----:B------:R-:W-:Y:S01]  /*30c0*/  IABS R84, R65 ;  /* 0x0000004100547213 */ /* 0x000fe20000000000 */
[----:B------:R-:W-:Y:S01]  /*30d0*/  @!P4 IMAD.MOV R58, RZ, RZ, -R58 ;  /* 0x000000ffff3ac224 */ /* 0x000fe200078e0a3a */
[----:B------:R-:W-:Y:S01]  /*30e0*/  ISETP.GT.U32.AND P4, PT, R3, R72, PT ;  /* 0x000000480300720c */ /* 0x000fe20003f84070 */
[----:B------:R-:W-:-:S04]  /*30f0*/  IMAD.HI.U32 R51, R8, R86, RZ ;  /* 0x0000005608337227 */ /* 0x000fc800078e00ff */
[----:B------:R-:W-:-:S04]  /*3100*/  IMAD.HI.U32 R15, R8, R84, RZ ;  /* 0x00000054080f7227 */ /* 0x000fc800078e00ff */
[----:B------:R-:W-:Y:S01]  /*3110*/  @!P3 IMAD.IADD R80, R80, 0x1, -R3 ;  /* 0x000000015050b824 */ /* 0x000fe200078e0a03 */
[C---:B------:R-:W-:Y:S01]  /*3120*/  ISETP.GT.U32.AND P3, PT, R3.reuse, R68, PT ;  /* 0x000000440300720c */ /* 0x040fe20003f64070 */
[----:B------:R-:W-:Y:S01]  /*3130*/  @!P2 IMAD.MOV R66, RZ, RZ, -R66 ;  /* 0x000000ffff42a224 */ /* 0x000fe200078e0a42 */
[----:B------:R-:W-:Y:S01]  /*3140*/  ISETP.GT.U32.AND P2, PT, R3, R78, PT ;  /* 0x0000004e0300720c */ /* 0x000fe20003f44070 */
[----:B------:R-:W-:-:S04]  /*3150*/  IMAD.HI.U32 R53, R8, R88, RZ ;  /* 0x0000005808357227 */ /* 0x000fc800078e00ff */
[----:B------:R-:W-:-:S04]  /*3160*/  IMAD.HI.U32 R55, R8, R90, RZ ;  /* 0x0000005a08377227 */ /* 0x000fc800078e00ff */
[----:B------:R-:W-:-:S04]  /*3170*/  IMAD.HI.U32 R8, R8, R92, RZ ;  /* 0x0000005c08087227 */ /* 0x000fc800078e00ff */
[----:B------:R-:W-:Y:S01]  /*3180*/  @!P1 IMAD.MOV R60, RZ, RZ, -R60 ;  /* 0x000000ffff3c9224 */ /* 0x000fe200078e0a3c */
[C---:B------:R-:W-:Y:S01]  /*3190*/  ISETP.GT.U32.AND P1, PT, R3.reuse, R70, PT ;  /* 0x000000460300720c */ /* 0x040fe20003f24070 */
[----:B------:R-:W-:Y:S01]  /*31a0*/  @!P5 IMAD.MOV R62, RZ, RZ, -R62 ;  /* 0x000000ffff3ed224 */ /* 0x000fe200078e0a3e */
[C---:B------:R-:W-:Y:S01]  /*31b0*/  ISETP.GT.U32.AND P5, PT, R3.reuse, R74, PT ;  /* 0x0000004a0300720c */ /* 0x040fe20003fa4070 */
[----:B------:R-:W-:Y:S01]  /*31c0*/  @!P0 IMAD.MOV R64, RZ, RZ, -R64 ;  /* 0x000000ffff408224 */ /* 0x000fe200078e0a40 */
[----:B------:R-:W-:Y:S01]  /*31d0*/  ISETP.GT.U32.AND P0, PT, R3, R76, PT ;  /* 0x0000004c0300720c */ /* 0x000fe20003f04070 */
[----:B------:R-:W-:Y:S02]  /*31e0*/  IMAD.MOV R51, RZ, RZ, -R51 ;  /* 0x000000ffff337224 */ /* 0x000fe400078e0a33 */
[----:B------:R-:W-:Y:S02]  /*31f0*/  IMAD.MOV R8, RZ, RZ, -R8 ;  /* 0x000000ffff087224 */ /* 0x000fe400078e0a08 */
[----:B------:R-:W-:-:S02]  /*3200*/  IMAD.MOV R15, RZ, RZ, -R15 ;  /* 0x000000ffff0f7224 */ /* 0x000fc400078e0a0f */
[----:B------:R-:W-:Y:S02]  /*3210*/  IMAD.MOV R53, RZ, RZ, -R53 ;  /* 0x000000ffff357224 */ /* 0x000fe400078e0a35 */
[----:B------:R-:W-:Y:S02]  /*3220*/  IMAD.MOV R55, RZ, RZ, -R55 ;  /* 0x000000ffff377224 */ /* 0x000fe400078e0a37 */
[C---:B------:R-:W-:Y:S02]  /*3230*/  IMAD R86, R3.reuse, R51, R86 ;  /* 0x0000003303567224 */ /* 0x040fe400078e0256 */
[C---:B------:R-:W-:Y:S02]  /*3240*/  IMAD R92, R3.reuse, R8, R92 ;  /* 0x00000008035c7224 */ /* 0x040fe400078e025c */
[----:B------:R-:W-:Y:S01]  /*3250*/  @!P3 IMAD.IADD R68, R68, 0x1, -R3 ;  /* 0x000000014444b824 */ /* 0x000fe200078e0a03 */
[C---:B------:R-:W-:Y:S01]  /*3260*/  ISETP.GT.U32.AND P3, PT, R3.reuse, R82, PT ;  /* 0x000000520300720c */ /* 0x040fe20003f64070 */
[C---:B------:R-:W-:Y:S01]  /*3270*/  IMAD R84, R3.reuse, R15, R84 ;  /* 0x0000000f03547224 */ /* 0x040fe200078e0254 */
[----:B------:R-:W-:Y:S01]  /*3280*/  SHF.R.S32.HI R15, RZ, 0x1f, R114 ;  /* 0x0000001fff0f7819 */ /* 0x000fe20000011472 */
[----:B------:R-:W-:-:S02]  /*3290*/  IMAD R88, R3, R53, R88 ;  /* 0x0000003503587224 */ /* 0x000fc400078e0258 */
[----:B------:R-:W-:Y:S01]  /*32a0*/  IMAD R90, R3, R55, R90 ;  /* 0x00000037035a7224 */ /* 0x000fe200078e025a */
[----:B------:R-:W-:Y:S01]  /*32b0*/  LEA.HI R114, R15, R114, RZ, 0x7 ;  /* 0x000000720f727211 */ /* 0x000fe200078f38ff */
[----:B------:R-:W-:Y:S01]  /*32c0*/  IMAD.MOV.U32 R51, RZ, RZ, R44 ;  /* 0x000000ffff337224 */ /* 0x000fe200078e002c */
[----:B------:R-:W-:Y:S01]  /*32d0*/  LOP3.LUT R44, RZ, R45, RZ, 0x33, !PT ;  /* 0x0000002dff2c7212 */ /* 0x000fe200078e33ff */
[--C-:B------:R-:W-:Y:S01]  /*32e0*/  @!P4 IMAD.IADD R72, R72, 0x1, -R3.reuse ;  /* 0x000000014848c824 */ /* 0x100fe200078e0a03 */
[C---:B------:R-:W-:Y:S01]  /*32f0*/  ISETP.GT.U32.AND P4, PT, R3.reuse, R86, PT ;  /* 0x000000560300720c */ /* 0x040fe20003f84070 */
[----:B------:R-:W-:Y:S01]  /*3300*/  @!P2 IMAD.IADD R78, R78, 0x1, -R3 ;  /* 0x000000014e4ea824 */ /* 0x000fe200078e0a03 */
[C---:B------:R-:W-:Y:S01]  /*3310*/  ISETP.GT.U32.AND P2, PT, R3.reuse, R92, PT ;  /* 0x0000005c0300720c */ /* 0x040fe20003f44070 */
[----:B------:R-:W-:Y:S01]  /*3320*/  @!P6 IMAD.MOV R51, RZ, RZ, -R51 ;  /* 0x000000ffff33e224 */ /* 0x000fe200078e0a33 */
[C---:B------:R-:W-:Y:S01]  /*3330*/  ISETP.GT.U32.AND P6, PT, R3.reuse, R80, PT ;  /* 0x000000500300720c */ /* 0x040fe20003fc4070 */
[--C-:B------:R-:W-:Y:S01]  /*3340*/  @!P1 IMAD.IADD R70, R70, 0x1, -R3.reuse ;  /* 0x0000000146469824 */ /* 0x100fe200078e0a03 */
[C---:B------:R-:W-:Y:S01]  /*3350*/  ISETP.GT.U32.AND P1, PT, R3.reuse, R84, PT ;  /* 0x000000540300720c */ /* 0x040fe20003f24070 */
[--C-:B------:R-:W-:Y:S01]  /*3360*/  @!P5 IMAD.IADD R74, R74, 0x1, -R3.reuse ;  /* 0x000000014a4ad824 */ /* 0x100fe200078e0a03 */
[C---:B------:R-:W-:Y:S01]  /*3370*/  ISETP.GT.U32.AND P5, PT, R3.reuse, R88, PT ;  /* 0x000000580300720c */ /* 0x040fe20003fa4070 */
[--C-:B------:R-:W-:Y:S01]  /*3380*/  @!P0 IMAD.IADD R76, R76, 0x1, -R3.reuse ;  /* 0x000000014c4c8824 */ /* 0x100fe200078e0a03 */
[----:B------:R-:W-:Y:S01]  /*3390*/  ISETP.GT.U32.AND P0, PT, R3, R90, PT ;  /* 0x0000005a0300720c */ /* 0x000fe20003f04070 */
[--C-:B------:R-:W-:Y:S01]  /*33a0*/  @!P3 IMAD.IADD R82, R82, 0x1, -R3.reuse ;  /* 0x000000015252b824 */ /* 0x100fe200078e0a03 */
[----:B------:R-:W-:Y:S01]  /*33b0*/  ISETP.GE.AND P3, PT, R71, RZ, PT ;  /* 0x000000ff4700720c */ /* 0x000fe20003f66270 */
[--C-:B------:R-:W-:Y:S01]  /*33c0*/  @!P4 IMAD.IADD R86, R86, 0x1, -R3.reuse ;  /* 0x000000015656c824 */ /* 0x100fe200078e0a03 */
[----:B------:R-:W-:Y:S01]  /*33d0*/  ISETP.GE.AND P4, PT, R77, RZ, PT ;  /* 0x000000ff4d00720c */ /* 0x000fe20003f86270 */
[--C-:B------:R-:W-:Y:S01]  /*33e0*/  @!P2 IMAD.IADD R92, R92, 0x1, -R3.reuse ;  /* 0x000000015c5ca824 */ /* 0x100fe200078e0a03 */
[----:B------:R-:W-:Y:S01]  /*33f0*/  ISETP.GT.U32.AND P2, PT, R3, R82, PT ;  /* 0x000000520300720c */ /* 0x000fe20003f44070 */
[--C-:B------:R-:W-:Y:S01]  /*3400*/  @!P6 IMAD.IADD R80, R80, 0x1, -R3.reuse ;  /* 0x000000015050e824 */ /* 0x100fe200078e0a03 */
[----:B------:R-:W-:Y:S01]  /*3410*/  ISETP.GE.AND P6, PT, R75, RZ, PT ;  /* 0x000000ff4b00720c */ /* 0x000fe20003fc6270 */
[--C-:B------:R-:W-:Y:S01]  /*3420*/  @!P1 IMAD.IADD R84, R84, 0x1, -R3.reuse ;  /* 0x0000000154549824 */ /* 0x100fe200078e0a03 */
[----:B------:R-:W-:Y:S01]  /*3430*/  ISETP.GE.AND P1, PT, R73, RZ, PT ;  /* 0x000000ff4900720c */ /* 0x000fe20003f26270 */
[--C-:B------:R-:W-:Y:S01]  /*3440*/  @!P5 IMAD.IADD R88, R88, 0x1, -R3.reuse ;  /* 0x000000015858d824 */ /* 0x100fe200078e0a03 */
[----:B------:R-:W-:Y:S01]  /*3450*/  ISETP.GE.AND P5, PT, R79, RZ, PT ;  /* 0x000000ff4f00720c */ /* 0x000fe20003fa6270 */
[--C-:B------:R-:W-:Y:S01]  /*3460*/  @!P0 IMAD.IADD R90, R90, 0x1, -R3.reuse ;  /* 0x000000015a5a8824 */ /* 0x100fe200078e0a03 */
[----:B------:R-:W-:Y:S01]  /*3470*/  ISETP.GE.AND P0, PT, R69, RZ, PT ;  /* 0x000000ff4500720c */ /* 0x000fe20003f06270 */
[----:B------:R-:W-:Y:S01]  /*3480*/  @!P3 IMAD.MOV R70, RZ, RZ, -R70 ;  /* 0x000000ffff46b224 */ /* 0x000fe200078e0a46 */
[C---:B------:R-:W-:Y:S01]  /*3490*/  ISETP.GT.U32.AND P3, PT, R3.reuse, R84, PT ;  /* 0x000000540300720c */ /* 0x040fe20003f64070 */
[----:B------:R-:W-:Y:S01]  /*34a0*/  @!P4 IMAD.MOV R74, RZ, RZ, -R74 ;  /* 0x000000ffff4ac224 */ /* 0x000fe200078e0a4a */
[----:B------:R-:W-:Y:S01]  /*34b0*/  ISETP.GT.U32.AND P4, PT, R3, R88, PT ;  /* 0x000000580300720c */ /* 0x000fe20003f84070 */
[--C-:B------:R-:W-:Y:S01]  /*34c0*/  @!P2 IMAD.IADD R82, R82, 0x1, -R3.reuse ;  /* 0x000000015252a824 */ /* 0x100fe200078e0a03 */
[----:B------:R-:W-:Y:S01]  /*34d0*/  ISETP.GE.AND P2, PT, R63, RZ, PT ;  /* 0x000000ff3f00720c */ /* 0x000fe20003f46270 */
[----:B------:R-:W-:Y:S01]  /*34e0*/  @!P6 IMAD.MOV R68, RZ, RZ, -R68 ;  /* 0x000000ffff44e224 */ /* 0x000fe200078e0a44 */
[----:B------:R-:W-:Y:S01]  /*34f0*/  ISETP.GE.AND P6, PT, R61, RZ, PT ;  /* 0x000000ff3d00720c */ /* 0x000fe20003fc6270 */
[----:B------:R-:W-:Y:S01]  /*3500*/  @!P1 IMAD.MOV R72, RZ, RZ, -R72 ;  /* 0x000000ffff489224 */ /* 0x000fe200078e0a48 */
[C---:B------:R-:W-:Y:S01]  /*3510*/  ISETP.GT.U32.AND P1, PT, R3.reuse, R86, PT ;  /* 0x000000560300720c */ /* 0x040fe20003f24070 */
[----:B------:R-:W-:Y:S01]  /*3520*/  @!P5 IMAD.MOV R76, RZ, RZ, -R76 ;  /* 0x000000ffff4cd224 */ /* 0x000fe200078e0a4c */
[C---:B------:R-:W-:Y:S01]  /*3530*/  ISETP.GT.U32.AND P5, PT, R3.reuse, R90, PT ;  /* 0x0000005a0300720c */ /* 0x040fe20003fa4070 */
[----:B------:R-:W-:Y:S01]  /*3540*/  @!P0 IMAD.MOV R78, RZ, RZ, -R78 ;  /* 0x000000ffff4e8224 */ /* 0x000fe200078e0a4e */
[----:B------:R-:W-:Y:S01]  /*3550*/  ISETP.GT.U32.AND P0, PT, R3, R92, PT ;  /* 0x0000005c0300720c */ /* 0x000fe20003f04070 */
[----:B------:R-:W-:Y:S01]  /*3560*/  IMAD R8, R177, UR13, RZ ;  /* 0x0000000db1087c24 */ /* 0x000fe2000f8e02ff */
[----:B------:R-:W-:Y:S01]  /*3570*/  SHF.R.S32.HI R114, RZ, 0x7, R114 ;  /* 0x00000007ff727819 */ /* 0x000fe20000011472 */
[--C-:B------:R-:W-:Y:S01]  /*3580*/  @!P4 IMAD.IADD R88, R88, 0x1, -R3.reuse ;  /* 0x000000015858c824 */ /* 0x100fe200078e0a03 */
[----:B------:R-:W-:Y:S01]  /*3590*/  ISETP.GE.AND P4, PT, R57, RZ, PT ;  /* 0x000000ff3900720c */ /* 0x000fe20003f86270 */
[----:B------:R-:W-:Y:S01]  /*35a0*/  @!P2 IMAD.MOV R82, RZ, RZ, -R82 ;  /* 0x000000ffff52a224 */ /* 0x000fe200078e0a52 */
[----:B------:R-:W-:Y:S01]  /*35b0*/  ISETP.NE.AND P2, PT, R45, RZ, PT ;  /* 0x000000ff2d00720c */ /* 0x000fe20003f45270 */
[--C-:B------:R-:W-:Y:S01]  /*35c0*/  @!P3 IMAD.IADD R84, R84, 0x1, -R3.reuse ;  /* 0x000000015454b824 */ /* 0x100fe200078e0a03 */
[----:B------:R-:W-:Y:S01]  /*35d0*/  ISETP.GE.AND P3, PT, R65, RZ, PT ;  /* 0x000000ff4100720c */ /* 0x000fe20003f66270 */
[--C-:B------:R-:W-:Y:S01]  /*35e0*/  @!P1 IMAD.IADD R86, R86, 0x1, -R3.reuse ;  /* 0x0000000156569824 */ /* 0x100fe200078e0a03 */
[----:B------:R-:W-:Y:S01]  /*35f0*/  SEL R15, R44, R4, !P2 ;  /* 0x000000042c0f7207 */ /* 0x000fe20005000000 */
[--C-:B------:R-:W-:Y:S01]  /*3600*/  @!P5 IMAD.IADD R90, R90, 0x1, -R3.reuse ;  /* 0x000000015a5ad824 */ /* 0x100fe200078e0a03 */
[----:B------:R-:W-:Y:S01]  /*3610*/  ISETP.GE.AND P1, PT, R67, RZ, PT ;  /* 0x000000ff4300720c */ /* 0x000fe20003f26270 */
[----:B------:R-:W-:Y:S01]  /*3620*/  @!P0 IMAD.IADD R92, R92, 0x1, -R3 ;  /* 0x000000015c5c8824 */ /* 0x000fe200078e0a03 */
[----:B------:R-:W-:Y:S01]  /*3630*/  ISETP.GE.AND P5, PT, R59, RZ, PT ;  /* 0x000000ff3b00720c */ /* 0x000fe20003fa6270 */
[----:B------:R-:W-:Y:S01]  /*3640*/  @!P6 IMAD.MOV R80, RZ, RZ, -R80 ;  /* 0x000000ffff50e224 */ /* 0x000fe200078e0a50 */
[----:B------:R-:W-:Y:S01]  /*3650*/  IADD3 R3, P6, R8, UR4, RZ ;  /* 0x0000000408037c10 */ /* 0x000fe2000ffde0ff */
[----:B------:R-:W-:Y:S01]  /*3660*/  @!P4 IMAD.MOV R88, RZ, RZ, -R88 ;  /* 0x000000ffff58c224 */ /* 0x000fe200078e0a58 */
[----:B------:R-:W-:Y:S01]  /*3670*/  SEL R5, R44, R5, !P2 ;  /* 0x000000052c057207 */ /* 0x000fe20005000000 */
[----:B------:R-:W-:Y:S01]  /*3680*/  ULDC UR4, c[0x0][0x234] ;  /* 0x00008d0000047ab9 */ /* 0x000fe20000000800 */
[----:B------:R-:W-:Y:S01]  /*3690*/  LEA.HI.X.SX32 R4, R8, UR5, 0x1, P6 ;  /* 0x0000000508047c11 */ /* 0x000fe2000b0f0eff */
[----:B------:R-:W-:Y:S01]  /*36a0*/  ULDC UR5, c[0x0][0x240] ;  /* 0x0000900000057ab9 */ /* 0x000fe20000000800 */
[----:B------:R-:W-:Y:S01]  /*36b0*/  ISETP.GE.AND P0, PT, R0, RZ, PT ;  /* 0x000000ff0000720c */ /* 0x000fe20003f06270 */
[----:B------:R-:W-:Y:S01]  /*36c0*/  IMAD R15, R15, UR5, RZ ;  /* 0x000000050f0f7c24 */ /* 0x000fe2000f8e02ff */
[C---:B------:R-:W-:Y:S01]  /*36d0*/  SEL R13, R44.reuse, R13, !P2 ;  /* 0x0000000d2c0d7207 */ /* 0x040fe20005000000 */
[----:B------:R-:W-:Y:S01]  /*36e0*/  IMAD R5, R5, UR5, RZ ;  /* 0x0000000505057c24 */ /* 0x000fe2000f8e02ff */
[C---:B------:R-:W-:Y:S01]  /*36f0*/  SEL R7, R44.reuse, R7, !P2 ;  /* 0x000000072c077207 */ /* 0x040fe20005000000 */
[----:B------:R-:W-:Y:S01]  /*3700*/  @!P3 IMAD.MOV R84, RZ, RZ, -R84 ;  /* 0x000000ffff54b224 */ /* 0x000fe200078e0a54 */
[C---:B------:R-:W-:Y:S01]  /*3710*/  SEL R14, R44.reuse, R14, !P2 ;  /* 0x0000000e2c0e7207 */ /* 0x040fe20005000000 */
[----:B------:R-:W-:Y:S01]  /*3720*/  IMAD R13, R13, UR5, RZ ;  /* 0x000000050d0d7c24 */ /* 0x000fe2000f8e02ff */
[C---:B------:R-:W-:Y:S01]  /*3730*/  SEL R9, R44.reuse, R9, !P2 ;  /* 0x000000092c097207 */ /* 0x040fe20005000000 */
[----:B------:R-:W-:Y:S01]  /*3740*/  IMAD R7, R7, UR5, RZ ;  /* 0x0000000507077c24 */ /* 0x000fe2000f8e02ff */
[----:B------:R-:W-:Y:S01]  /*3750*/  SEL R21, R44, R21, !P2 ;  /* 0x000000152c157207 */ /* 0x000fe20005000000 */
[----:B------:R-:W-:Y:S01]  /*3760*/  IMAD R14, R14, UR5, RZ ;  /* 0x000000050e0e7c24 */ /* 0x000fe2000f8e02ff */
[-C--:B------:R-:W-:Y:S01]  /*3770*/  IADD3 R198, P4, R15, R3.reuse, RZ ;  /* 0x000000030fc67210 */ /* 0x080fe20007f9e0ff */
[----:B------:R-:W-:Y:S01]  /*3780*/  IMAD R9, R9, UR5, RZ ;  /* 0x0000000509097c24 */ /* 0x000fe2000f8e02ff */
[C---:B------:R-:W-:Y:S01]  /*3790*/  SEL R16, R44.reuse, R16, !P2 ;  /* 0x000000102c107207 */ /* 0x040fe20005000000 */
[----:B------:R-:W-:Y:S01]  /*37a0*/  @!P1 IMAD.MOV R86, RZ, RZ, -R86 ;  /* 0x000000ffff569224 */ /* 0x000fe200078e0a56 */
[C---:B------:R-:W-:Y:S01]  /*37b0*/  SEL R10, R44.reuse, R10, !P2 ;  /* 0x0000000a2c0a7207 */ /* 0x040fe20005000000 */
[----:B------:R-:W-:Y:S01]  /*37c0*/  @!P5 IMAD.MOV R90, RZ, RZ, -R90 ;  /* 0x000000ffff5ad224 */ /* 0x000fe200078e0a5a */
[C---:B------:R-:W-:Y:S01]  /*37d0*/  SEL R22, R44.reuse, R22, !P2 ;  /* 0x000000162c167207 */ /* 0x040fe20005000000 */
[----:B------:R-:W-:Y:S01]  /*37e0*/  IMAD R21, R21, UR5, RZ ;  /* 0x0000000515157c24 */ /* 0x000fe2000f8e02ff */
[----:B------:R-:W-:Y:S01]  /*37f0*/  IADD3 R200, P6, R5, R3, RZ ;  /* 0x0000000305c87210 */ /* 0x000fe20007fde0ff */
[----:B------:R-:W-:Y:S01]  /*3800*/  @!P0 IMAD.MOV R92, RZ, RZ, -R92 ;  /* 0x000000ffff5c8224 */ /* 0x000fe200078e0a5c */
[----:B------:R-:W-:Y:S01]  /*3810*/  SEL R17, R44, R17, !P2 ;  /* 0x000000112c117207 */ /* 0x000fe20005000000 */
[----:B------:R-:W-:Y:S01]  /*3820*/  IMAD R16, R16, UR5, RZ ;  /* 0x0000000510107c24 */ /* 0x000fe2000f8e02ff */
[----:B------:R-:W-:Y:S01]  /*3830*/  SEL R11, R44, R11, !P2 ;  /* 0x0000000b2c0b7207 */ /* 0x000fe20005000000 */
[----:B------:R-:W-:Y:S01]  /*3840*/  IMAD R10, R10, UR5, RZ ;  /* 0x000000050a0a7c24 */ /* 0x000fe2000f8e02ff */
[-C--:B------:R-:W-:Y:S01]  /*3850*/  LEA.HI.X.SX32 R197, R15, R4.reuse, 0x1, P4 ;  /* 0x000000040fc57211 */ /* 0x080fe200020f0eff */
[----:B------:R-:W-:Y:S01]  /*3860*/  IMAD R22, R22, UR5, RZ ;  /* 0x0000000516167c24 */ /* 0x000fe2000f8e02ff */
[C---:B------:R-:W-:Y:S01]  /*3870*/  SEL R31, R44.reuse, R31, !P2 ;  /* 0x0000001f2c1f7207 */ /* 0x040fe20005000000 */
[----:B------:R-:W-:Y:S01]  /*3880*/  IMAD R17, R17, UR5, RZ ;  /* 0x0000000511117c24 */ /* 0x000fe2000f8e02ff */
[----:B------:R-:W-:Y:S01]  /*3890*/  IADD3 R212, P4, R13, R3, RZ ;  /* 0x000000030dd47210 */ /* 0x000fe20007f9e0ff */
[----:B------:R-:W-:Y:S01]  /*38a0*/  IMAD R11, R11, UR5, RZ ;  /* 0x000000050b0b7c24 */ /* 0x000fe2000f8e02ff */
[----:B------:R-:W-:Y:S01]  /*38b0*/  SEL R23, R44, R23, !P2 ;  /* 0x000000172c177207 */ /* 0x000fe20005000000 */
[----:B------:R-:W-:Y:S01]  /*38c0*/  IMAD R31, R31, UR5, RZ ;  /* 0x000000051f1f7c24 */ /* 0x000fe2000f8e02ff */
[-C--:B------:R-:W-:Y:S01]  /*38d0*/  IADD3 R202, P5, R7, R3.reuse, RZ ;  /* 0x0000000307ca7210 */ /* 0x080fe20007fbe0ff */
[----:B------:R-:W-:Y:S01]  /*38e0*/  IMAD R6, R6, UR4, RZ ;  /* 0x0000000406067c24 */ /* 0x000fe2000f8e02ff */
[----:B------:R-:W-:Y:S01]  /*38f0*/  LEA.HI.X.SX32 R199, R5, R4, 0x1, P6 ;  /* 0x0000000405c77211 */ /* 0x000fe200030f0eff */
[----:B------:R-:W-:Y:S01]  /*3900*/  IMAD R23, R23, UR5, RZ ;  /* 0x0000000517177c24 */ /* 0x000fe2000f8e02ff */
[C---:B------:R-:W-:Y:S01]  /*3910*/  SEL R18, R44.reuse, R18, !P2 ;  /* 0x000000122c127207 */ /* 0x040fe20005000000 */
[----:B------:R-:W-:Y:S01]  /*3920*/  UMOV UR4, URZ ;  /* 0x0000003f00047c82 */ /* 0x000fe20008000000 */
[----:B------:R-:W-:Y:S01]  /*3930*/  SEL R28, R44, R28, !P2 ;  /* 0x0000001c2c1c7207 */ /* 0x000fe20005000000 */
[----:B------:R-:W-:Y:S01]  /*3940*/  USHF.L.U32 UR13, UR13, 0x7, URZ ;  /* 0x000000070d0d7899 */ /* 0x000fe2000800063f */
[-C--:B------:R-:W-:Y:S01]  /*3950*/  IADD3 R214, P6, R14, R3.reuse, RZ ;  /* 0x000000030ed67210 */ /* 0x080fe20007fde0ff */
[----:B------:R-:W-:Y:S01]  /*3960*/  IMAD R18, R18, UR5, RZ ;  /* 0x0000000512127c24 */ /* 0x000fe2000f8e02ff */
[----:B------:R-:W-:Y:S01]  /*3970*/  SEL R12, R44, R12, !P2 ;  /* 0x0000000c2c0c7207 */ /* 0x000fe20005000000 */
[----:B------:R-:W-:Y:S01]  /*3980*/  IMAD R28, R28, UR5, RZ ;  /* 0x000000051c1c7c24 */ /* 0x000fe2000f8e02ff */
[----:B------:R-:W-:Y:S01]  /*3990*/  SEL R24, R44, R24, !P2 ;  /* 0x000000182c187207 */ /* 0x000fe20005000000 */
[----:B------:R-:W-:Y:S01]  /*39a0*/  USHF.R.S32.HI UR40, URZ, 0x1f, UR13 ;  /* 0x0000001f3f287899 */ /* 0x000fe2000801140d */
[----:B------:R-:W-:Y:S01]  /*39b0*/  IADD3 R204, P3, R9, R3, RZ ;  /* 0x0000000309cc7210 */ /* 0x000fe20007f7e0ff */
[----:B------:R-:W-:Y:S01]  /*39c0*/  IMAD R12, R12, UR5, RZ ;  /* 0x000000050c0c7c24 */ /* 0x000fe2000f8e02ff */
[----:B------:R-:W-:Y:S01]  /*39d0*/  SEL R19, R44, R19, !P2 ;  /* 0x000000132c137207 */ /* 0x000fe20005000000 */
[----:B------:R-:W-:Y:S01]  /*39e0*/  IMAD R24, R24, UR5, RZ ;  /* 0x0000000518187c24 */ /* 0x000fe2000f8e02ff */
[----:B------:R-:W-:-:S02]  /*39f0*/  LEA.HI.X.SX32 R211, R13, R4, 0x1, P4 ;  /* 0x000000040dd37211 */ /* 0x000fc400020f0eff */
[C---:B------:R-:W-:Y:S01]  /*3a00*/  SEL R20, R44.reuse, R20, !P2 ;  /* 0x000000142c147207 */ /* 0x040fe20005000000 */
[----:B------:R-:W-:Y:S01]  /*3a10*/  IMAD R19, R19, UR5, RZ ;  /* 0x0000000513137c24 */ /* 0x000fe2000f8e02ff */
[C---:B------:R-:W-:Y:S02]  /*3a20*/  SEL R25, R44.reuse, R25, !P2 ;  /* 0x000000192c197207 */ /* 0x040fe40005000000 */
[----:B------:R-:W-:Y:S01]  /*3a30*/  SEL R26, R44, R26, !P2 ;  /* 0x0000001a2c1a7207 */ /* 0x000fe20005000000 */
[----:B------:R-:W-:Y:S01]  /*3a40*/  IMAD R20, R20, UR5, RZ ;  /* 0x0000000514147c24 */ /* 0x000fe2000f8e02ff */
[C---:B------:R-:W-:Y:S01]  /*3a50*/  SEL R27, R44.reuse, R27, !P2 ;  /* 0x0000001b2c1b7207 */ /* 0x040fe20005000000 */
[----:B------:R-:W-:Y:S01]  /*3a60*/  IMAD R25, R25, UR5, RZ ;  /* 0x0000000519197c24 */ /* 0x000fe2000f8e02ff */
[----:B------:R-:W-:Y:S01]  /*3a70*/  SEL R29, R44, R29, !P2 ;  /* 0x0000001d2c1d7207 */ /* 0x000fe20005000000 */
[----:B------:R-:W-:Y:S01]  /*3a80*/  IMAD R26, R26, UR5, RZ ;  /* 0x000000051a1a7c24 */ /* 0x000fe2000f8e02ff */
[C---:B------:R-:W-:Y:S01]  /*3a90*/  SEL R30, R44.reuse, R30, !P2 ;  /* 0x0000001e2c1e7207 */ /* 0x040fe20005000000 */
[----:B------:R-:W-:Y:S01]  /*3aa0*/  IMAD R27, R27, UR5, RZ ;  /* 0x000000051b1b7c24 */ /* 0x000fe2000f8e02ff */
[C---:B------:R-:W-:Y:S01]  /*3ab0*/  SEL R32, R44.reuse, R32, !P2 ;  /* 0x000000202c207207 */ /* 0x040fe20005000000 */
[----:B------:R-:W-:Y:S01]  /*3ac0*/  IMAD R29, R29, UR5, RZ ;  /* 0x000000051d1d7c24 */ /* 0x000fe2000f8e02ff */
[----:B------:R-:W-:Y:S01]  /*3ad0*/  SEL R33, R44, R33, !P2 ;  /* 0x000000212c217207 */ /* 0x000fe20005000000 */
[----:B------:R-:W-:Y:S01]  /*3ae0*/  IMAD R30, R30, UR5, RZ ;  /* 0x000000051e1e7c24 */ /* 0x000fe2000f8e02ff */
        /* <DEDUP_REMOVED lines=72> */
[----:B------:R-:W-:Y:S01]  /*3f70*/  LEA.HI.X.SX32 R201, R7, R4, 0x1, P5 ;  /* 0x0000000407c97211 */ /* 0x000fe200028f0eff */
[----:B------:R-:W-:Y:S01]  /*3f80*/  IMAD R88, R88, UR5, RZ ;  /* 0x0000000558587c24 */ /* 0x000fe2000f8e02ff */
[----:B------:R-:W-:Y:S01]  /*3f90*/  IADD3 R226, P4, R21, R3, RZ ;  /* 0x0000000315e27210 */ /* 0x000fe20007f9e0ff */
[----:B------:R-:W-:Y:S01]  /*3fa0*/  IMAD R90, R90, UR5, RZ ;  /* 0x000000055a5a7c24 */ /* 0x000fe2000f8e02ff */
[----:B------:R-:W-:-:S02]  /*3fb0*/  SEL R44, R44, R92, !P2 ;  /* 0x0000005c2c2c7207 */ /* 0x000fc40005000000 */
[-C--:B------:R-:W-:Y:S02]  /*3fc0*/  IADD3 R216, P5, R16, R3.reuse, RZ ;  /* 0x0000000310d87210 */ /* 0x080fe40007fbe0ff */
[-C--:B------:R-:W-:Y:S01]  /*3fd0*/  LEA.HI.X.SX32 R213, R14, R4.reuse, 0x1, P6 ;  /* 0x000000040ed57211 */ /* 0x080fe200030f0eff */
[----:B------:R-:W-:Y:S01]  /*3fe0*/  IMAD R44, R44, UR5, RZ ;  /* 0x000000052c2c7c24 */ /* 0x000fe2000f8e02ff */
[-C--:B------:R-:W-:Y:S01]  /*3ff0*/  IADD3 R206, P2, R10, R3.reuse, RZ ;  /* 0x000000030ace7210 */ /* 0x080fe20007f5e0ff */
[----:B------:R-:W-:Y:S01]  /*4000*/  UMOV UR5, URZ ;  /* 0x0000003f00057c82 */ /* 0x000fe20008000000 */
[----:B------:R-:W-:Y:S02]  /*4010*/  LEA.HI.X.SX32 R203, R9, R4, 0x1, P3 ;  /* 0x0000000409cb7211 */ /* 0x000fe400018f0eff */
[-C--:B------:R-:W-:Y:S02]  /*4020*/  IADD3 R228, P6, R22, R3.reuse, RZ ;  /* 0x0000000316e47210 */ /* 0x080fe40007fde0ff */
[----:B------:R-:W-:-:S02]  /*4030*/  IADD3 R218, P3, R17, R3, RZ ;  /* 0x0000000311da7210 */ /* 0x000fc40007f7e0ff */
[-C--:B------:R-:W-:Y:S02]  /*4040*/  IADD3 R208, P1, R11, R3.reuse, RZ ;  /* 0x000000030bd07210 */ /* 0x080fe40007f3e0ff */
[-C--:B------:R-:W-:Y:S02]  /*4050*/  LEA.HI.X.SX32 R225, R21, R4.reuse, 0x1, P4 ;  /* 0x0000000415e17211 */ /* 0x080fe400020f0eff */
[-C--:B------:R-:W-:Y:S02]  /*4060*/  LEA.HI.X.SX32 R215, R16, R4.reuse, 0x1, P5 ;  /* 0x0000000410d77211 */ /* 0x080fe400028f0eff */
[-C--:B------:R-:W-:Y:S02]  /*4070*/  IADD3 R240, P4, R31, R3.reuse, RZ ;  /* 0x000000031ff07210 */ /* 0x080fe40007f9e0ff */
[----:B------:R-:W-:Y:S02]  /*4080*/  LEA.HI.X.SX32 R205, R10, R4, 0x1, P2 ;  /* 0x000000040acd7211 */ /* 0x000fe400010f0eff */
[----:B------:R-:W-:-:S02]  /*4090*/  IADD3 R230, P5, R23, R3, RZ ;  /* 0x0000000317e67210 */ /* 0x000fc40007fbe0ff */
[-C--:B------:R-:W-:Y:S02]  /*40a0*/  LEA.HI.X.SX32 R227, R22, R4.reuse, 0x1, P6 ;  /* 0x0000000416e37211 */ /* 0x080fe400030f0eff */
[-C--:B------:R-:W-:Y:S02]  /*40b0*/  IADD3 R220, P2, R18, R3.reuse, RZ ;  /* 0x0000000312dc7210 */ /* 0x080fe40007f5e0ff */
[-C--:B------:R-:W-:Y:S02]  /*40c0*/  LEA.HI.X.SX32 R217, R17, R4.reuse, 0x1, P3 ;  /* 0x0000000411d97211 */ /* 0x080fe400018f0eff */
[-C--:B------:R-:W-:Y:S02]  /*40d0*/  IADD3 R242, P6, R28, R3.reuse, RZ ;  /* 0x000000031cf27210 */ /* 0x080fe40007fde0ff */
[----:B------:R-:W-:Y:S02]  /*40e0*/  IADD3 R210, P0, R12, R3, RZ ;  /* 0x000000030cd27210 */ /* 0x000fe40007f1e0ff */
[----:B------:R-:W-:-:S02]  /*40f0*/  LEA.HI.X.SX32 R207, R11, R4, 0x1, P1 ;  /* 0x000000040bcf7211 */ /* 0x000fc400008f0eff */
[-C--:B------:R-:W-:Y:S02]  /*4100*/  IADD3 R232, P3, R24, R3.reuse, RZ ;  /* 0x0000000318e87210 */ /* 0x080fe40007f7e0ff */
[-C--:B------:R-:W-:Y:S02]  /*4110*/  IADD3 R222, P1, R19, R3.reuse, RZ ;  /* 0x0000000313de7210 */ /* 0x080fe40007f3e0ff */
[-C--:B------:R-:W-:Y:S02]  /*4120*/  LEA.HI.X.SX32 R239, R31, R4.reuse, 0x1, P4 ;  /* 0x000000041fef7211 */ /* 0x080fe400020f0eff */
[-C--:B------:R-:W-:Y:S02]  /*4130*/  LEA.HI.X.SX32 R229, R23, R4.reuse, 0x1, P5 ;  /* 0x0000000417e57211 */ /* 0x080fe400028f0eff */
[----:B------:R-:W-:Y:S02]  /*4140*/  IADD3 R5, P4, R35, R3, RZ ;  /* 0x0000000323057210 */ /* 0x000fe40007f9e0ff */
[----:B------:R-:W-:-:S02]  /*4150*/  LEA.HI.X.SX32 R219, R18, R4, 0x1, P2 ;  /* 0x0000000412db7211 */ /* 0x000fc400010f0eff */
[-C--:B------:R-:W-:Y:S01]  /*4160*/  IADD3 R244, P5, R29, R3.reuse, RZ ;  /* 0x000000031df47210 */ /* 0x080fe20007fbe0ff */
[----:B------:R0:W-:Y:S01]  /*4170*/  STL [R1+0x4], R5 ;  /* 0x0000040501007387 */ /* 0x0001e20000100800 */
[-C--:B------:R-:W-:Y:S02]  /*4180*/  LEA.HI.X.SX32 R241, R28, R4.reuse, 0x1, P6 ;  /* 0x000000041cf17211 */ /* 0x080fe400030f0eff */
[-C--:B------:R-:W-:Y:S02]  /*4190*/  LEA.HI.X.SX32 R209, R12, R4.reuse, 0x1, P0 ;  /* 0x000000040cd17211 */ /* 0x080fe400000f0eff */
[-C--:B------:R-:W-:Y:S02]  /*41a0*/  IADD3 R234, P2, R25, R3.reuse, RZ ;  /* 0x0000000319ea7210 */ /* 0x080fe40007f5e0ff */
[----:B------:R-:W-:Y:S02]  /*41b0*/  LEA.HI.X.SX32 R231, R24, R4, 0x1, P3 ;  /* 0x0000000418e77211 */ /* 0x000fe400018f0eff */
[----:B------:R-:W-:-:S02]  /*41c0*/  IADD3 R7, P6, R36, R3, RZ ;  /* 0x0000000324077210 */ /* 0x000fc40007fde0ff */
[-C--:B------:R-:W-:Y:S02]  /*41d0*/  IADD3 R224, P0, R20, R3.reuse, RZ ;  /* 0x0000000314e07210 */ /* 0x080fe40007f1e0ff */
[-C--:B------:R-:W-:Y:S01]  /*41e0*/  LEA.HI.X.SX32 R221, R19, R4.reuse, 0x1, P1 ;  /* 0x0000000413dd7211 */ /* 0x080fe200008f0eff */
[----:B------:R1:W-:Y:S01]  /*41f0*/  STL [R1+0xc], R7 ;  /* 0x00000c0701007387 */ /* 0x0003e20000100800 */
[-C--:B------:R-:W-:Y:S02]  /*4200*/  IADD3 R246, P3, R30, R3.reuse, RZ ;  /* 0x000000031ef67210 */ /* 0x080fe40007f7e0ff */
[----:B------:R-:W-:Y:S02]  /*4210*/  IADD3 R236, P1, R26, R3, RZ ;  /* 0x000000031aec7210 */ /* 0x000fe40007f3e0ff */
[----:B------:R-:W-:Y:S02]  /*4220*/  LEA.HI.X.SX32 R243, R29, R4, 0x1, P5 ;  /* 0x000000041df37211 */ /* 0x000fe400028f0eff */
[----:B------:R-:W-:-:S02]  /*4230*/  CS2R R28, SRZ ;  /* 0x00000000001c7805 */ /* 0x000fc4000001ff00 */
[-C--:B------:R-:W-:Y:S02]  /*4240*/  LEA.HI.X.SX32 R233, R25, R4.reuse, 0x1, P2 ;  /* 0x0000000419e97211 */ /* 0x080fe400010f0eff */
[----:B------:R-:W-:Y:S02]  /*4250*/  CS2R R24, SRZ ;  /* 0x0000000000187805 */ /* 0x000fe4000001ff00 */
[-C--:B0-----:R-:W-:Y:S02]  /*4260*/  IADD3 R5, P5, R37, R3.reuse, RZ ;  /* 0x0000000325057210 */ /* 0x081fe40007fbe0ff */
[-C--:B------:R-:W-:Y:S02]  /*4270*/  LEA.HI.X.SX32 R223, R20, R4.reuse, 0x1, P0 ;  /* 0x0000000414df7211 */ /* 0x080fe400000f0eff */
[----:B------:R-:W-:Y:S01]  /*4280*/  IADD3 R248, P2, R32, R3, RZ ;  /* 0x0000000320f87210 */ /* 0x000fe20007f5e0ff */
[----:B------:R0:W-:Y:S01]  /*4290*/  STL [R1+0x14], R5 ;  /* 0x0000140501007387 */ /* 0x0001e20000100800 */
[----:B------:R-:W-:-:S02]  /*42a0*/  LEA.HI.X.SX32 R245, R30, R4, 0x1, P3 ;  /* 0x000000041ef57211 */ /* 0x000fc400018f0eff */
[----:B------:R-:W-:Y:S02]  /*42b0*/  CS2R R30, SRZ ;  /* 0x00000000001e7805 */ /* 0x000fe4000001ff00 */
[-C--:B------:R-:W-:Y:S02]  /*42c0*/  IADD3 R238, P0, R27, R3.reuse, RZ ;  /* 0x000000031bee7210 */ /* 0x080fe40007f1e0ff */
[-C--:B------:R-:W-:Y:S02]  /*42d0*/  LEA.HI.X.SX32 R235, R26, R4.reuse, 0x1, P1 ;  /* 0x000000041aeb7211 */ /* 0x080fe400008f0eff */
[-C--:B-1----:R-:W-:Y:S02]  /*42e0*/  IADD3 R7, P3, R38, R3.reuse, RZ ;  /* 0x0000000326077210 */ /* 0x082fe40007f7e0ff */
[----:B------:R-:W-:Y:S02]  /*42f0*/  IADD3 R250, P1, R33, R3, RZ ;  /* 0x0000000321fa7210 */ /* 0x000fe40007f3e0ff */
[-C--:B------:R-:W-:Y:S01]  /*4300*/  LEA.HI.X.SX32 R247, R32, R4.reuse, 0x1, P2 ;  /* 0x0000000420f77211 */ /* 0x080fe200010f0eff */
[----:B------:R1:W-:Y:S01]  /*4310*/  STL [R1+0x1c], R7 ;  /* 0x00001c0701007387 */ /* 0x0003e20000100800 */
[----:B------:R-:W-:-:S02]  /*4320*/  LEA.HI.X.SX32 R237, R27, R4, 0x1, P0 ;  /* 0x000000041bed7211 */ /* 0x000fc400000f0eff */
[----:B------:R-:W-:Y:S02]  /*4330*/  CS2R R26, SRZ ;  /* 0x00000000001a7805 */ /* 0x000fe4000001ff00 */
[-C--:B0-----:R-:W-:Y:S02]  /*4340*/  IADD3 R5, P2, R39, R3.reuse, RZ ;  /* 0x0000000327057210 */ /* 0x081fe40007f5e0ff */
[C---:B------:R-:W-:Y:S02]  /*4350*/  IADD3 R252, P0, R34.reuse, R3, RZ ;  /* 0x0000000322fc7210 */ /* 0x040fe40007f1e0ff */
[-C--:B------:R-:W-:Y:S01]  /*4360*/  LEA.HI.X.SX32 R249, R33, R4.reuse, 0x1, P1 ;  /* 0x0000000421f97211 */ /* 0x080fe200008f0eff */
[----:B------:R0:W-:Y:S01]  /*4370*/  STL [R1+0x24], R5 ;  /* 0x0000240501007387 */ /* 0x0001e20000100800 */
[----:B------:R-:W-:Y:S02]  /*4380*/  LEA.HI.X.SX32 R251, R34, R4, 0x1, P0 ;  /* 0x0000000422fb7211 */ /* 0x000fe400000f0eff */
[----:B------:R-:W-:-:S02]  /*4390*/  CS2R R32, SRZ ;  /* 0x0000000000207805 */ /* 0x000fc4000001ff00 */
[----:B-1----:R-:W-:Y:S02]  /*43a0*/  IADD3 R7, P1, R40, R3, RZ ;  /* 0x0000000328077210 */ /* 0x002fe40007f3e0ff */
[----:B------:R-:W-:-:S03]  /*43b0*/  LEA.HI.X.SX32 R8, R35, R4, 0x1, P4 ;  /* 0x0000000423087211 */ /* 0x000fc600020f0eff */
[----:B------:R1:W-:Y:S01]  /*43c0*/  STL [R1+0x2c], R7 ;  /* 0x00002c0701007387 */ /* 0x0003e20000100800 */
[----:B0-----:R-:W-:-:S05]  /*43d0*/  IADD3 R5, P0, R41, R3, RZ ;  /* 0x0000000329057210 */ /* 0x001fca0007f1e0ff */
[----:B------:R0:W-:Y:S01]  /*43e0*/  STL [R1+0x34], R5 ;  /* 0x0000340501007387 */ /* 0x0001e20000100800 */
[----:B-1----:R-:W-:-:S03]  /*43f0*/  IADD3 R7, P4, R42, R3, RZ ;  /* 0x000000032a077210 */ /* 0x002fc60007f9e0ff */
[----:B------:R1:W-:Y:S04]  /*4400*/  STL [R1], R8 ;  /* 0x0000000801007387 */ /* 0x0003e80000100800 */
[----:B------:R2:W-:Y:S01]  /*4410*/  STL [R1+0x3c], R7 ;  /* 0x00003c0701007387 */ /* 0x0005e20000100800 */
[----:B0-----:R-:W-:Y:S02]  /*4420*/  LEA.HI.X.SX32 R5, R36, R4, 0x1, P6 ;  /* 0x0000000424057211 */ /* 0x001fe400030f0eff */
[----:B-1----:R-:W-:-:S03]  /*4430*/  IADD3 R8, P6, R43, R3, RZ ;  /* 0x000000032b087210 */ /* 0x002fc60007fde0ff */
[----:B------:R0:W-:Y:S01]  /*4440*/  STL [R1+0x8], R5 ;  /* 0x0000080501007387 */ /* 0x0001e20000100800 */
[----:B--2---:R-:W-:-:S03]  /*4450*/  LEA.HI.X.SX32 R7, R37, R4, 0x1, P5 ;  /* 0x0000000425077211 */ /* 0x004fc600028f0eff */
[----:B------:R1:W-:Y:S04]  /*4460*/  STL [R1+0x44], R8 ;  /* 0x0000440801007387 */ /* 0x0003e80000100800 */
[----:B------:R2:W-:Y:S01]  /*4470*/  STL [R1+0x10], R7 ;  /* 0x0000100701007387 */ /* 0x0005e20000100800 */
[----:B0-----:R-:W-:Y:S02]  /*4480*/  IADD3 R5, P5, R47, R3, RZ ;  /* 0x000000032f057210 */ /* 0x001fe40007fbe0ff */
[----:B-1----:R-:W-:-:S03]  /*4490*/  LEA.HI.X.SX32 R8, R38, R4, 0x1, P3 ;  /* 0x0000000426087211 */ /* 0x002fc600018f0eff */
[----:B------:R0:W-:Y:S01]  /*44a0*/  STL [R1+0x4c], R5 ;  /* 0x00004c0501007387 */ /* 0x0001e20000100800 */
[----:B--2---:R-:W-:-:S03]  /*44b0*/  IADD3 R7, P3, R46, R3, RZ ;  /* 0x000000032e077210 */ /* 0x004fc60007f7e0ff */
[----:B------:R1:W-:Y:S04]  /*44c0*/  STL [R1+0x18], R8 ;  /* 0x0000180801007387 */ /* 0x0003e80000100800 */
        /* <DEDUP_REMOVED lines=49> */
[-C--:B0-----:R-:W-:Y:S02]  /*47e0*/  LEA.HI.X.SX32 R5, R56, R4.reuse, 0x1, P5 ;  /* 0x0000000438057211 */ /* 0x081fe400028f0eff */
[----:B------:R-:W-:Y:S02]  /*47f0*/  CS2R R56, SRZ ;  /* 0x0000000000387805 */ /* 0x000fe4000001ff00 */
[----:B-1----:R-:W-:Y:S01]  /*4800*/  IADD3 R8, P5, R68, R3, RZ ;  /* 0x0000000344087210 */ /* 0x002fe20007fbe0ff */
[----:B------:R0:W-:Y:S01]  /*4810*/  STL [R1+0x80], R5 ;  /* 0x0000800501007387 */ /* 0x0001e20000100800 */
[----:B--2---:R-:W-:-:S03]  /*4820*/  LEA.HI.X.SX32 R7, R58, R4, 0x1, P3 ;  /* 0x000000043a077211 */ /* 0x004fc600018f0eff */
[----:B------:R1:W-:Y:S01]  /*4830*/  STL [R1+0xbc], R8 ;  /* 0x0000bc0801007387 */ /* 0x0003e20000100800 */
[----:B------:R-:W-:-:S03]  /*4840*/  CS2R R58, SRZ ;  /* 0x00000000003a7805 */ /* 0x000fc6000001ff00 */
[----:B------:R2:W-:Y:S01]  /*4850*/  STL [R1+0x88], R7 ;  /* 0x0000880701007387 */ /* 0x0005e20000100800 */
[----:B0-----:R-:W-:Y:S02]  /*4860*/  IADD3 R5, P3, R70, R3, RZ ;  /* 0x0000000346057210 */ /* 0x001fe40007f7e0ff */
[----:B-1----:R-:W-:-:S03]  /*4870*/  LEA.HI.X.SX32 R8, R60, R4, 0x1, P2 ;  /* 0x000000043c087211 */ /* 0x002fc600010f0eff */
[----:B------:R0:W-:Y:S01]  /*4880*/  STL [R1+0xc4], R5 ;  /* 0x0000c40501007387 */ /* 0x0001e20000100800 */
[----:B------:R-:W-:Y:S02]  /*4890*/  CS2R R60, SRZ ;  /* 0x00000000003c7805 */ /* 0x000fe4000001ff00 */
[----:B--2---:R-:W-:Y:S01]  /*48a0*/  IADD3 R7, P2, R72, R3, RZ ;  /* 0x0000000348077210 */ /* 0x004fe20007f5e0ff */
[----:B------:R1:W-:Y:S04]  /*48b0*/  STL [R1+0x90], R8 ;  /* 0x0000900801007387 */ /* 0x0003e80000100800 */
[----:B------:R2:W-:Y:S01]  /*48c0*/  STL [R1+0xcc], R7 ;  /* 0x0000cc0701007387 */ /* 0x0005e20000100800 */
[----:B0-----:R-:W-:Y:S02]  /*48d0*/  LEA.HI.X.SX32 R5, R62, R4, 0x1, P1 ;  /* 0x000000043e057211 */ /* 0x001fe400008f0eff */
[----:B------:R-:W-:-:S02]  /*48e0*/  CS2R R62, SRZ ;  /* 0x00000000003e7805 */ /* 0x000fc4000001ff00 */
[----:B-1----:R-:W-:Y:S01]  /*48f0*/  IADD3 R8, P1, R74, R3, RZ ;  /* 0x000000034a087210 */ /* 0x002fe20007f3e0ff */
[----:B------:R0:W-:Y:S01]  /*4900*/  STL [R1+0x98], R5 ;  /* 0x0000980501007387 */ /* 0x0001e20000100800 */
[----:B--2---:R-:W-:-:S03]  /*4910*/  LEA.HI.X.SX32 R7, R51, R4, 0x1, P0 ;  /* 0x0000000433077211 */ /* 0x004fc600000f0eff */
[----:B------:R1:W-:Y:S04]  /*4920*/  STL [R1+0xd4], R8 ;  /* 0x0000d40801007387 */ /* 0x0003e80000100800 */
        /* <DEDUP_REMOVED lines=40> */
[----:B------:R-:W-:Y:S02]  /*4bb0*/  IADD3 R3, P4, R44, R3, RZ ;  /* 0x000000032c037210 */ /* 0x000fe40007f9e0ff */
[-C--:B-1----:R-:W-:Y:S01]  /*4bc0*/  LEA.HI.X.SX32 R8, R86, R4.reuse, 0x1, P2 ;  /* 0x0000000456087211 */ /* 0x082fe200010f0eff */
[----:B------:R0:W-:Y:S01]  /*4bd0*/  STL [R1+0xe0], R5 ;  /* 0x0000e00501007387 */ /* 0x0001e20000100800 */
[----:B------:R-:W-:Y:S02]  /*4be0*/  CS2R R86, SRZ ;  /* 0x0000000000567805 */ /* 0x000fe4000001ff00 */
[----:B--2---:R-:W-:Y:S01]  /*4bf0*/  LEA.HI.X.SX32 R7, R80, R4, 0x1, P6 ;  /* 0x0000000450077211 */ /* 0x004fe200030f0eff */
[----:B------:R1:W-:Y:S01]  /*4c00*/  STL [R1+0x11c], R3 ;  /* 0x00011c0301007387 */ /* 0x0003e20000100800 */
[----:B------:R-:W-:-:S03]  /*4c10*/  CS2R R80, SRZ ;  /* 0x0000000000507805 */ /* 0x000fc6000001ff00 */
[----:B------:R2:W-:Y:S01]  /*4c20*/  STL [R1+0xe8], R7 ;  /* 0x0000e80701007387 */ /* 0x0005e20000100800 */
[----:B0-----:R-:W-:Y:S01]  /*4c30*/  IADD3 R5, P6, R6, UR6, RZ ;  /* 0x0000000606057c10 */ /* 0x001fe2000ffde0ff */
[----:B------:R-:W-:Y:S01]  /*4c40*/  UIADD3 UR6, UR12, 0x4000, URZ ;  /* 0x000040000c067890 */ /* 0x000fe2000fffe03f */
[----:B-1----:R-:W-:-:S03]  /*4c50*/  LEA.HI.X.SX32 R3, R82, R4, 0x1, P5 ;  /* 0x0000000452037211 */ /* 0x002fc600028f0eff */
[----:B------:R-:W-:Y:S01]  /*4c60*/  USHF.R.U32.HI UR10, URZ, 0x4, UR6 ;  /* 0x000000043f0a7899 */ /* 0x000fe20008011606 */
[----:B------:R-:W-:Y:S01]  /*4c70*/  CS2R R82, SRZ ;  /* 0x0000000000527805 */ /* 0x000fe2000001ff00 */
[----:B------:R-:W-:Y:S01]  /*4c80*/  UIADD3 UR6, UP0, UR8, 0x2, URZ ;  /* 0x0000000208067890 */ /* 0x000fe2000ff1e03f */
[-C--:B--2---:R-:W-:Y:S01]  /*4c90*/  LEA.HI.X.SX32 R7, R84, R4.reuse, 0x1, P3 ;  /* 0x0000000454077211 */ /* 0x084fe200018f0eff */
[----:B------:R0:W-:Y:S01]  /*4ca0*/  STL [R1+0xf0], R3 ;  /* 0x0000f00301007387 */ /* 0x0001e20000100800 */
[----:B------:R-:W-:Y:S01]  /*4cb0*/  USGXT.U32 UR10, UR10, 0xe ;  /* 0x0000000e0a0a789a */ /* 0x000fe20008000000 */
[----:B------:R-:W-:Y:S02]  /*4cc0*/  CS2R R84, SRZ ;  /* 0x0000000000547805 */ /* 0x000fe4000001ff00 */
[----:B------:R1:W-:Y:S04]  /*4cd0*/  STL [R1+0xf8], R7 ;  /* 0x0000f80701007387 */ /* 0x0003e80000100800 */
[----:B------:R-:W-:Y:S01]  /*4ce0*/  STL [R1+0x100], R8 ;  /* 0x0001000801007387 */ /* 0x000fe20000100800 */
[----:B0-----:R-:W-:-:S02]  /*4cf0*/  LEA.HI.X.SX32 R3, R88, R4, 0x1, P1 ;  /* 0x0000000458037211 */ /* 0x001fc400008f0eff */
[----:B-1----:R-:W-:-:S03]  /*4d00*/  LEA.HI.X.SX32 R7, R90, R4, 0x1, P0 ;  /* 0x000000045a077211 */ /* 0x002fc600000f0eff */
[----:B------:R0:W-:Y:S01]  /*4d10*/  STL [R1+0x108], R3 ;  /* 0x0001080301007387 */ /* 0x0001e20000100800 */
[----:B------:R-:W-:-:S03]  /*4d20*/  LEA.HI.X.SX32 R4, R44, R4, 0x1, P4 ;  /* 0x000000042c047211 */ /* 0x000fc600020f0eff */
[----:B------:R1:W-:Y:S04]  /*4d30*/  STL [R1+0x110], R7 ;  /* 0x0001100701007387 */ /* 0x0003e80000100800 */
[----:B------:R2:W-:Y:S01]  /*4d40*/  STL [R1+0x118], R4 ;  /* 0x0001180401007387 */ /* 0x0005e20000100800 */
[----:B0-----:R-:W-:Y:S01]  /*4d50*/  LEA.HI.X.SX32 R3, R6, UR7, 0x1, P6 ;  /* 0x0000000706037c11 */ /* 0x001fe2000b0f0eff */
[----:B------:R-:W-:Y:S02]  /*4d60*/  UIADD3.X UR7, UR4, 0x40000040, URZ, UP0, !UPT ;  /* 0x4000004004077890 */ /* 0x000fe400087fe43f */
[----:B------:R-:W-:Y:S01]  /*4d70*/  UIADD3 UR9, UP0, UR10, 0x2, URZ ;  /* 0x000000020a097890 */ /* 0x000fe2000ff1e03f */
[----:B-1----:R-:W-:Y:S01]  /*4d80*/  IMAD.SHL.U32 R7, R2, 0x10, RZ ;  /* 0x0000001002077824 */ /* 0x002fe200078e00ff */
[----:B------:R-:W-:Y:S01]  /*4d90*/  UMOV UR4, UR6 ;  /* 0x0000000600047c82 */ /* 0x000fe20008000000 */
[----:B------:R-:W0:Y:S01]  /*4da0*/  LDC R2, c[0x0][0x238] ;  /* 0x00008e00ff027b82 */ /* 0x000e220000000800 */
[----:B------:R-:W-:Y:S01]  /*4db0*/  UIADD3.X UR11, UR5, 0x40000040, URZ, UP0, !UPT ;  /* 0x40000040050b7890 */ /* 0x000fe200087fe43f */
[----:B--2---:R-:W-:Y:S01]  /*4dc0*/  IMAD.MOV.U32 R4, RZ, RZ, RZ ;  /* 0x000000ffff047224 */ /* 0x004fe200078e00ff */
[----:B------:R-:W-:Y:S01]  /*4dd0*/  LOP3.LUT R113, R7, 0x70, RZ, 0xc0, !PT ;  /* 0x0000007007717812 */ /* 0x000fe200078ec0ff */
[----:B------:R-:W-:Y:S01]  /*4de0*/  STL [R1+0x59c], R7 ;  /* 0x00059c0701007387 */ /* 0x000fe20000100800 */
[----:B------:R-:W-:Y:S01]  /*4df0*/  UMOV UR5, UR7 ;  /* 0x0000000700057c82 */ /* 0x000fe20008000000 */
[----:B------:R-:W-:Y:S01]  /*4e00*/  UMOV UR6, UR9 ;  /* 0x0000000900067c82 */ /* 0x000fe20008000000 */
[----:B------:R-:W-:Y:S01]  /*4e10*/  UIADD3.64 UR16, UR4, 0x2, URZ ;  /* 0x0000000204107897 */ /* 0x000fe2000fffe03f */
[----:B------:R-:W-:Y:S01]  /*4e20*/  IMAD R113, R177, 0x80, R113 ;  /* 0x00000080b1717824 */ /* 0x000fe200078e0271 */
[----:B------:R1:W-:Y:S01]  /*4e30*/  STL [R1+0x558], R114 ;  /* 0x0005587201007387 */ /* 0x0003e20000100800 */
[----:B------:R-:W-:Y:S01]  /*4e40*/  UMOV UR7, UR11 ;  /* 0x0000000b00077c82 */ /* 0x000fe20008000000 */
[----:B------:R-:W-:-:S02]  /*4e50*/  UIADD3.64 UR20, UR4, 0x4, URZ ;  /* 0x0000000404147897 */ /* 0x000fc4000fffe03f */
[----:B------:R-:W-:Y:S01]  /*4e60*/  STL [R1+0x554], R113 ;  /* 0x0005547101007387 */ /* 0x000fe20000100800 */
[----:B------:R-:W-:Y:S02]  /*4e70*/  UIADD3.64 UR24, UR4, 0x1fe, URZ ;  /* 0x000001fe04187897 */ /* 0x000fe4000fffe03f */
[----:B------:R-:W-:Y:S02]  /*4e80*/  UIADD3.64 UR28, UR4, 0x200, URZ ;  /* 0x00000200041c7897 */ /* 0x000fe4000fffe03f */
[----:B------:R-:W-:Y:S02]  /*4e90*/  UIADD3.64 UR32, UR4, 0x202, URZ ;  /* 0x0000020204207897 */ /* 0x000fe4000fffe03f */
[----:B------:R-:W-:Y:S02]  /*4ea0*/  UIADD3.64 UR36, UR4, 0x204, URZ ;  /* 0x0000020404247897 */ /* 0x000fe4000fffe03f */
[----:B------:R-:W-:Y:S01]  /*4eb0*/  UIADD3.64 UR18, UR6, 0x2, URZ ;  /* 0x0000000206127897 */ /* 0x000fe2000fffe03f */
[C---:B0-----:R-:W-:Y:S01]  /*4ec0*/  IMAD R105, R2.reuse, 0x7f, RZ ;  /* 0x0000007f02697824 */ /* 0x041fe200078e02ff */
[----:B------:R-:W-:Y:S01]  /*4ed0*/  UIADD3.64 UR22, UR6, 0x4, URZ ;  /* 0x0000000406167897 */ /* 0x000fe2000fffe03f */
[C---:B------:R-:W-:Y:S01]  /*4ee0*/  IMAD R103, R2.reuse, 0x7e, RZ ;  /* 0x0000007e02677824 */ /* 0x040fe200078e02ff */
[----:B------:R-:W-:Y:S01]  /*4ef0*/  UMOV UR11, 0x40000040 ;  /* 0x40000040000b7882 */ /* 0x000fe20000000000 */
[C---:B------:R-:W-:Y:S01]  /*4f00*/  IMAD R101, R2.reuse, 0x7d, RZ ;  /* 0x0000007d02657824 */ /* 0x040fe200078e02ff */
[-C--:B------:R-:W-:Y:S01]  /*4f10*/  IADD3 R177, P3, R105, R5.reuse, RZ ;  /* 0x0000000569b17210 */ /* 0x080fe20007f7e0ff */
[C---:B------:R-:W-:Y:S01]  /*4f20*/  IMAD R99, R2.reuse, 0x7c, RZ ;  /* 0x0000007c02637824 */ /* 0x040fe200078e02ff */
[-C--:B-1----:R-:W-:Y:S01]  /*4f30*/  IADD3 R114, P4, R103, R5.reuse, RZ ;  /* 0x0000000567727210 */ /* 0x082fe20007f9e0ff */
[C---:B------:R-:W-:Y:S01]  /*4f40*/  IMAD R97, R2.reuse, 0x7b, RZ ;  /* 0x0000007b02617824 */ /* 0x040fe200078e02ff */
[----:B------:R-:W-:Y:S01]  /*4f50*/  IADD3 R178, P5, R101, R5, RZ ;  /* 0x0000000565b27210 */ /* 0x000fe20007fbe0ff */
[----:B------:R0:W-:Y:S01]  /*4f60*/  STL [R1+0x124], R177 ;  /* 0x000124b101007387 */ /* 0x0001e20000100800 */
[----:B------:R-:W-:-:S02]  /*4f70*/  IMAD R95, R2, 0x7a, RZ ;  /* 0x0000007a025f7824 */ /* 0x000fc400078e02ff */
[C---:B------:R-:W-:Y:S01]  /*4f80*/  IMAD R93, R2.reuse, 0x79, RZ ;  /* 0x00000079025d7824 */ /* 0x040fe200078e02ff */
[----:B------:R1:W-:Y:S01]  /*4f90*/  STL [R1+0x12c], R114 ;  /* 0x00012c7201007387 */ /* 0x0003e20000100800 */
[C---:B------:R-:W-:Y:S02]  /*4fa0*/  IMAD R91, R2.reuse, 0x78, RZ ;  /* 0x00000078025b7824 */ /* 0x040fe400078e02ff */
[C---:B------:R-:W-:Y:S01]  /*4fb0*/  IMAD R89, R2.reuse, 0x77, RZ ;  /* 0x0000007702597824 */ /* 0x040fe200078e02ff */
[----:B------:R2:W-:Y:S01]  /*4fc0*/  STL [R1+0x134], R178 ;  /* 0x000134b201007387 */ /* 0x0005e20000100800 */
[C---:B------:R-:W-:Y:S01]  /*4fd0*/  IMAD R55, R2.reuse, 0x76, RZ ;  /* 0x0000007602377824 */ /* 0x040fe200078e02ff */
[-C--:B0-----:R-:W-:Y:S01]  /*4fe0*/  IADD3 R177, P0, R97, R5.reuse, RZ ;  /* 0x0000000561b17210 */ /* 0x081fe20007f1e0ff */
[C---:B------:R-:W-:Y:S02]  /*4ff0*/  IMAD R53, R2.reuse, 0x75, RZ ;  /* 0x0000007502357824 */ /* 0x040fe400078e02ff */
[C---:B------:R-:W-:Y:S01]  /*5000*/  IMAD R51, R2.reuse, 0x74, RZ ;  /* 0x0000007402337824 */ /* 0x040fe200078e02ff */
[----:B-1----:R-:W-:Y:S01]  /*5010*/  IADD3 R114, P6, R99, R5, RZ ;  /* 0x0000000563727210 */ /* 0x002fe20007fde0ff */
[----:B------:R-:W-:-:S02]  /*5020*/  IMAD R49, R2, 0x73, RZ ;  /* 0x0000007302317824 */ /* 0x000fc400078e02ff */
[C---:B------:R-:W-:Y:S01]  /*5030*/  IMAD R47, R2.reuse, 0x72, RZ ;  /* 0x00000072022f7824 */ /* 0x040fe200078e02ff */
[-C--:B--2---:R-:W-:Y:S01]  /*5040*/  IADD3 R178, P1, R95, R5.reuse, RZ ;  /* 0x000000055fb27210 */ /* 0x084fe20007f3e0ff */
[----:B------:R0:W-:Y:S01]  /*5050*/  STL [R1+0x13c], R114 ;  /* 0x00013c7201007387 */ /* 0x0001e20000100800 */
[C---:B------:R-:W-:Y:S02]  /*5060*/  IMAD R45, R2.reuse, 0x71, RZ ;  /* 0x00000071022d7824 */ /* 0x040fe400078e02ff */
[C---:B------:R-:W-:Y:S01]  /*5070*/  IMAD R43, R2.reuse, 0x70, RZ ;  /* 0x00000070022b7824 */ /* 0x040fe200078e02ff */
[----:B------:R1:W-:Y:S01]  /*5080*/  STL [R1+0x144], R177 ;  /* 0x000144b101007387 */ /* 0x0003e20000100800 */
[C---:B------:R-:W-:Y:S02]  /*5090*/  IMAD R41, R2.reuse, 0x6f, RZ ;  /* 0x0000006f02297824 */ /* 0x040fe400078e02ff */
[C---:B------:R-:W-:Y:S01]  /*50a0*/  IMAD R39, R2.reuse, 0x6e, RZ ;  /* 0x0000006e02277824 */ /* 0x040fe200078e02ff */
[----:B------:R-:W-:Y:S01]  /*50b0*/  STL [R1+0x14c], R178 ;  /* 0x00014cb201007387 */ /* 0x000fe20000100800 */
[C---:B------:R-:W-:Y:S01]  /*50c0*/  IMAD R37, R2.reuse, 0x6d, RZ ;  /* 0x0000006d02257824 */ /* 0x040fe200078e02ff */
[----:B0-----:R-:W-:Y:S01]  /*50d0*/  IADD3 R114, P2, R93, R5, RZ ;  /* 0x000000055d727210 */ /* 0x001fe20007f5e0ff */
[----:B------:R-:W-:-:S02]  /*50e0*/  IMAD R35, R2, 0x6c, RZ ;  /* 0x0000006c02237824 */ /* 0x000fc400078e02ff */
[C---:B------:R-:W-:Y:S01]  /*50f0*/  IMAD R23, R2.reuse, 0x6b, RZ ;  /* 0x0000006b02177824 */ /* 0x040fe200078e02ff */
[----:B-1----:R-:W-:Y:S01]  /*5100*/  LEA.HI.X.SX32 R177, R105, R3, 0x1, P3 ;  /* 0x0000000369b17211 */ /* 0x002fe200018f0eff */
[----:B------:R0:W-:Y:S01]  /*5110*/  STL [R1+0x154], R114 ;  /* 0x0001547201007387 */ /* 0x0001e20000100800 */
[----:B------:R-:W-:Y:S01]  /*5120*/  IADD3 R105, P3, R91, R5, RZ ;  /* 0x000000055b697210 */ /* 0x000fe20007f7e0ff */
[C---:B------:R-:W-:Y:S02]  /*5130*/  IMAD R21, R2.reuse, 0x6a, RZ ;  /* 0x0000006a02157824 */ /* 0x040fe400078e02ff */
[----:B------:R-:W-:Y:S01]  /*5140*/  STL [R1+0x120], R177 ;  /* 0x000120b101007387 */ /* 0x000fe20000100800 */
[C---:B------:R-:W-:Y:S02]  /*5150*/  IMAD R19, R2.reuse, 0x69, RZ ;  /* 0x0000006902137824 */ /* 0x040fe400078e02ff */
[C---:B------:R-:W-:Y:S01]  /*5160*/  IMAD R17, R2.reuse, 0x68, RZ ;  /* 0x0000006802117824 */ /* 0x040fe200078e02ff */
[----:B------:R1:W-:Y:S01]  /*5170*/  STL [R1+0x15c], R105 ;  /* 0x00015c6901007387 */ /* 0x0003e20000100800 */
[C---:B------:R-:W-:Y:S01]  /*5180*/  IMAD R15, R2.reuse, 0x67, RZ ;  /* 0x00000067020f7824 */ /* 0x040fe200078e02ff */
[----:B0-----:R-:W-:Y:S01]  /*5190*/  LEA.HI.X.SX32 R114, R103, R3, 0x1, P4 ;  /* 0x0000000367727211 */ /* 0x001fe200020f0eff */
[C---:B------:R-:W-:Y:S01]  /*51a0*/  IMAD R13, R2.reuse, 0x66, RZ ;  /* 0x00000066020d7824 */ /* 0x040fe200078e02ff */
[----:B------:R-:W-:Y:S01]  /*51b0*/  IADD3 R103, P4, R89, R5, RZ ;  /* 0x0000000559677210 */ /* 0x000fe20007f9e0ff */
[----:B------:R-:W-:-:S02]  /*51c0*/  IMAD R11, R2, 0x65, RZ ;  /* 0x00000065020b7824 */ /* 0x000fc400078e02ff */
[----:B------:R-:W-:Y:S01]  /*51d0*/  STL [R1+0x128], R114 ;  /* 0x0001287201007387 */ /* 0x000fe20000100800 */
[C---:B------:R-:W-:Y:S01]  /*51e0*/  IMAD R9, R2.reuse, 0x64, RZ ;  /* 0x0000006402097824 */ /* 0x040fe200078e02ff */
[----:B-1----:R-:W-:Y:S02]  /*51f0*/  LEA.HI.X.SX32 R105, R101, R3, 0x1, P5 ;  /* 0x0000000365697211 */ /* 0x002fe400028f0eff */
        /* <DEDUP_REMOVED lines=48> */
[----:B------:R1:W-:Y:S01]  /*5500*/  STL [R1+0x160], R93 ;  /* 0x0001605d01007387 */ /* 0x0003e20000100800 */
[C---:B------:R-:W-:Y:S02]  /*5510*/  IMAD R92, R2.reuse, 0x4d, RZ ;  /* 0x0000004d025c7824 */ /* 0x040fe400078e02ff */
[C---:B------:R-:W-:Y:S01]  /*5520*/  IMAD R94, R2.reuse, 0x4c, RZ ;  /* 0x0000004c025e7824 */ /* 0x040fe200078e02ff */
[----:B------:R2:W-:Y:S01]  /*5530*/  STL [R1+0x19c], R89 ;  /* 0x00019c5901007387 */ /* 0x0005e20000100800 */
[C---:B------:R-:W-:Y:S01]  /*5540*/  IMAD R96, R2.reuse, 0x4b, RZ ;  /* 0x0000004b02607824 */ /* 0x040fe200078e02ff */
[----:B0-----:R-:W-:Y:S01]  /*5550*/  LEA.HI.X.SX32 R91, R55, R3, 0x1, P5 ;  /* 0x00000003375b7211 */ /* 0x001fe200028f0eff */
[----:B------:R-:W-:-:S02]  /*5560*/  IMAD R98, R2, 0x4a, RZ ;  /* 0x0000004a02627824 */ /* 0x000fc400078e02ff */
[C---:B------:R-:W-:Y:S01]  /*5570*/  IMAD R100, R2.reuse, 0x49, RZ ;  /* 0x0000004902647824 */ /* 0x040fe200078e02ff */
[----:B-1----:R-:W-:Y:S01]  /*5580*/  IADD3 R93, P5, R41, R5, RZ ;  /* 0x00000005295d7210 */ /* 0x002fe20007fbe0ff */
[----:B------:R0:W-:Y:S01]  /*5590*/  STL [R1+0x168], R91 ;  /* 0x0001685b01007387 */ /* 0x0001e20000100800 */
[C---:B------:R-:W-:Y:S01]  /*55a0*/  IMAD R102, R2.reuse, 0x48, RZ ;  /* 0x0000004802667824 */ /* 0x040fe200078e02ff */
[----:B--2---:R-:W-:Y:S02]  /*55b0*/  LEA.HI.X.SX32 R89, R53, R3, 0x1, P6 ;  /* 0x0000000335597211 */ /* 0x004fe400030f0eff */
[----:B------:R1:W-:Y:S01]  /*55c0*/  STL [R1+0x1a4], R93 ;  /* 0x0001a45d01007387 */ /* 0x0003e20000100800 */
[C---:B------:R-:W-:Y:S02]  /*55d0*/  IMAD R104, R2.reuse, 0x47, RZ ;  /* 0x0000004702687824 */ /* 0x040fe400078e02ff */
[C---:B------:R-:W-:Y:S01]  /*55e0*/  IMAD R106, R2.reuse, 0x46, RZ ;  /* 0x00000046026a7824 */ /* 0x040fe200078e02ff */
[----:B------:R2:W-:Y:S01]  /*55f0*/  STL [R1+0x170], R89 ;  /* 0x0001705901007387 */ /* 0x0005e20000100800 */
[C---:B------:R-:W-:Y:S01]  /*5600*/  IMAD R107, R2.reuse, 0x45, RZ ;  /* 0x00000045026b7824 */ /* 0x040fe200078e02ff */
[----:B0-----:R-:W-:Y:S01]  /*5610*/  IADD3 R91, P6, R39, R5, RZ ;  /* 0x00000005275b7210 */ /* 0x001fe20007fde0ff */
[----:B------:R-:W-:-:S02]  /*5620*/  IMAD R108, R2, 0x44, RZ ;  /* 0x00000044026c7824 */ /* 0x000fc400078e02ff */
[C---:B------:R-:W-:Y:S01]  /*5630*/  IMAD R109, R2.reuse, 0x43, RZ ;  /* 0x00000043026d7824 */ /* 0x040fe200078e02ff */
[----:B-1----:R-:W-:Y:S01]  /*5640*/  LEA.HI.X.SX32 R93, R51, R3, 0x1, P0 ;  /* 0x00000003335d7211 */ /* 0x002fe200000f0eff */
[----:B------:R0:W-:Y:S01]  /*5650*/  STL [R1+0x1ac], R91 ;  /* 0x0001ac5b01007387 */ /* 0x0001e20000100800 */
[C---:B------:R-:W-:Y:S01]  /*5660*/  IMAD R110, R2.reuse, 0x42, RZ ;  /* 0x00000042026e7824 */ /* 0x040fe200078e02ff */
[----:B--2---:R-:W-:Y:S02]  /*5670*/  IADD3 R89, P0, R37, R5, RZ ;  /* 0x0000000525597210 */ /* 0x004fe40007f1e0ff */
[----:B------:R1:W-:Y:S01]  /*5680*/  STL [R1+0x178], R93 ;  /* 0x0001785d01007387 */ /* 0x0003e20000100800 */
[C---:B------:R-:W-:Y:S02]  /*5690*/  IMAD R111, R2.reuse, 0x41, RZ ;  /* 0x00000041026f7824 */ /* 0x040fe400078e02ff */
[C---:B------:R-:W-:Y:S01]  /*56a0*/  IMAD.SHL.U32 R112, R2.reuse, 0x40, RZ ;  /* 0x0000004002707824 */ /* 0x040fe200078e00ff */
        /* <DEDUP_REMOVED lines=17> */
[-C--:B-1----:R-:W-:Y:S01]  /*57c0*/  LEA.HI.X.SX32 R93, R45, R3.reuse, 0x1, P3 ;  /* 0x000000032d5d7211 */ /* 0x082fe200018f0eff */
[----:B------:R0:W-:Y:S01]  /*57d0*/  STL [R1+0x1c4], R91 ;  /* 0x0001c45b01007387 */ /* 0x0001e20000100800 */
[----:B------:R-:W-:Y:S01]  /*57e0*/  LEA.HI.X.SX32 R23, R23, R3, 0x1, P2 ;  /* 0x0000000317177211 */ /* 0x000fe200010f0eff */
[C---:B------:R-:W-:Y:S01]  /*57f0*/  IMAD R124, R2.reuse, 0x36, RZ ;  /* 0x00000036027c7824 */ /* 0x040fe200078e02ff */
[C---:B--2---:R-:W-:Y:S01]  /*5800*/  IADD3 R89, P3, R21.reuse, R5, RZ ;  /* 0x0000000515597210 */ /* 0x044fe20007f7e0ff */
[----:B------:R1:W-:Y:S01]  /*5810*/  STL [R1+0x190], R93 ;  /* 0x0001905d01007387 */ /* 0x0003e20000100800 */
[C---:B------:R-:W-:Y:S02]  /*5820*/  IMAD R125, R2.reuse, 0x35, RZ ;  /* 0x00000035027d7824 */ /* 0x040fe400078e02ff */
[-C--:B------:R-:W-:Y:S01]  /*5830*/  LEA.HI.X.SX32 R21, R21, R3.reuse, 0x1, P3 ;  /* 0x0000000315157211 */ /* 0x080fe200018f0eff */
        /* <DEDUP_REMOVED lines=8> */
[-C--:B--2---:R-:W-:Y:S02]  /*58c0*/  LEA.HI.X.SX32 R89, R41, R3.reuse, 0x1, P5 ;  /* 0x0000000329597211 */ /* 0x084fe400028f0eff */
[----:B------:R1:W-:Y:S01]  /*58d0*/  STL [R1+0x1d4], R93 ;  /* 0x0001d45d01007387 */ /* 0x0003e20000100800 */
[----:B------:R-:W-:Y:S01]  /*58e0*/  LEA.HI.X.SX32 R19, R19, R3, 0x1, P4 ;  /* 0x0000000313137211 */ /* 0x000fe200020f0eff */
[C---:B------:R-:W-:Y:S02]  /*58f0*/  IMAD R130, R2.reuse, 0x30, RZ ;  /* 0x0000003002827824 */ /* 0x040fe400078e02ff */
        /* <DEDUP_REMOVED lines=22> */
[----:B------:R-:W-:Y:S01]  /*5a60*/  STL [R1+0x1ec], R93 ;  /* 0x0001ec5d01007387 */ /* 0x000fe20000100800 */
[----:B------:R-:W-:Y:S01]  /*5a70*/  LEA.HI.X.SX32 R13, R13, R3, 0x1, P0 ;  /* 0x000000030d0d7211 */ /* 0x000fe200000f0eff */
[C---:B------:R-:W-:Y:S02]  /*5a80*/  IMAD R140, R2.reuse, 0x26, RZ ;  /* 0x00000026028c7824 */ /* 0x040fe400078e02ff */
[----:B------:R1:W-:Y:S01]  /*5a90*/  STL [R1+0x1b8], R89 ;  /* 0x0001b85901007387 */ /* 0x0003e20000100800 */
[C---:B------:R-:W-:Y:S01]  /*5aa0*/  IMAD R141, R2.reuse, 0x25, RZ ;  /* 0x00000025028d7824 */ /* 0x040fe200078e02ff */
[----:B0-----:R-:W-:Y:S01]  /*5ab0*/  IADD3 R91, P1, R11, R5, RZ ;  /* 0x000000050b5b7210 */ /* 0x001fe20007f3e0ff */
[----:B------:R-:W-:-:S02]  /*5ac0*/  IMAD R142, R2, 0x24, RZ ;  /* 0x00000024028e7824 */ /* 0x000fc400078e02ff */
[C---:B------:R-:W-:Y:S01]  /*5ad0*/  IMAD R143, R2.reuse, 0x23, RZ ;  /* 0x00000023028f7824 */ /* 0x040fe200078e02ff */
[----:B------:R-:W-:Y:S01]  /*5ae0*/  LEA.HI.X.SX32 R11, R11, R3, 0x1, P1 ;  /* 0x000000030b0b7211 */ /* 0x000fe200008f0eff */
[----:B------:R-:W-:Y:S01]  /*5af0*/  STL [R1+0x1f4], R91 ;  /* 0x0001f45b01007387 */ /* 0x000fe20000100800 */
[C---:B------:R-:W-:Y:S01]  /*5b00*/  IMAD R144, R2.reuse, 0x22, RZ ;  /* 0x0000002202907824 */ /* 0x040fe200078e02ff */
[C---:B-1----:R-:W-:Y:S02]  /*5b10*/  IADD3 R89, P2, R9.reuse, R5, RZ ;  /* 0x0000000509597210 */ /* 0x042fe40007f5e0ff */
[----:B------:R0:W-:Y:S01]  /*5b20*/  STL [R1+0x1c0], R23 ;  /* 0x0001c01701007387 */ /* 0x0001e20000100800 */
[C---:B------:R-:W-:Y:S01]  /*5b30*/  IMAD R145, R2.reuse, 0x21, RZ ;  /* 0x0000002102917824 */ /* 0x040fe200078e02ff */
[----:B------:R-:W-:Y:S02]  /*5b40*/  LEA.HI.X.SX32 R9, R9, R3, 0x1, P2 ;  /* 0x0000000309097211 */ /* 0x000fe400010f0eff */
[----:B------:R-:W-:Y:S01]  /*5b50*/  STL [R1+0x1fc], R89 ;  /* 0x0001fc5901007387 */ /* 0x000fe20000100800 */
[----:B------:R-:W-:-:S02]  /*5b60*/  IMAD.SHL.U32 R146, R2, 0x20, RZ ;  /* 0x0000002002927824 */ /* 0x000fc400078e00ff */
[C---:B------:R-:W-:Y:S01]  /*5b70*/  IMAD R147, R2.reuse, 0x1f, RZ ;  /* 0x0000001f02937824 */ /* 0x040fe200078e02ff */
[----:B------:R1:W-:Y:S01]  /*5b80*/  STL [R1+0x1c8], R21 ;  /* 0x0001c81501007387 */ /* 0x0003e20000100800 */
[C---:B------:R-:W-:Y:S01]  /*5b90*/  IMAD R148, R2.reuse, 0x1e, RZ ;  /* 0x0000001e02947824 */ /* 0x040fe200078e02ff */
[C---:B0-----:R-:W-:Y:S01]  /*5ba0*/  IADD3 R23, P3, R7.reuse, R5, RZ ;  /* 0x0000000507177210 */ /* 0x041fe20007f7e0ff */
[C---:B------:R-:W-:Y:S02]  /*5bb0*/  IMAD R149, R2.reuse, 0x1d, RZ ;  /* 0x0000001d02957824 */ /* 0x040fe400078e02ff */
[C---:B------:R-:W-:Y:S01]  /*5bc0*/  IMAD R150, R2.reuse, 0x1c, RZ ;  /* 0x0000001c02967824 */ /* 0x040fe200078e02ff */
[----:B------:R-:W-:Y:S01]  /*5bd0*/  LEA.HI.X.SX32 R7, R7, R3, 0x1, P3 ;  /* 0x0000000307077211 */ /* 0x000fe200018f0eff */
[----:B------:R-:W-:Y:S01]  /*5be0*/  STL [R1+0x204], R23 ;  /* 0x0002041701007387 */ /* 0x000fe20000100800 */
[----:B------:R-:W-:Y:S01]  /*5bf0*/  IMAD R151, R2, 0x1b, RZ ;  /* 0x0000001b02977824 */ /* 0x000fe200078e02ff */
[----:B-1----:R-:W-:-:S02]  /*5c00*/  IADD3 R21, P4, R8, R5, RZ ;  /* 0x0000000508157210 */ /* 0x002fc40007f9e0ff */
[----:B------:R0:W-:Y:S01]  /*5c10*/  STL [R1+0x1d0], R19 ;  /* 0x0001d01301007387 */ /* 0x0001e20000100800 */
[----:B------:R-:W-:Y:S01]  /*5c20*/  IMAD R152, R2, 0x1a, RZ ;  /* 0x0000001a02987824 */ /* 0x000fe200078e02ff */
[----:B------:R-:W-:Y:S02]  /*5c30*/  LEA.HI.X.SX32 R8, R8, R3, 0x1, P4 ;  /* 0x0000000308087211 */ /* 0x000fe400020f0eff */
[----:B------:R-:W-:Y:S01]  /*5c40*/  STL [R1+0x20c], R21 ;  /* 0x00020c1501007387 */ /* 0x000fe20000100800 */
[C---:B------:R-:W-:Y:S02]  /*5c50*/  IMAD R153, R2.reuse, 0x19, RZ ;  /* 0x0000001902997824 */ /* 0x040fe400078e02ff */
[C---:B------:R-:W-:Y:S01]  /*5c60*/  IMAD R154, R2.reuse, 0x18, RZ ;  /* 0x00000018029a7824 */ /* 0x040fe200078e02ff */
[----:B------:R1:W-:Y:S01]  /*5c70*/  STL [R1+0x1d8], R17 ;  /* 0x0001d81101007387 */ /* 0x0003e20000100800 */
[----:B------:R-:W-:Y:S01]  /*5c80*/  IMAD R155, R2, 0x17, RZ ;  /* 0x00000017029b7824 */ /* 0x000fe200078e02ff */
[----:B0-----:R-:W-:Y:S01]  /*5c90*/  IADD3 R19, P5, R10, R5, RZ ;  /* 0x000000050a137210 */ /* 0x001fe20007fbe0ff */
[----:B------:R-:W-:-:S02]  /*5ca0*/  IMAD R156, R2, 0x16, RZ ;  /* 0x00000016029c7824 */ /* 0x000fc400078e02ff */
[C---:B------:R-:W-:Y:S02]  /*5cb0*/  IMAD R157, R2.reuse, 0x15, RZ ;  /* 0x00000015029d7824 */ /* 0x040fe400078e02ff */
[----:B------:R-:W-:Y:S01]  /*5cc0*/  STL [R1+0x214], R19 ;  /* 0x0002141301007387 */ /* 0x000fe20000100800 */
[----:B------:R-:W-:Y:S01]  /*5cd0*/  IMAD R158, R2, 0x14, RZ ;  /* 0x00000014029e7824 */ /* 0x000fe200078e02ff */
[----:B-1----:R-:W-:Y:S02]  /*5ce0*/  IADD3 R17, P6, R12, R5, RZ ;  /* 0x000000050c117210 */ /* 0x002fe40007fde0ff */
[----:B------:R0:W-:Y:S01]  /*5cf0*/  STL [R1+0x1e0], R15 ;  /* 0x0001e00f01007387 */ /* 0x0001e20000100800 */
[C---:B------:R-:W-:Y:S02]  /*5d00*/  IMAD R159, R2.reuse, 0x13, RZ ;  /* 0x00000013029f7824 */ /* 0x040fe400078e02ff */
[C---:B------:R-:W-:Y:S01]  /*5d10*/  IMAD R160, R2.reuse, 0x12, RZ ;  /* 0x0000001202a07824 */ /* 0x040fe200078e02ff */
[----:B------:R-:W-:Y:S01]  /*5d20*/  STL [R1+0x21c], R17 ;  /* 0x00021c1101007387 */ /* 0x000fe20000100800 */
[----:B------:R-:W-:-:S02]  /*5d30*/  IMAD R161, R2, 0x11, RZ ;  /* 0x0000001102a17824 */ /* 0x000fc400078e02ff */
[C---:B------:R-:W-:Y:S01]  /*5d40*/  IMAD.SHL.U32 R162, R2.reuse, 0x10, RZ ;  /* 0x0000001002a27824 */ /* 0x040fe200078e00ff */
[----:B------:R1:W-:Y:S01]  /*5d50*/  STL [R1+0x1e8], R13 ;  /* 0x0001e80d01007387 */ /* 0x0003e20000100800 */
[----:B------:R-:W-:Y:S01]  /*5d60*/  IMAD R163, R2, 0xf, RZ ;  /* 0x0000000f02a37824 */ /* 0x000fe200078e02ff */
[-C--:B0-----:R-:W-:Y:S01]  /*5d70*/  IADD3 R15, P0, R14, R5.reuse, RZ ;  /* 0x000000050e0f7210 */ /* 0x081fe20007f1e0ff */
[C---:B------:R-:W-:Y:S02]  /*5d80*/  IMAD R164, R2.reuse, 0xe, RZ ;  /* 0x0000000e02a47824 */ /* 0x040fe400078e02ff */
[C---:B------:R-:W-:Y:S02]  /*5d90*/  IMAD R165, R2.reuse, 0xd, RZ ;  /* 0x0000000d02a57824 */ /* 0x040fe400078e02ff */
[----:B------:R-:W-:Y:S01]  /*5da0*/  STL [R1+0x224], R15 ;  /* 0x0002240f01007387 */ /* 0x000fe20000100800 */
[----:B------:R-:W-:Y:S01]  /*5db0*/  IMAD R166, R2, 0xc, RZ ;  /* 0x0000000c02a67824 */ /* 0x000fe200078e02ff */
[----:B-1----:R-:W-:-:S02]  /*5dc0*/  IADD3 R13, P1, R16, R5, RZ ;  /* 0x00000005100d7210 */ /* 0x002fc40007f3e0ff */
[----:B------:R0:W-:Y:S01]  /*5dd0*/  STL [R1+0x1f0], R11 ;  /* 0x0001f00b01007387 */ /* 0x0001e20000100800 */
[C---:B------:R-:W-:Y:S02]  /*5de0*/  IMAD R167, R2.reuse, 0xb, RZ ;  /* 0x0000000b02a77824 */ /* 0x040fe400078e02ff */
[C---:B------:R-:W-:Y:S01]  /*5df0*/  IMAD R168, R2.reuse, 0xa, RZ ;  /* 0x0000000a02a87824 */ /* 0x040fe200078e02ff */
[----:B------:R-:W-:Y:S01]  /*5e00*/  STL [R1+0x22c], R13 ;  /* 0x00022c0d01007387 */ /* 0x000fe20000100800 */
[C---:B------:R-:W-:Y:S02]  /*5e10*/  IMAD R169, R2.reuse, 0x9, RZ ;  /* 0x0000000902a97824 */ /* 0x040fe400078e02ff */
[C---:B------:R-:W-:Y:S01]  /*5e20*/  IMAD.SHL.U32 R170, R2.reuse, 0x8, RZ ;  /* 0x0000000802aa7824 */ /* 0x040fe200078e00ff */
[----:B------:R1:W-:Y:S01]  /*5e30*/  STL [R1+0x1f8], R9 ;  /* 0x0001f80901007387 */ /* 0x0003e20000100800 */
[----:B------:R-:W-:Y:S01]  /*5e40*/  IMAD R171, R2, 0x7, RZ ;  /* 0x0000000702ab7824 */ /* 0x000fe200078e02ff */
[----:B0-----:R-:W-:Y:S01]  /*5e50*/  IADD3 R11, P2, R18, R5, RZ ;  /* 0x00000005120b7210 */ /* 0x001fe20007f5e0ff */
[----:B------:R-:W-:-:S02]  /*5e60*/  IMAD R172, R2, 0x6, RZ ;  /* 0x0000000602ac7824 */ /* 0x000fc400078e02ff */
[C---:B------:R-:W-:Y:S02]  /*5e70*/  IMAD R173, R2.reuse, 0x5, RZ ;  /* 0x0000000502ad7824 */ /* 0x040fe400078e02ff */
[----:B------:R-:W-:Y:S01]  /*5e80*/  STL [R1+0x234], R11 ;  /* 0x0002340b01007387 */ /* 0x000fe20000100800 */
[----:B------:R-:W-:Y:S01]  /*5e90*/  IMAD.SHL.U32 R174, R2, 0x4, RZ ;  /* 0x0000000402ae7824 */ /* 0x000fe200078e00ff */
[----:B-1----:R-:W-:Y:S02]  /*5ea0*/  IADD3 R9, P3, R20, R5, RZ ;  /* 0x0000000514097210 */ /* 0x002fe40007f7e0ff */
[----:B------:R0:W-:Y:S01]  /*5eb0*/  STL [R1+0x200], R7 ;  /* 0x0002000701007387 */ /* 0x0001e20000100800 */
[C---:B------:R-:W-:Y:S02]  /*5ec0*/  IMAD R175, R2.reuse, 0x3, RZ ;  /* 0x0000000302af7824 */ /* 0x040fe400078e02ff */
[C---:B------:R-:W-:Y:S01]  /*5ed0*/  IMAD.SHL.U32 R176, R2.reuse, 0x2, RZ ;  /* 0x0000000202b07824 */ /* 0x040fe200078e00ff */
[----:B------:R1:W-:Y:S01]  /*5ee0*/  STL [R1+0x23c], R9 ;  /* 0x00023c0901007387 */ /* 0x0003e20000100800 */
[----:B------:R-:W-:-:S03]  /*5ef0*/  IMAD.SHL.U32 R6, R2, 0x80, RZ ;  /* 0x0000008002067824 */ /* 0x000fc600078e00ff */
        /* <DEDUP_REMOVED lines=375> */
[-C--:B------:R-:W-:Y:S02]  /*7670*/  LEA.HI.X.SX32 R2, R2, R3.reuse, 0x1, P3 ;  /* 0x0000000302027211 */ /* 0x080fe400018f0eff */
[-C--:B--2---:R-:W-:Y:S01]  /*7680*/  LEA.HI.X.SX32 R8, R172, R3.reuse, 0x1, P5 ;  /* 0x00000003ac087211 */ /* 0x084fe200028f0eff */
[----:B------:R1:W-:Y:S04]  /*7690*/  STL [R1+0x4e0], R9 ;  /* 0x0004e00901007387 */ /* 0x0003e80000100800 */
[----:B------:R2:W-:Y:S01]  /*76a0*/  STL [R1+0x4e8], R8 ;  /* 0x0004e80801007387 */ /* 0x0005e20000100800 */
[-C--:B0-----:R-:W-:Y:S02]  /*76b0*/  LEA.HI.X.SX32 R7, R173, R3.reuse, 0x1, P6 ;  /* 0x00000003ad077211 */ /* 0x081fe400030f0eff */
[----:B-1----:R-:W-:-:S03]  /*76c0*/  LEA.HI.X.SX32 R9, R174, R3, 0x1, P0 ;  /* 0x00000003ae097211 */ /* 0x002fc600000f0eff */
[----:B------:R0:W-:Y:S01]  /*76d0*/  STL [R1+0x4f0], R7 ;  /* 0x0004f00701007387 */ /* 0x0001e20000100800 */
[----:B--2---:R-:W-:-:S03]  /*76e0*/  LEA.HI.X.SX32 R8, R175, R3, 0x1, P1 ;  /* 0x00000003af087211 */ /* 0x004fc600008f0eff */
[----:B------:R1:W-:Y:S04]  /*76f0*/  STL [R1+0x4f8], R9 ;  /* 0x0004f80901007387 */ /* 0x0003e80000100800 */
[----:B------:R2:W-:Y:S01]  /*7700*/  STL [R1+0x500], R8 ;  /* 0x0005000801007387 */ /* 0x0005e20000100800 */
[----:B0-----:R-:W-:Y:S02]  /*7710*/  LEA.HI.X.SX32 R7, R176, R3, 0x1, P2 ;  /* 0x00000003b0077211 */ /* 0x001fe400010f0eff */
[----:B-1----:R-:W-:-:S03]  /*7720*/  LOP3.LUT R9, R113, 0x20, RZ, 0x3c, !PT ;  /* 0x0000002071097812 */ /* 0x002fc600078e3cff */
[----:B------:R0:W-:Y:S01]  /*7730*/  STL [R1+0x508], R7 ;  /* 0x0005080701007387 */ /* 0x0001e20000100800 */
[----:B--2---:R-:W-:-:S03]  /*7740*/  LOP3.LUT R8, R113, 0x30, RZ, 0x3c, !PT ;  /* 0x0000003071087812 */ /* 0x004fc600078e3cff */
[----:B------:R1:W-:Y:S01]  /*7750*/  STL [R1+0x510], R2 ;  /* 0x0005100201007387 */ /* 0x0003e20000100800 */
[----:B0-----:R-:W-:Y:S02]  /*7760*/  LOP3.LUT R7, R113, 0x10, RZ, 0x3c, !PT ;  /* 0x0000001071077812 */ /* 0x001fe400078e3cff */
[----:B-1----:R-:W-:-:S03]  /*7770*/  SHF.R.S32.HI R2, RZ, 0x1f, R6 ;  /* 0x0000001fff027819 */ /* 0x002fc60000011406 */
[----:B------:R0:W-:Y:S04]  /*7780*/  STL [R1+0x574], R7 ;  /* 0x0005740701007387 */ /* 0x0001e80000100800 */
[----:B------:R1:W-:Y:S04]  /*7790*/  STL [R1+0x570], R9 ;  /* 0x0005700901007387 */ /* 0x0003e80000100800 */
[----:B------:R2:W-:Y:S01]  /*77a0*/  STL [R1+0x56c], R8 ;  /* 0x00056c0801007387 */ /* 0x0005e20000100800 */
[C---:B0-----:R-:W-:Y:S02]  /*77b0*/  LOP3.LUT R7, R113.reuse, 0x40, RZ, 0x3c, !PT ;  /* 0x0000004071077812 */ /* 0x041fe400078e3cff */
[----:B-1----:R-:W-:-:S03]  /*77c0*/  LOP3.LUT R9, R113, 0x50, RZ, 0x3c, !PT ;  /* 0x0000005071097812 */ /* 0x002fc600078e3cff */
[----:B------:R0:W-:Y:S01]  /*77d0*/  STL [R1+0x568], R7 ;  /* 0x0005680701007387 */ /* 0x0001e20000100800 */
[----:B--2---:R-:W-:-:S03]  /*77e0*/  LOP3.LUT R8, R113, 0x60, RZ, 0x3c, !PT ;  /* 0x0000006071087812 */ /* 0x004fc600078e3cff */
[----:B------:R1:W-:Y:S04]  /*77f0*/  STL [R1+0x564], R9 ;  /* 0x0005640901007387 */ /* 0x0003e80000100800 */
[----:B------:R1:W-:Y:S01]  /*7800*/  STL [R1+0x560], R8 ;  /* 0x0005600801007387 */ /* 0x0003e20000100800 */
[----:B0-----:R-:W-:-:S05]  /*7810*/  LOP3.LUT R7, R113, 0x70, RZ, 0x3c, !PT ;  /* 0x0000007071077812 */ /* 0x001fca00078e3cff */
[----:B------:R1:W-:Y:S02]  /*7820*/  STL [R1+0x55c], R7 ;  /* 0x00055c0701007387 */ /* 0x0003e40000100800 */
.L_x_2:
[----:B------:R-:W0:Y:S01]  /*7830*/  LDC R146, c[0x0][0x230] ;  /* 0x00008c00ff927b82 */ /* 0x000e220000000800 */
[----:B------:R-:W2:Y:S04]  /*7840*/  LDL R120, [R1+0x510] ;  /* 0x0005100001787983 */ /* 0x000ea80000100800 */
[----:B------:R-:W3:Y:S04]  /*7850*/  LDL R2, [R1+0x514] ;  /* 0x0005140001027983 */ /* 0x000ee80000100800 */
[----:B------:R-:W4:Y:S04]  /*7860*/  LDL R119, [R1+0x508] ;  /* 0x0005080001777983 */ /* 0x000f280000100800 */
[----:B------:R-:W4:Y:S04]  /*7870*/  LDL R118, [R1+0x500] ;  /* 0x0005000001767983 */ /* 0x000f280000100800 */
[----:B------:R-:W4:Y:S04]  /*7880*/  LDL R117, [R1+0x504] ;  /* 0x0005040001757983 */ /* 0x000f280000100800 */
[----:B------:R-:W4:Y:S01]  /*7890*/  LDL R116, [R1+0x4f8] ;  /* 0x0004f80001747983 */ /* 0x000f220000100800 */
[----:B0-----:R-:W-:-:S03]  /*78a0*/  IMAD R146, R4, -0x80, R146 ;  /* 0xffffff8004927824 */ /* 0x001fc600078e0292 */
[----:B------:R-:W4:Y:S01]  /*78b0*/  LDL R6, [R1+0x4fc] ;  /* 0x0004fc0001067983 */ /* 0x000f220000100800 */
[----:B------:R-:W-:Y:S02]  /*78c0*/  PRMT R168, RZ, 0x7610, R168 ;  /* 0x00007610ffa87816 */ /* 0x000fe400000000a8 */
[----:B------:R-:W-:Y:S01]  /*78d0*/  PRMT R167, RZ, 0x7610, R167 ;  /* 0x00007610ffa77816 */ /* 0x000fe200000000a7 */
[----:B-----5:R-:W-:Y:S01]  /*78e0*/  STL [R1+0x5a0], R0 ;  /* 0x0005a00001007387 */ /* 0x020fe20000100800 */
[C---:B------:R-:W-:Y:S02]  /*78f0*/  ISETP.GT.AND P0, PT, R146.reuse, RZ, PT ;  /* 0x000000ff9200720c */ /* 0x040fe40003f04270 */
[C---:B------:R-:W-:Y:S01]  /*7900*/  ISETP.GT.AND P1, PT, R146.reuse, 0x1, PT ;  /* 0x000000019200780c */ /* 0x040fe20003f24270 */
[----:B------:R-:W-:Y:S01]  /*7910*/  STL [R1+0x63c], R4 ;  /* 0x00063c0401007387 */ /* 0x000fe20000100800 */
[C---:B------:R-:W-:Y:S02]  /*7920*/  ISETP.GT.AND P2, PT, R146.reuse, 0x2, PT ;  /* 0x000000029200780c */ /* 0x040fe40003f44270 */
[----:B------:R-:W-:Y:S01]  /*7930*/  ISETP.GT.AND P3, PT, R146, 0x3, PT ;  /* 0x000000039200780c */ /* 0x000fe20003f64270 */
[----:B------:R-:W-:Y:S01]  /*7940*/  STL [R1+0x640], R5 ;  /* 0x0006400501007387 */ /* 0x000fe20000100800 */
[----:B------:R-:W-:-:S02]  /*7950*/  PRMT R166, RZ, 0x7610, R166 ;  /* 0x00007610ffa67816 */ /* 0x000fc400000000a6 */
[----:B------:R-:W-:Y:S01]  /*7960*/  ISETP.GT.AND P4, PT, R146, 0x4, PT ;  /* 0x000000049200780c */ /* 0x000fe20003f84270 */
[----:B------:R0:W-:Y:S02]  /*7970*/  STL [R1+0x638], R3 ;  /* 0x0006380301007387 */ /* 0x0001e40000100800 */
[----:B-1----:R-:W-:Y:S02]  /*7980*/  @P0 IMAD.MOV.U32 R9, RZ, RZ, R3 ;  /* 0x000000ffff090224 */ /* 0x002fe400078e0003 */
[----:B------:R-:W-:-:S05]  /*7990*/  @P0 IMAD.MOV.U32 R8, RZ, RZ, R5 ;  /* 0x000000ffff080224 */ /* 0x000fca00078e0005 */
[----:B------:R2:W4:Y:S04]  /*79a0*/  @P0 LDG.E.U8 R168, desc[UR14][R8.64] ;  /* 0x0000000e08a80981 */ /* 0x000528000c1e1100 */
[----:B0-----:R-:W4:Y:S01]  /*79b0*/  LDL.LU R3, [R1+0x50c] ;  /* 0x00050c0001037983 */ /* 0x001f220000300800 */
[----:B------:R-:W-:Y:S01]  /*79c0*/  PRMT R165, RZ, 0x7610, R165 ;  /* 0x00007610ffa57816 */ /* 0x000fe200000000a5 */
[----:B--2---:R-:W-:Y:S02]  /*79d0*/  @P1 IMAD.MOV.U32 R9, RZ, RZ, R120 ;  /* 0x000000ffff091224 */ /* 0x004fe400078e0078 */
[----:B---3--:R-:W-:Y:S02]  /*79e0*/  @P1 IMAD.MOV.U32 R8, RZ, RZ, R2 ;  /* 0x000000ffff081224 */ /* 0x008fe400078e0002 */
[----:B------:R-:W2:Y:S04]  /*79f0*/  LDL.LU R2, [R1+0x4f4] ;  /* 0x0004f40001027983 */ /* 0x000ea80000300800 */
[----:B------:R4:W3:Y:S02]  /*7a00*/  @P1 LDG.E.U8 R167, desc[UR14][R8.64] ;  /* 0x0000000e08a71981 */ /* 0x0008e4000c1e1100 */
[----:B----4-:R-:W-:-:S02]  /*7a10*/  @P2 IMAD.MOV.U32 R9, RZ, RZ, R119 ;  /* 0x000000ffff092224 */ /* 0x010fc400078e0077 */
[----:B------:R-:W-:Y:S01]  /*7a20*/  @P2 IMAD.MOV.U32 R8, RZ, RZ, R3 ;  /* 0x000000ffff082224 */ /* 0x000fe200078e0003 */
[----:B------:R0:W-:Y:S04]  /*7a30*/  STL [R1+0x644], R3 ;  /* 0x0006440301007387 */ /* 0x0001e80000100800 */
[----:B------:R-:W4:Y:S04]  /*7a40*/  LDL R119, [R1+0x4f0] ;  /* 0x0004f00001777983 */ /* 0x000f280000100800 */
[----:B------:R1:W3:Y:S04]  /*7a50*/  @P2 LDG.E.U8 R166, desc[UR14][R8.64] ;  /* 0x0000000e08a62981 */ /* 0x0002e8000c1e1100 */
[----:B0-----:R-:W3:Y:S04]  /*7a60*/  LDL R3, [R1+0x4e4] ;  /* 0x0004e40001037983 */ /* 0x001ee80000100800 */
[----:B------:R-:W3:Y:S01]  /*7a70*/  LDL R5, [R1+0x4dc] ;  /* 0x0004dc0001057983 */ /* 0x000ee20000100800 */
[----:B-1----:R-:W-:-:S02]  /*7a80*/  @P3 IMAD.MOV.U32 R8, RZ, RZ, R117 ;  /* 0x000000ffff083224 */ /* 0x002fc400078e0075 */
[----:B------:R-:W-:Y:S01]  /*7a90*/  @P3 IMAD.MOV.U32 R9, RZ, RZ, R118 ;  /* 0x000000ffff093224 */ /* 0x000fe200078e0076 */
[----:B------:R-:W3:Y:S04]  /*7aa0*/  LDL R117, [R1+0x4ec] ;  /* 0x0004ec0001757983 */ /* 0x000ee80000100800 */
[----:B------:R-:W3:Y:S04]  /*7ab0*/  LDL R118, [R1+0x4e8] ;  /* 0x0004e80001767983 */ /* 0x000ee80000100800 */
[----:B------:R0:W3:Y:S04]  /*7ac0*/  @P3 LDG.E.U8 R165, desc[UR14][R8.64] ;  /* 0x0000000e08a53981 */ /* 0x0000e8000c1e1100 */
[----:B------:R-:W3:Y:S04]  /*7ad0*/  LDL R4, [R1+0x4d0] ;  /* 0x0004d00001047983 */ /* 0x000ee80000100800 */
[----:B------:R-:W3:Y:S01]  /*7ae0*/  LDL R0, [R1+0x4d4] ;  /* 0x0004d40001007983 */ /* 0x000ee20000100800 */
[----:B0-----:R-:W-:-:S03]  /*7af0*/  @P4 IMAD.MOV.U32 R9, RZ, RZ, R116 ;  /* 0x000000ffff094224 */ /* 0x001fc600078e0074 */
[----:B------:R-:W3:Y:S01]  /*7b00*/  LDL R116, [R1+0x4e0] ;  /* 0x0004e00001747983 */ /* 0x000ee20000100800 */
[----:B------:R-:W-:-:S03]  /*7b10*/  @P4 IMAD.MOV.U32 R8, RZ, RZ, R6 ;  /* 0x000000ffff084224 */ /* 0x000fc600078e0006 */
[----:B------:R-:W3:Y:S01]  /*7b20*/  LDL R6, [R1+0x4d8] ;  /* 0x0004d80001067983 */ /* 0x000ee20000100800 */
[C---:B------:R-:W-:Y:S02]  /*7b30*/  ISETP.GT.AND P1, PT, R146.reuse, 0x5, PT ;  /* 0x000000059200780c */ /* 0x040fe40003f24270 */
[----:B------:R-:W-:Y:S02]  /*7b40*/  PRMT R164, RZ, 0x7610, R164 ;  /* 0x00007610ffa47816 */ /* 0x000fe400000000a4 */
[C---:B------:R-:W-:Y:S02]  /*7b50*/  ISETP.GT.AND P0, PT, R146.reuse, 0x6, PT ;  /* 0x000000069200780c */ /* 0x040fe40003f04270 */
[----:B------:R-:W-:Y:S02]  /*7b60*/  PRMT R163, RZ, 0x7610, R163 ;  /* 0x00007610ffa37816 */ /* 0x000fe400000000a3 */
[----:B------:R2:W3:Y:S01]  /*7b70*/  @P4 LDG.E.U8 R164, desc[UR14][R8.64] ;  /* 0x0000000e08a44981 */ /* 0x0004e2000c1e1100 */
[----:B------:R-:W-:-:S02]  /*7b80*/  ISETP.GT.AND P2, PT, R146, 0x7, PT ;  /* 0x000000079200780c */ /* 0x000fc40003f44270 */
[----:B------:R-:W-:Y:S02]  /*7b90*/  PRMT R161, RZ, 0x7610, R161 ;  /* 0x00007610ffa17816 */ /* 0x000fe400000000a1 */
[C---:B------:R-:W-:Y:S02]  /*7ba0*/  ISETP.GT.AND P3, PT, R146.reuse, 0x8, PT ;  /* 0x000000089200780c */ /* 0x040fe40003f64270 */
[----:B------:R-:W-:Y:S02]  /*7bb0*/  ISETP.GT.AND P4, PT, R146, 0x9, PT ;  /* 0x000000099200780c */ /* 0x000fe40003f84270 */
[----:B------:R-:W-:Y:S02]  /*7bc0*/  PRMT R162, RZ, 0x7610, R162 ;  /* 0x00007610ffa27816 */ /* 0x000fe400000000a2 */
[----:B------:R-:W-:Y:S01]  /*7bd0*/  PRMT R160, RZ, 0x7610, R160 ;  /* 0x00007610ffa07816 */ /* 0x000fe200000000a0 */
[----:B--2---:R-:W-:Y:S01]  /*7be0*/  @P1 IMAD.MOV.U32 R8, RZ, RZ, R2 ;  /* 0x000000ffff081224 */ /* 0x004fe200078e0002 */
[----:B------:R0:W-:Y:S01]  /*7bf0*/  STL [R1+0x648], R2 ;  /* 0x0006480201007387 */ /* 0x0001e20000100800 */
[----:B------:R-:W-:-:S02]  /*7c00*/  PRMT R157, RZ, 0x7610, R157 ;  /* 0x00007610ff9d7816 */ /* 0x000fc4000000009d */
[----:B------:R-:W-:Y:S01]  /*7c10*/  PRMT R113, RZ, 0x7610, R113 ;  /* 0x00007610ff717816 */ /* 0x000fe20000000071 */
[----:B------:R-:W2:Y:S01]  /*7c20*/  LDL R121, [R1+0x240] ;  /* 0x0002400001797983 */ /* 0x000ea20000100800 */
[----:B------:R-:W-:Y:S02]  /*7c30*/  PRMT R156, RZ, 0x7610, R156 ;  /* 0x00007610ff9c7816 */ /* 0x000fe4000000009c */
[----:B------:R-:W-:Y:S01]  /*7c40*/  PRMT R112, RZ, 0x7610, R112 ;  /* 0x00007610ff707816 */ /* 0x000fe20000000070 */
[----:B------:R-:W2:Y:S04]  /*7c50*/  LDL R120, [R1+0x244] ;  /* 0x0002440001787983 */ /* 0x000ea80000100800 */
[----:B0-----:R-:W2:Y:S01]  /*7c60*/  LDL R2, [R1+0x4cc] ;  /* 0x0004cc0001027983 */ /* 0x001ea20000100800 */
[----:B----4-:R-:W-:Y:S01]  /*7c70*/  @P1 IMAD.MOV.U32 R9, RZ, RZ, R119 ;  /* 0x000000ffff091224 */ /* 0x010fe200078e0077 */
[----:B------:R-:W-:-:S02]  /*7c80*/  PRMT R114, RZ, 0x7610, R114 ;  /* 0x00007610ff727816 */ /* 0x000fc40000000072 */
[----:B------:R-:W4:Y:S04]  /*7c90*/  LDL R119, [R1+0x270] ;  /* 0x0002700001777983 */ /* 0x000f280000100800 */
[----:B------:R3:W4:Y:S02]  /*7ca0*/  @P1 LDG.E.U8 R163, desc[UR14][R8.64] ;  /* 0x0000000e08a31981 */ /* 0x000724000c1e1100 */
[----:B---3--:R-:W-:Y:S02]  /*7cb0*/  @P0 IMAD.MOV.U32 R8, RZ, RZ, R117 ;  /* 0x000000ffff080224 */ /* 0x008fe400078e0075 */
[----:B------:R-:W3:Y:S01]  /*7cc0*/  LDL R117, [R1+0x4c0] ;  /* 0x0004c00001757983 */ /* 0x000ee20000100800 */
[----:B------:R-:W-:Y:S01]  /*7cd0*/  @P0 IMAD.MOV.U32 R9, RZ, RZ, R118 ;  /* 0x000000ffff090224 */ /* 0x000fe200078e0076 */
[----:B------:R-:W-:-:S02]  /*7ce0*/  ISETP.GT.AND P1, PT, R146, 0xa, PT ;  /* 0x0000000a9200780c */ /* 0x000fc40003f24270 */
[----:B------:R-:W4:Y:S04]  /*7cf0*/  LDL R118, [R1+0x274] ;  /* 0x0002740001767983 */ /* 0x000f280000100800 */
[----:B------:R0:W4:Y:S02]  /*7d00*/  @P0 LDG.E.U8 R161, desc[UR14][R8.64] ;  /* 0x0000000e08a10981 */ /* 0x000124000c1e1100 */
[----:B0-----:R-:W-:Y:S02]  /*7d10*/  @P2 IMAD.MOV.U32 R8, RZ, RZ, R3 ;  /* 0x000000ffff082224 */ /* 0x001fe400078e0003 */
[----:B------:R-:W3:Y:S01]  /*7d20*/  LDL R3, [R1+0x4c8] ;  /* 0x0004c80001037983 */ /* 0x000ee20000100800 */
[----:B------:R-:W-:-:S03]  /*7d30*/  @P2 IMAD.MOV.U32 R9, RZ, RZ, R116 ;  /* 0x000000ffff092224 */ /* 0x000fc600078e0074 */
[----:B------:R-:W4:Y:S04]  /*7d40*/  LDL R116, [R1+0x4c4] ;  /* 0x0004c40001747983 */ /* 0x000f280000100800 */
[----:B------:R0:W4:Y:S02]  /*7d50*/  @P2 LDG.E.U8 R162, desc[UR14][R8.64] ;  /* 0x0000000e08a22981 */ /* 0x000124000c1e1100 */
[----:B0-----:R-:W-:Y:S02]  /*7d60*/  @P3 IMAD.MOV.U32 R8, RZ, RZ, R5 ;  /* 0x000000ffff083224 */ /* 0x001fe400078e0005 */
[----:B------:R-:W-:Y:S01]  /*7d70*/  @P3 IMAD.MOV.U32 R9, RZ, RZ, R6 ;  /* 0x000000ffff093224 */ /* 0x000fe200078e0006 */
[----:B------:R-:W4:Y:S04]  /*7d80*/  LDL R5, [R1+0x4b4] ;  /* 0x0004b40001057983 */ /* 0x000f280000100800 */
[----:B------:R0:W4:Y:S04]  /*7d90*/  @P3 LDG.E.U8 R160, desc[UR14][R8.64] ;  /* 0x0000000e08a03981 */ /* 0x000128000c1e1100 */
[----:B------:R-:W4:Y:S01]  /*7da0*/  LDL R6, [R1+0x4b0] ;  /* 0x0004b00001067983 */ /* 0x000f220000100800 */
[----:B0-----:R-:W-:-:S02]  /*7db0*/  @P4 IMAD.MOV.U32 R8, RZ, RZ, R0 ;  /* 0x000000ffff084224 */ /* 0x001fc400078e0000 */
[----:B------:R-:W-:Y:S01]  /*7dc0*/  @P4 IMAD.MOV.U32 R9, RZ, RZ, R4 ;  /* 0x000000ffff094224 */ /* 0x000fe200078e0004 */
[----:B------:R-:W4:Y:S04]  /*7dd0*/  LDL R0, [R1+0x4bc] ;  /* 0x0004bc0001007983 */ /* 0x000f280000100800 */
[----:B------:R-:W4:Y:S01]  /*7de0*/  LDL R4, [R1+0x4b8] ;  /* 0x0004b80001047983 */ /* 0x000f220000100800 */
[----:B------:R-:W-:-:S03]  /*7df0*/  ISETP.GT.AND P0, PT, R146, 0xb, PT ;  /* 0x0000000b9200780c */ /* 0x000fc60003f04270 */
[----:B------:R2:W4:Y:S01]  /*7e00*/  @P4 LDG.E.U8 R157, desc[UR14][R8.64] ;  /* 0x0000000e089d4981 */ /* 0x000522000c1e1100 */
[----:B------:R-:W-:Y:S01]  /*7e10*/  ISETP.GT.AND P2, PT, R146, 0xc, PT ;  /* 0x0000000c9200780c */ /* 0x000fe20003f44270 */
[----:B--2---:R-:W-:Y:S02]  /*7e20*/  @P1 IMAD.MOV.U32 R8, RZ, RZ, R2 ;  /* 0x000000ffff081224 */ /* 0x004fe400078e0002 */
[----:B------:R-:W2:Y:S01]  /*7e30*/  LDL R2, [R1+0x4ac] ;  /* 0x0004ac0001027983 */ /* 0x000ea20000100800 */
[----:B---3--:R-:W-:-:S03]  /*7e40*/  @P1 IMAD.MOV.U32 R9, RZ, RZ, R3 ;  /* 0x000000ffff091224 */ /* 0x008fc600078e0003 */
[----:B------:R-:W3:Y:S04]  /*7e50*/  LDL R3, [R1+0x4a8] ;  /* 0x0004a80001037983 */ /* 0x000ee80000100800 */
[----:B------:R4:W3:Y:S02]  /*7e60*/  @P1 LDG.E.U8 R113, desc[UR14][R8.64] ;  /* 0x0000000e08711981 */ /* 0x0008e4000c1e1100 */
[----:B----4-:R-:W-:Y:S02]  /*7e70*/  @P0 IMAD.MOV.U32 R8, RZ, RZ, R116 ;  /* 0x000000ffff080224 */ /* 0x010fe400078e0074 */
[----:B------:R-:W-:Y:S01]  /*7e80*/  @P0 IMAD.MOV.U32 R9, RZ, RZ, R117 ;  /* 0x000000ffff090224 */ /* 0x000fe200078e0075 */
[C---:B------:R-:W-:Y:S01]  /*7e90*/  ISETP.GT.AND P3, PT, R146.reuse, 0xd, PT ;  /* 0x0000000d9200780c */ /* 0x040fe20003f64270 */
[----:B------:R-:W4:Y:S04]  /*7ea0*/  LDL R117, [R1+0x498] ;  /* 0x0004980001757983 */ /* 0x000f280000100800 */
[----:B------:R0:W4:Y:S01]  /*7eb0*/  @P0 LDG.E.U8 R156, desc[UR14][R8.64] ;  /* 0x0000000e089c0981 */ /* 0x000122000c1e1100 */
[----:B------:R-:W-:-:S03]  /*7ec0*/  ISETP.GT.AND P4, PT, R146, 0xe, PT ;  /* 0x0000000e9200780c */ /* 0x000fc60003f84270 */
[----:B------:R-:W4:Y:S01]  /*7ed0*/  LDL R116, [R1+0x49c] ;  /* 0x00049c0001747983 */ /* 0x000f220000100800 */
[----:B0-----:R-:W-:-:S03]  /*7ee0*/  @P2 IMAD.MOV.U32 R8, RZ, RZ, R0 ;  /* 0x000000ffff082224 */ /* 0x001fc600078e0000 */
[----:B------:R-:W4:Y:S01]  /*7ef0*/  LDL R0, [R1+0x4a4] ;  /* 0x0004a40001007983 */ /* 0x000f220000100800 */
[----:B------:R-:W-:-:S03]  /*7f00*/  @P2 IMAD.MOV.U32 R9, RZ, RZ, R4 ;  /* 0x000000ffff092224 */ /* 0x000fc600078e0004 */
[----:B------:R-:W4:Y:S04]  /*7f10*/  LDL R4, [R1+0x4a0] ;  /* 0x0004a00001047983 */ /* 0x000f280000100800 */
[----:B------:R0:W4:Y:S02]  /*7f20*/  @P2 LDG.E.U8 R112, desc[UR14][R8.64] ;  /* 0x0000000e08702981 */ /* 0x000124000c1e1100 */
[----:B0-----:R-:W-:Y:S02]  /*7f30*/  @P3 IMAD.MOV.U32 R8, RZ, RZ, R5 ;  /* 0x000000ffff083224 */ /* 0x001fe400078e0005 */
[----:B------:R-:W-:Y:S01]  /*7f40*/  @P3 IMAD.MOV.U32 R9, RZ, RZ, R6 ;  /* 0x000000ffff093224 */ /* 0x000fe200078e0006 */
[----:B------:R-:W-:Y:S01]  /*7f50*/  ISETP.GT.AND P1, PT, R146, 0xf, PT ;  /* 0x0000000f9200780c */ /* 0x000fe20003f24270 */
[----:B------:R-:W4:Y:S04]  /*7f60*/  LDL R6, [R1+0x488] ;  /* 0x0004880001067983 */ /* 0x000f280000100800 */
[----:B------:R2:W4:Y:S01]  /*7f70*/  @P3 LDG.E.U8 R114, desc[UR14][R8.64] ;  /* 0x0000000e08723981 */ /* 0x000522000c1e1100 */
[----:B------:R-:W-:-:S03]  /*7f80*/  PRMT R115, RZ, 0x7610, R115 ;  /* 0x00007610ff737816 */ /* 0x000fc60000000073 */
[----:B------:R-:W4:Y:S01]  /*7f90*/  LDL R5, [R1+0x48c] ;  /* 0x00048c0001057983 */ /* 0x000f220000100800 */
[----:B--2---:R-:W-:-:S03]  /*7fa0*/  @P4 IMAD.MOV.U32 R8, RZ, RZ, R2 ;  /* 0x000000ffff084224 */ /* 0x004fc600078e0002 */
[----:B------:R-:W2:Y:S01]  /*7fb0*/  LDL R2, [R1+0x494] ;  /* 0x0004940001027983 */ /* 0x000ea20000100800 */
[----:B---3--:R-:W-:-:S03]  /*7fc0*/  @P4 IMAD.MOV.U32 R9, RZ, RZ, R3 ;  /* 0x000000ffff094224 */ /* 0x008fc600078e0003 */
[----:B------:R-:W3:Y:S04]  /*7fd0*/  LDL R3, [R1+0x490] ;  /* 0x0004900001037983 */ /* 0x000ee80000100800 */
[----:B------:R4:W3:Y:S02]  /*7fe0*/  @P4 LDG.E.U8 R115, desc[UR14][R8.64] ;  /* 0x0000000e08734981 */ /* 0x0008e4000c1e1100 */
[----:B----4-:R-:W-:Y:S02]  /*7ff0*/  @P1 IMAD.MOV.U32 R8, RZ, RZ, R0 ;  /* 0x000000ffff081224 */ /* 0x010fe400078e0000 */
[----:B------:R-:W4:Y:S01]  /*8000*/  LDL R0, [R1+0x484] ;  /* 0x0004840001007983 */ /* 0x000f220000100800 */
[----:B------:R-:W-:-:S03]  /*8010*/  @P1 IMAD.MOV.U32 R9, RZ, RZ, R4 ;  /* 0x000000ffff091224 */ /* 0x000fc600078e0004 */
[----:B------:R-:W4:Y:S01]  /*8020*/  LDL R4, [R1+0x480] ;  /* 0x0004800001047983 */ /* 0x000f220000100800 */
[C---:B------:R-:W-:Y:S02]  /*8030*/  ISETP.GT.AND P0, PT, R146.reuse, 0x10, PT ;  /* 0x000000109200780c */ /* 0x040fe40003f04270 */
[----:B------:R-:W-:Y:S02]  /*8040*/  PRMT R155, RZ, 0x7610, R155 ;  /* 0x00007610ff9b7816 */ /* 0x000fe4000000009b */
[C---:B------:R-:W-:Y:S02]  /*8050*/  ISETP.GT.AND P2, PT, R146.reuse, 0x11, PT ;  /* 0x000000119200780c */ /* 0x040fe40003f44270 */
[----:B------:R-:W-:Y:S02]  /*8060*/  PRMT R150, RZ, 0x7610, R150 ;  /* 0x00007610ff967816 */ /* 0x000fe40000000096 */
[----:B------:R0:W4:Y:S01]  /*8070*/  @P1 LDG.E.U8 R155, desc[UR14][R8.64] ;  /* 0x0000000e089b1981 */ /* 0x000122000c1e1100 */
[----:B------:R-:W-:-:S04]  /*8080*/  ISETP.GT.AND P3, PT, R146, 0x12, PT ;  /* 0x000000129200780c */ /* 0x000fc80003f64270 */
[----:B0-----:R-:W-:Y:S02]  /*8090*/  @P0 IMAD.MOV.U32 R8, RZ, RZ, R116 ;  /* 0x000000ffff080224 */ /* 0x001fe400078e0074 */
[----:B------:R-:W-:Y:S01]  /*80a0*/  @P0 IMAD.MOV.U32 R9, RZ, RZ, R117 ;  /* 0x000000ffff090224 */ /* 0x000fe200078e0075 */
[----:B------:R-:W-:Y:S01]  /*80b0*/  ISETP.GT.AND P4, PT, R146, 0x13, PT ;  /* 0x000000139200780c */ /* 0x000fe20003f84270 */
[----:B------:R-:W4:Y:S04]  /*80c0*/  LDL R117, [R1+0x470] ;  /* 0x0004700001757983 */ /* 0x000f280000100800 */
[----:B------:R2:W4:Y:S01]  /*80d0*/  @P0 LDG.E.U8 R150, desc[UR14][R8.64] ;  /* 0x0000000e08960981 */ /* 0x000522000c1e1100 */
[----:B------:R-:W-:Y:S02]  /*80e0*/  PRMT R145, RZ, 0x7610, R145 ;  /* 0x00007610ff917816 */ /* 0x000fe40000000091 */
[----:B------:R-:W-:Y:S01]  /*80f0*/  PRMT R141, RZ, 0x7610, R141 ;  /* 0x00007610ff8d7816 */ /* 0x000fe2000000008d */
[----:B------:R-:W4:Y:S01]  /*8100*/  LDL R116, [R1+0x474] ;  /* 0x0004740001747983 */ /* 0x000f220000100800 */
[----:B--2---:R-:W-:-:S03]  /*8110*/  @P2 IMAD.MOV.U32 R8, RZ, RZ, R2 ;  /* 0x000000ffff082224 */ /* 0x004fc600078e0002 */
[----:B------:R-:W2:Y:S01]  /*8120*/  LDL R2, [R1+0x47c] ;  /* 0x00047c0001027983 */ /* 0x000ea20000100800 */
[----:B---3--:R-:W-:-:S03]  /*8130*/  @P2 IMAD.MOV.U32 R9, RZ, RZ, R3 ;  /* 0x000000ffff092224 */ /* 0x008fc600078e0003 */
[----:B------:R-:W3:Y:S04]  /*8140*/  LDL R3, [R1+0x478] ;  /* 0x0004780001037983 */ /* 0x000ee80000100800 */
[----:B------:R0:W3:Y:S02]  /*8150*/  @P2 LDG.E.U8 R145, desc[UR14][R8.64] ;  /* 0x0000000e08912981 */ /* 0x0000e4000c1e1100 */
[----:B0-----:R-:W-:Y:S02]  /*8160*/  @P3 IMAD.MOV.U32 R8, RZ, RZ, R5 ;  /* 0x000000ffff083224 */ /* 0x001fe400078e0005 */
[----:B------:R-:W-:Y:S01]  /*8170*/  @P3 IMAD.MOV.U32 R9, RZ, RZ, R6 ;  /* 0x000000ffff093224 */ /* 0x000fe200078e0006 */
[----:B------:R-:W-:Y:S01]  /*8180*/  ISETP.GT.AND P1, PT, R146, 0x14, PT ;  /* 0x000000149200780c */ /* 0x000fe20003f24270 */
[----:B------:R-:W3:Y:S04]  /*8190*/  LDL R6, [R1+0x460] ;  /* 0x0004600001067983 */ /* 0x000ee80000100800 */
[----:B------:R4:W3:Y:S01]  /*81a0*/  @P3 LDG.E.U8 R141, desc[UR14][R8.64] ;  /* 0x0000000e088d3981 */ /* 0x0008e2000c1e1100 */
[----:B------:R-:W-:-:S03]  /*81b0*/  PRMT R152, RZ, 0x7610, R152 ;  /* 0x00007610ff987816 */ /* 0x000fc60000000098 */
[----:B------:R-:W3:Y:S01]  /*81c0*/  LDL R5, [R1+0x464] ;  /* 0x0004640001057983 */ /* 0x000ee20000100800 */
[----:B----4-:R-:W-:-:S03]  /*81d0*/  @P4 IMAD.MOV.U32 R8, RZ, RZ, R0 ;  /* 0x000000ffff084224 */ /* 0x010fc600078e0000 */
[----:B------:R-:W4:Y:S01]  /*81e0*/  LDL R0, [R1+0x46c] ;  /* 0x00046c0001007983 */ /* 0x000f220000100800 */
[----:B------:R-:W-:-:S03]  /*81f0*/  @P4 IMAD.MOV.U32 R9, RZ, RZ, R4 ;  /* 0x000000ffff094224 */ /* 0x000fc600078e0004 */
[----:B------:R-:W4:Y:S01]  /*8200*/  LDL R4, [R1+0x468] ;  /* 0x0004680001047983 */ /* 0x000f220000100800 */
[----:B------:R-:W-:-:S03]  /*8210*/  ISETP.GT.AND P0, PT, R146, 0x15, PT ;  /* 0x000000159200780c */ /* 0x000fc60003f04270 */
[----:B------:R2:W4:Y:S01]  /*8220*/  @P4 LDG.E.U8 R152, desc[UR14][R8.64] ;  /* 0x0000000e08984981 */ /* 0x000522000c1e1100 */
[----:B------:R-:W-:Y:S02]  /*8230*/  PRMT R139, RZ, 0x7610, R139 ;  /* 0x00007610ff8b7816 */ /* 0x000fe4000000008b */
[----:B------:R-:W-:Y:S02]  /*8240*/  ISETP.GT.AND P2, PT, R146, 0x16, PT ;  /* 0x000000169200780c */ /* 0x000fe40003f44270 */
[----:B------:R-:W-:Y:S01]  /*8250*/  PRMT R144, RZ, 0x7610, R144 ;  /* 0x00007610ff907816 */ /* 0x000fe20000000090 */
[----:B--2---:R-:W-:Y:S02]  /*8260*/  @P1 IMAD.MOV.U32 R8, RZ, RZ, R2 ;  /* 0x000000ffff081224 */ /* 0x004fe400078e0002 */
[----:B------:R-:W2:Y:S01]  /*8270*/  LDL R2, [R1+0x45c] ;  /* 0x00045c0001027983 */ /* 0x000ea20000100800 */
[----:B---3--:R-:W-:-:S03]  /*8280*/  @P1 IMAD.MOV.U32 R9, RZ, RZ, R3 ;  /* 0x000000ffff091224 */ /* 0x008fc600078e0003 */
[----:B------:R-:W3:Y:S04]  /*8290*/  LDL R3, [R1+0x458] ;  /* 0x0004580001037983 */ /* 0x000ee80000100800 */
[----:B------:R0:W3:Y:S02]  /*82a0*/  @P1 LDG.E.U8 R139, desc[UR14][R8.64] ;  /* 0x0000000e088b1981 */ /* 0x0000e4000c1e1100 */
[----:B0-----:R-:W-:Y:S02]  /*82b0*/  @P0 IMAD.MOV.U32 R8, RZ, RZ, R116 ;  /* 0x000000ffff080224 */ /* 0x001fe400078e0074 */
[----:B------:R-:W-:Y:S01]  /*82c0*/  @P0 IMAD.MOV.U32 R9, RZ, RZ, R117 ;  /* 0x000000ffff090224 */ /* 0x000fe200078e0075 */
[C---:B------:R-:W-:Y:S01]  /*82d0*/  ISETP.GT.AND P3, PT, R146.reuse, 0x17, PT ;  /* 0x000000179200780c */ /* 0x040fe20003f64270 */
[----:B------:R-:W3:Y:S04]  /*82e0*/  LDL R117, [R1+0x448] ;  /* 0x0004480001757983 */ /* 0x000ee80000100800 */
[----:B------:R4:W3:Y:S01]  /*82f0*/  @P0 LDG.E.U8 R144, desc[UR14][R8.64] ;  /* 0x0000000e08900981 */ /* 0x0008e2000c1e1100 */
[----:B------:R-:W-:-:S02]  /*8300*/  ISETP.GT.AND P4, PT, R146, 0x18, PT ;  /* 0x000000189200780c */ /* 0x000fc40003f84270 */
[----:B------:R-:W-:Y:S01]  /*8310*/  PRMT R154, RZ, 0x7610, R154 ;  /* 0x00007610ff9a7816 */ /* 0x000fe2000000009a */
[----:B------:R-:W3:Y:S01]  /*8320*/  LDL R116, [R1+0x44c] ;  /* 0x00044c0001747983 */ /* 0x000ee20000100800 */
[----:B----4-:R-:W-:-:S03]  /*8330*/  @P2 IMAD.MOV.U32 R8, RZ, RZ, R0 ;  /* 0x000000ffff082224 */ /* 0x010fc600078e0000 */
[----:B------:R-:W4:Y:S01]  /*8340*/  LDL R0, [R1+0x454] ;  /* 0x0004540001007983 */ /* 0x000f220000100800 */
[----:B------:R-:W-:-:S03]  /*8350*/  @P2 IMAD.MOV.U32 R9, RZ, RZ, R4 ;  /* 0x000000ffff092224 */ /* 0x000fc600078e0004 */
[----:B------:R-:W4:Y:S01]  /*8360*/  LDL R4, [R1+0x450] ;  /* 0x0004500001047983 */ /* 0x000f220000100800 */
[----:B------:R-:W-:-:S03]  /*8370*/  PRMT R149, RZ, 0x7610, R149 ;  /* 0x00007610ff957816 */ /* 0x000fc60000000095 */
        /* <DEDUP_REMOVED lines=285> */
[----:B------:R2:W4:Y:S04]  /*9550*/  @P3 LDG.E.U8 R95, desc[UR14][R8.64] ;  /* 0x0000000e085f3981 */ /* 0x000528000c1e1100 */
[----:B------:R-:W4:Y:S01]  /*9560*/  LDL R5, [R1+0x2fc] ;  /* 0x0002fc0001057983 */ /* 0x000f220000100800 */
[----:B------:R-:W-:Y:S01]  /*9570*/  PRMT R18, RZ, 0x7610, R18 ;  /* 0x00007610ff127816 */ /* 0x000fe20000000012 */
[----:B--2---:R-:W-:-:S02]  /*9580*/  @P4 IMAD.MOV.U32 R8, RZ, RZ, R2 ;  /* 0x000000ffff084224 */ /* 0x004fc400078e0002 */
        /* <DEDUP_REMOVED lines=13> */
[----:B------:R-:W-:-:S02]  /*9660*/  ISETP.GT.AND P3, PT, R146, 0x44, PT ;  /* 0x000000449200780c */ /* 0x000fc40003f64270 */
[----:B------:R-:W-:Y:S02]  /*9670*/  PRMT R96, RZ, 0x7610, R96 ;  /* 0x00007610ff607816 */ /* 0x000fe40000000060 */
        /* <DEDUP_REMOVED lines=14> */
[----:B------:R-:W3:Y:S04]  /*9760*/  LDL R5, [R1+0x2e4] ;  /* 0x0002e40001057983 */ /* 0x000ee80000100800 */
[----:B------:R-:W3:Y:S04]  /*9770*/  LDL R6, [R1+0x2e0] ;  /* 0x0002e00001067983 */ /* 0x000ee80000100800 */
[----:B------:R4:W3:Y:S02]  /*9780*/  @P3 LDG.E.U8 R16, desc[UR14][R8.64] ;  /* 0x0000000e08103981 */ /* 0x0008e4000c1e1100 */
[----:B----4-:R-:W-:-:S02]  /*9790*/  @P4 IMAD.MOV.U32 R8, RZ, RZ, R0 ;  /* 0x000000ffff084224 */ /* 0x010fc400078e0000 */
        /* <DEDUP_REMOVED lines=18> */
[----:B------:R-:W3:Y:S01]  /*98c0*/  LDL R5, [R1+0x2c4] ;  /* 0x0002c40001057983 */ /* 0x000ee20000100800 */
[----:B------:R-:W-:-:S03]  /*98d0*/  @P0 IMAD.MOV.U32 R9, RZ, RZ, R6 ;  /* 0x000000ffff090224 */ /* 0x000fc600078e0006 */
[----:B------:R-:W3:Y:S04]  /*98e0*/  LDL R6, [R1+0x2c0] ;  /* 0x0002c00001067983 */ /* 0x000ee80000100800 */
[----:B------:R0:W3:Y:S02]  /*98f0*/  @P0 LDG.E.U8 R97, desc[UR14][R8.64] ;  /* 0x0000000e08610981 */ /* 0x0000e4000c1e1100 */
[----:B0-----:R-:W-:Y:S02]  /*9900*/  @P2 IMAD.MOV.U32 R8, RZ, RZ, R116 ;  /* 0x000000ffff082224 */ /* 0x001fe400078e0074 */
[----:B------:R-:W-:Y:S01]  /*9910*/  @P2 IMAD.MOV.U32 R9, RZ, RZ, R117 ;  /* 0x000000ffff092224 */ /* 0x000fe200078e0075 */
[----:B------:R-:W-:Y:S01]  /*9920*/  ISETP.GT.AND P4, PT, R146, 0x4a, PT ;  /* 0x0000004a9200780c */ /* 0x000fe20003f84270 */
[----:B------:R-:W3:Y:S04]  /*9930*/  LDL R117, [R1+0x2a8] ;  /* 0x0002a80001757983 */ /* 0x000ee80000100800 */
[----:B------:R4:W3:Y:S01]  /*9940*/  @P2 LDG.E.U8 R14, desc[UR14][R8.64] ;  /* 0x0000000e080e2981 */ /* 0x0008e2000c1e1100 */
[----:B------:R-:W-:-:S02]  /*9950*/  PRMT R104, RZ, 0x7610, R104 ;  /* 0x00007610ff687816 */ /* 0x000fc40000000068 */
[----:B------:R-:W-:Y:S01]  /*9960*/  ISETP.GT.AND P1, PT, R146, 0x4b, PT ;  /* 0x0000004b9200780c */ /* 0x000fe20003f24270 */
[----:B------:R-:W3:Y:S01]  /*9970*/  LDL R116, [R1+0x2ac] ;  /* 0x0002ac0001747983 */ /* 0x000ee20000100800 */
[----:B----4-:R-:W-:Y:S02]  /*9980*/  @P3 IMAD.MOV.U32 R8, RZ, RZ, R0 ;  /* 0x000000ffff083224 */ /* 0x010fe400078e0000 */
[----:B------:R-:W-:Y:S01]  /*9990*/  @P3 IMAD.MOV.U32 R9, RZ, RZ, R4 ;  /* 0x000000ffff093224 */ /* 0x000fe200078e0004 */
[----:B------:R-:W4:Y:S04]  /*99a0*/  LDL R0, [R1+0x2bc] ;  /* 0x0002bc0001007983 */ /* 0x000f280000100800 */
[----:B------:R-:W4:Y:S04]  /*99b0*/  LDL R4, [R1+0x2b8] ;  /* 0x0002b80001047983 */ /* 0x000f280000100800 */
[----:B------:R2:W4:Y:S01]  /*99c0*/  @P3 LDG.E.U8 R104, desc[UR14][R8.64] ;  /* 0x0000000e08683981 */ /* 0x000522000c1e1100 */
[----:B------:R-:W-:-:S02]  /*99d0*/  PRMT R13, RZ, 0x7610, R13 ;  /* 0x00007610ff0d7816 */ /* 0x000fc4000000000d */
        /* <DEDUP_REMOVED lines=19> */
[----:B------:R-:W-:Y:S02]  /*9b10*/  ISETP.GT.AND P4, PT, R146, 0x4f, PT ;  /* 0x0000004f9200780c */ /* 0x000fe40003f84270 */
[----:B------:R2:W4:Y:S01]  /*9b20*/  @P0 LDG.E.U8 R12, desc[UR14][R8.64] ;  /* 0x0000000e080c0981 */ /* 0x000522000c1e1100 */
[----:B------:R-:W-:-:S02]  /*9b30*/  PRMT R105, RZ, 0x7610, R105 ;  /* 0x00007610ff697816 */ /* 0x000fc40000000069 */
        /* <DEDUP_REMOVED lines=10> */
[----:B------:R-:W3:Y:S04]  /*9be0*/  LDL R116, [R1+0x28c] ;  /* 0x00028c0001747983 */ /* 0x000ee80000100800 */
[----:B------:R0:W3:Y:S04]  /*9bf0*/  @P3 LDG.E.U8 R11, desc[UR14][R8.64] ;  /* 0x0000000e080b3981 */ /* 0x0000e8000c1e1100 */
[----:B------:R-:W3:Y:S01]  /*9c00*/  LDL R117, [R1+0x288] ;  /* 0x0002880001757983 */ /* 0x000ee20000100800 */
[----:B0-----:R-:W-:-:S02]  /*9c10*/  @P4 IMAD.MOV.U32 R8, RZ, RZ, R5 ;  /* 0x000000ffff084224 */ /* 0x001fc400078e0005 */
[----:B------:R-:W-:Y:S01]  /*9c20*/  @P4 IMAD.MOV.U32 R9, RZ, RZ, R6 ;  /* 0x000000ffff094224 */ /* 0x000fe200078e0006 */
[C---:B------:R-:W-:Y:S01]  /*9c30*/  ISETP.GT.AND P0, PT, R146.reuse, 0x51, PT ;  /* 0x000000519200780c */ /* 0x040fe20003f04270 */
[----:B------:R-:W3:Y:S04]  /*9c40*/  LDL R6, [R1+0x268] ;  /* 0x0002680001067983 */ /* 0x000ee80000100800 */
[----:B------:R4:W3:Y:S01]  /*9c50*/  @P4 LDG.E.U8 R99, desc[UR14][R8.64] ;  /* 0x0000000e08634981 */ /* 0x0008e2000c1e1100 */
[----:B------:R-:W-:Y:S02]  /*9c60*/  PRMT R10, RZ, 0x7610, R10 ;  /* 0x00007610ff0a7816 */ /* 0x000fe4000000000a */
[----:B------:R-:W-:Y:S01]  /*9c70*/  ISETP.GT.AND P2, PT, R146, 0x52, PT ;  /* 0x000000529200780c */ /* 0x000fe20003f44270 */
[----:B------:R-:W3:Y:S01]  /*9c80*/  LDL R5, [R1+0x26c] ;  /* 0x00026c0001057983 */ /* 0x000ee20000100800 */
[----:B----4-:R-:W-:-:S03]  /*9c90*/  @P1 IMAD.MOV.U32 R8, RZ, RZ, R0 ;  /* 0x000000ffff081224 */ /* 0x010fc600078e0000 */
[----:B------:R-:W4:Y:S01]  /*9ca0*/  LDL R0, [R1+0x284] ;  /* 0x0002840001007983 */ /* 0x000f220000100800 */
[----:B------:R-:W-:-:S03]  /*9cb0*/  @P1 IMAD.MOV.U32 R9, RZ, RZ, R4 ;  /* 0x000000ffff091224 */ /* 0x000fc600078e0004 */
[----:B------:R-:W4:Y:S04]  /*9cc0*/  LDL R4, [R1+0x280] ;  /* 0x0002800001047983 */ /* 0x000f280000100800 */
[----:B------:R2:W4:Y:S01]  /*9cd0*/  @P1 LDG.E.U8 R10, desc[UR14][R8.64] ;  /* 0x0000000e080a1981 */ /* 0x000522000c1e1100 */
[----:B------:R-:W-:Y:S02]  /*9ce0*/  PRMT R106, RZ, 0x7610, R106 ;  /* 0x00007610ff6a7816 */ /* 0x000fe4000000006a */
[----:B------:R-:W-:Y:S01]  /*9cf0*/  ISETP.GT.AND P3, PT, R146, 0x53, PT ;  /* 0x000000539200780c */ /* 0x000fe20003f64270 */
[----:B--2---:R-:W-:Y:S02]  /*9d00*/  @P0 IMAD.MOV.U32 R8, RZ, RZ, R2 ;  /* 0x000000ffff080224 */ /* 0x004fe400078e0002 */
[----:B------:R-:W2:Y:S01]  /*9d10*/  LDL R2, [R1+0x27c] ;  /* 0x00027c0001027983 */ /* 0x000ea20000100800 */
[----:B---3--:R-:W-:-:S03]  /*9d20*/  @P0 IMAD.MOV.U32 R9, RZ, RZ, R3 ;  /* 0x000000ffff090224 */ /* 0x008fc600078e0003 */
[----:B------:R-:W3:Y:S04]  /*9d30*/  LDL R3, [R1+0x278] ;  /* 0x0002780001037983 */ /* 0x000ee80000100800 */
[----:B------:R0:W3:Y:S02]  /*9d40*/  @P0 LDG.E.U8 R106, desc[UR14][R8.64] ;  /* 0x0000000e086a0981 */ /* 0x0000e4000c1e1100 */
[----:B0-----:R-:W-:-:S06]  /*9d50*/  PRMT R9, RZ, 0x7610, R9 ;  /* 0x00007610ff097816 */ /* 0x001fcc0000000009 */
        /* <DEDUP_REMOVED lines=9> */
[----:B------:R-:W-:Y:S01]  /*9df0*/  ISETP.GT.AND P1, PT, R146, 0x56, PT ;  /* 0x000000569200780c */ /* 0x000fe20003f24270 */
        /* <DEDUP_REMOVED lines=10> */
[----:B------:R-:W-:-:S05]  /*9ea0*/  @P0 IMAD.MOV.U32 R117, RZ, RZ, R119 ;  /* 0x000000ffff750224 */ /* 0x000fca00078e0077 */
        /* <DEDUP_REMOVED lines=12> */
[----:B------:R-:W-:Y:S02]  /*9f70*/  ISETP.GT.AND P1, PT, R146, 0x59, PT ;  /* 0x000000599200780c */ /* 0x000fe40003f24270 */
[----:B------:R-:W-:Y:S02]  /*9f80*/  PRMT R7, RZ, 0x7610, R7 ;  /* 0x00007610ff077816 */ /* 0x000fe40000000007 */
[----:B------:R2:W4:Y:S05]  /*9f90*/  @P2 LDG.E.U8 R101, desc[UR14][R116.64] ;  /* 0x0000000e74652981 */ /* 0x00052a000c1e1100 */
[----:B--2---:R-:W-:-:S02]  /*9fa0*/  @P0 IMAD.MOV.U32 R116, RZ, RZ, R2 ;  /* 0x000000ffff740224 */ /* 0x004fc400078e0002 */
[----:B------:R-:W2:Y:S01]  /*9fb0*/  LDL R2, [R1+0x23c] ;  /* 0x00023c0001027983 */ /* 0x000ea20000100800 */
[----:B---3--:R-:W-:-:S03]  /*9fc0*/  @P0 IMAD.MOV.U32 R117, RZ, RZ, R3 ;  /* 0x000000ffff750224 */ /* 0x008fc600078e0003 */
[----:B------:R-:W3:Y:S04]  /*9fd0*/  LDL R3, [R1+0x238] ;  /* 0x0002380001037983 */ /* 0x000ee80000100800 */
[----:B------:R0:W3:Y:S01]  /*9fe0*/  @P0 LDG.E.U8 R7, desc[UR14][R116.64] ;  /* 0x0000000e74070981 */ /* 0x0000e2000c1e1100 */
[----:B------:R-:W-:Y:S01]  /*9ff0*/  ISETP.GT.AND P0, PT, R146, 0x5a, PT ;  /* 0x0000005a9200780c */ /* 0x000fe20003f04270 */
[----:B0-----:R-:W-:Y:S02]  /*a000*/  @P1 IMAD.MOV.U32 R116, RZ, RZ, R5 ;  /* 0x000000ffff741224 */ /* 0x001fe400078e0005 */
[----:B------:R-:W3:Y:S01]  /*a010*/  LDL R5, [R1+0x234] ;  /* 0x0002340001057983 */ /* 0x000ee20000100800 */
[----:B------:R-:W-:-:S03]  /*a020*/  @P1 IMAD.MOV.U32 R117, RZ, RZ, R6 ;  /* 0x000000ffff751224 */ /* 0x000fc600078e0006 */
[----:B------:R-:W3:Y:S06]  /*a030*/  LDL R6, [R1+0x230] ;  /* 0x0002300001067983 */ /* 0x000eec0000100800 */
[----:B----4-:R-:W-:Y:S02]  /*a040*/  @P0 IMAD.MOV.U32 R118, RZ, RZ, R0 ;  /* 0x000000ffff760224 */ /* 0x010fe400078e0000 */
[----:B------:R-:W4:Y:S01]  /*a050*/  LDL R0, [R1+0x22c] ;  /* 0x00022c0001007983 */ /* 0x000f220000100800 */
[----:B------:R-:W-:-:S03]  /*a060*/  @P0 IMAD.MOV.U32 R119, RZ, RZ, R4 ;  /* 0x000000ffff770224 */ /* 0x000fc600078e0004 */
[----:B------:R-:W4:Y:S01]  /*a070*/  LDL R4, [R1+0x228] ;  /* 0x0002280001047983 */ /* 0x000f220000100800 */
[----:B------:R-:W-:-:S06]  /*a080*/  PRMT R111, RZ, 0x7610, R111 ;  /* 0x00007610ff6f7816 */ /* 0x000fcc000000006f */
[----:B------:R0:W4:Y:S01]  /*a090*/  @P1 LDG.E.U8 R111, desc[UR14][R116.64] ;  /* 0x0000000e746f1981 */ /* 0x000122000c1e1100 */
[----:B------:R-:W-:Y:S02]  /*a0a0*/  ISETP.GT.AND P1, PT, R146, 0x5b, PT ;  /* 0x0000005b9200780c */ /* 0x000fe40003f24270 */
[----:B0-----:R-:W-:-:S06]  /*a0b0*/  PRMT R116, RZ, 0x7610, R116 ;  /* 0x00007610ff747816 */ /* 0x001fcc0000000074 */
[----:B------:R0:W4:Y:S01]  /*a0c0*/  @P0 LDG.E.U8 R116, desc[UR14][R118.64] ;  /* 0x0000000e76740981 */ /* 0x000122000c1e1100 */
[----:B------:R-:W-:Y:S02]  /*a0d0*/  ISETP.GT.AND P0, PT, R146, 0x5c, PT ;  /* 0x0000005c9200780c */ /* 0x000fe40003f04270 */
[----:B------:R-:W-:Y:S02]  /*a0e0*/  PRMT R117, RZ, 0x7610, R117 ;  /* 0x00007610ff757816 */ /* 0x000fe40000000075 */
[----:B0-----:R-:W-:Y:S02]  /*a0f0*/  @P1 IMAD.MOV.U32 R118, RZ, RZ, R120 ;  /* 0x000000ffff761224 */ /* 0x001fe400078e0078 */
[----:B------:R-:W-:-:S05]  /*a100*/  @P1 IMAD.MOV.U32 R119, RZ, RZ, R121 ;  /* 0x000000ffff771224 */ /* 0x000fca00078e0079 */
[----:B------:R0:W4:Y:S01]  /*a110*/  @P1 LDG.E.U8 R117, desc[UR14][R118.64] ;  /* 0x0000000e76751981 */ /* 0x000122000c1e1100 */
[----:B------:R-:W-:Y:S02]  /*a120*/  ISETP.GT.AND P1, PT, R146, 0x5d, PT ;  /* 0x0000005d9200780c */ /* 0x000fe40003f24270 */
[----:B0-----:R-:W-:Y:S02]  /*a130*/  PRMT R118, RZ, 0x7610, R118 ;  /* 0x00007610ff767816 */ /* 0x001fe40000000076 */
[----:B------:R-:W-:Y:S01]  /*a140*/  PRMT R119, RZ, 0x7610, R119 ;  /* 0x00007610ff777816 */ /* 0x000fe20000000077 */
[----:B--2---:R-:W-:Y:S02]  /*a150*/  @P0 IMAD.MOV.U32 R120, RZ, RZ, R2 ;  /* 0x000000ffff780224 */ /* 0x004fe400078e0002 */
        /* <DEDUP_REMOVED lines=8> */
[----:B------:R-:W3:Y:S04]  /*a1e0*/  LDL R6, [R1+0x210] ;  /* 0x0002100001067983 */ /* 0x000ee80000100800 */
[----:B------:R0:W3:Y:S02]  /*a1f0*/  @P1 LDG.E.U8 R119, desc[UR14][R120.64] ;  /* 0x0000000e78771981 */ /* 0x0000e4000c1e1100 */
[----:B0-----:R-:W-:Y:S01]  /*a200*/  PRMT R120, RZ, 0x7610, R120 ;  /* 0x00007610ff787816 */ /* 0x001fe20000000078 */
[----:B----4-:R-:W-:Y:S02]  /*a210*/  @P0 IMAD.MOV.U32 R158, RZ, RZ, R0 ;  /* 0x000000ffff9e0224 */ /* 0x010fe400078e0000 */
[----:B------:R-:W4:Y:S01]  /*a220*/  LDL R0, [R1+0x20c] ;  /* 0x00020c0001007983 */ /* 0x000f220000100800 */
[----:B------:R-:W-:-:S03]  /*a230*/  @P0 IMAD.MOV.U32 R159, RZ, RZ, R4 ;  /* 0x000000ffff9f0224 */ /* 0x000fc600078e0004 */
[----:B------:R-:W4:Y:S04]  /*a240*/  LDL R4, [R1+0x208] ;  /* 0x0002080001047983 */ /* 0x000f280000100800 */
[----:B------:R0:W4:Y:S04]  /*a250*/  @P0 LDG.E.U8 R120, desc[UR14][R158.64] ;  /* 0x0000000e9e780981 */ /* 0x000128000c1e1100 */
[----:B------:R-:W0:Y:S04]  /*a260*/  LDL R158, [R1+0x220] ;  /* 0x00022000019e7983 */ /* 0x000e280000100800 */
[----:B------:R-:W0:Y:S01]  /*a270*/  LDL R159, [R1+0x224] ;  /* 0x00022400019f7983 */ /* 0x000e220000100800 */
[----:B------:R-:W-:-:S02]  /*a280*/  ISETP.GT.AND P1, PT, R146, 0x5f, PT ;  /* 0x0000005f9200780c */ /* 0x000fc40003f24270 */
[----:B------:R-:W-:Y:S02]  /*a290*/  ISETP.GT.AND P0, PT, R146, 0x60, PT ;  /* 0x000000609200780c */ /* 0x000fe40003f04270 */
[----:B------:R-:W-:Y:S02]  /*a2a0*/  PRMT R121, RZ, 0x7610, R121 ;  /* 0x00007610ff797816 */ /* 0x000fe40000000079 */
[----:B------:R-:W-:Y:S02]  /*a2b0*/  PRMT R169, RZ, 0x7610, R169 ;  /* 0x00007610ffa97816 */ /* 0x000fe400000000a9 */
[----:B------:R-:W-:Y:S02]  /*a2c0*/  PRMT R170, RZ, 0x7610, R170 ;  /* 0x00007610ffaa7816 */ /* 0x000fe400000000aa */
[----:B------:R-:W-:-:S03]  /*a2d0*/  PRMT R171, RZ, 0x7610, R171 ;  /* 0x00007610ffab7816 */ /* 0x000fc600000000ab */
[----:B0-----:R-:W-:-:S04]  /*a2e0*/  @P1 LOP3.LUT R159, R159, R158, RZ, 0x3c, !PT ;  /* 0x0000009e9f9f1212 */ /* 0x001fc800078e3cff */
[----:B------:R-:W-:-:S04]  /*a2f0*/  @P1 LOP3.LUT R158, R159, R158, RZ, 0x3c, !PT ;  /* 0x0000009e9f9e1212 */ /* 0x000fc800078e3cff */
[----:B------:R-:W-:-:S05]  /*a300*/  @P1 LOP3.LUT R159, R159, R158, RZ, 0x3c, !PT ;  /* 0x0000009e9f9f1212 */ /* 0x000fca00078e3cff */
[----:B------:R2:W4:Y:S01]  /*a310*/  @P1 LDG.E.U8 R121, desc[UR14][R158.64] ;  /* 0x0000000e9e791981 */ /* 0x000522000c1e1100 */
[C---:B------:R-:W-:Y:S01]  /*a320*/  ISETP.GT.AND P1, PT, R146.reuse, 0x61, PT ;  /* 0x000000619200780c */ /* 0x040fe20003f24270 */
[----:B--2---:R-:W-:Y:S02]  /*a330*/  @P0 IMAD.MOV.U32 R158, RZ, RZ, R2 ;  /* 0x000000ffff9e0224 */ /* 0x004fe400078e0002 */
[----:B---3--:R-:W-:Y:S01]  /*a340*/  @P0 IMAD.MOV.U32 R159, RZ, RZ, R3 ;  /* 0x000000ffff9f0224 */ /* 0x008fe200078e0003 */
[----:B------:R-:W2:Y:S04]  /*a350*/  LDL R2, [R1+0x1fc] ;  /* 0x0001fc0001027983 */ /* 0x000ea80000100800 */
[----:B------:R0:W3:Y:S01]  /*a360*/  @P0 LDG.E.U8 R169, desc[UR14][R158.64] ;  /* 0x0000000e9ea90981 */ /* 0x0000e2000c1e1100 */
[----:B------:R-:W-:-:S03]  /*a370*/  ISETP.GT.AND P0, PT, R146, 0x62, PT ;  /* 0x000000629200780c */ /* 0x000fc60003f04270 */
[----:B------:R-:W3:Y:S01]  /*a380*/  LDL R3, [R1+0x1f8] ;  /* 0x0001f80001037983 */ /* 0x000ee20000100800 */
[----:B0-----:R-:W-:Y:S02]  /*a390*/  @P1 IMAD.MOV.U32 R158, RZ, RZ, R5 ;  /* 0x000000ffff9e1224 */ /* 0x001fe400078e0005 */
[----:B------:R-:W-:Y:S01]  /*a3a0*/  @P1 IMAD.MOV.U32 R159, RZ, RZ, R6 ;  /* 0x000000ffff9f1224 */ /* 0x000fe200078e0006 */
[----:B------:R-:W3:Y:S04]  /*a3b0*/  LDL R5, [R1+0x1f4] ;  /* 0x0001f40001057983 */ /* 0x000ee80000100800 */
[----:B------:R4:W3:Y:S04]  /*a3c0*/  @P1 LDG.E.U8 R170, desc[UR14][R158.64] ;  /* 0x0000000e9eaa1981 */ /* 0x0008e8000c1e1100 */
[----:B------:R-:W3:Y:S01]  /*a3d0*/  LDL R6, [R1+0x1f0] ;  /* 0x0001f00001067983 */ /* 0x000ee20000100800 */
[----:B----4-:R-:W-:-:S02]  /*a3e0*/  @P0 IMAD.MOV.U32 R158, RZ, RZ, R0 ;  /* 0x000000ffff9e0224 */ /* 0x010fc400078e0000 */
[----:B------:R-:W-:Y:S01]  /*a3f0*/  @P0 IMAD.MOV.U32 R159, RZ, RZ, R4 ;  /* 0x000000ffff9f0224 */ /* 0x000fe200078e0004 */
[----:B------:R-:W4:Y:S04]  /*a400*/  LDL R0, [R1+0x1ec] ;  /* 0x0001ec0001007983 */ /* 0x000f280000100800 */
[----:B------:R0:W4:Y:S04]  /*a410*/  @P0 LDG.E.U8 R171, desc[UR14][R158.64] ;  /* 0x0000000e9eab0981 */ /* 0x000128000c1e1100 */
[----:B------:R-:W4:Y:S04]  /*a420*/  LDL R4, [R1+0x1e8] ;  /* 0x0001e80001047983 */ /* 0x000f280000100800 */
        /* <DEDUP_REMOVED lines=134> */
[----:B------:R-:W2:Y:S01]  /*ac90*/  LDL R3, [R1+0x158] ;  /* 0x0001580001037983 */ /* 0x000ea20000100800 */
[----:B0-----:R-:W-:Y:S02]  /*aca0*/  @P1 IMAD.MOV.U32 R158, RZ, RZ, R5 ;  /* 0x000000ffff9e1224 */ /* 0x001fe400078e0005 */
[----:B------:R-:W-:Y:S01]  /*acb0*/  @P1 IMAD.MOV.U32 R159, RZ, RZ, R6 ;  /* 0x000000ffff9f1224 */ /* 0x000fe200078e0006 */
[----:B------:R-:W3:Y:S04]  /*acc0*/  LDL R5, [R1+0x154] ;  /* 0x0001540001057983 */ /* 0x000ee80000100800 */
[----:B------:R4:W3:Y:S04]  /*acd0*/  @P1 LDG.E.U8 R190, desc[UR14][R158.64] ;  /* 0x0000000e9ebe1981 */ /* 0x0008e8000c1e1100 */
[----:B------:R-:W3:Y:S01]  /*ace0*/  LDL R6, [R1+0x150] ;  /* 0x0001500001067983 */ /* 0x000ee20000100800 */
[----:B----4-:R-:W-:-:S02]  /*acf0*/  @P0 IMAD.MOV.U32 R158, RZ, RZ, R0 ;  /* 0x000000ffff9e0224 */ /* 0x010fc400078e0000 */
[----:B------:R-:W-:Y:S01]  /*ad00*/  @P0 IMAD.MOV.U32 R159, RZ, RZ, R4 ;  /* 0x000000ffff9f0224 */ /* 0x000fe200078e0004 */
[C---:B------:R-:W-:Y:S01]  /*ad10*/  ISETP.GT.AND P1, PT, R146.reuse, 0x77, PT ;  /* 0x000000779200780c */ /* 0x040fe20003f24270 */
[----:B------:R-:W4:Y:S04]  /*ad20*/  LDL R4, [R1+0x148] ;  /* 0x0001480001047983 */ /* 0x000f280000100800 */
[----:B------:R0:W4:Y:S04]  /*ad30*/  @P0 LDG.E.U8 R191, desc[UR14][R158.64] ;  /* 0x0000000e9ebf0981 */ /* 0x000128000c1e1100 */
[----:B------:R-:W4:Y:S04]  /*ad40*/  LDL R0, [R1+0x14c] ;  /* 0x00014c0001007983 */ /* 0x000f280000100800 */
[----:B------:R-:W0:Y:S04]  /*ad50*/  LDL R158, [R1+0x160] ;  /* 0x00016000019e7983 */ /* 0x000e280000100800 */
[----:B------:R-:W0:Y:S01]  /*ad60*/  LDL R159, [R1+0x164] ;  /* 0x00016400019f7983 */ /* 0x000e220000100800 */
[----:B------:R-:W-:-:S02]  /*ad70*/  ISETP.GT.AND P0, PT, R146, 0x78, PT ;  /* 0x000000789200780c */ /* 0x000fc40003f04270 */
[----:B------:R-:W-:Y:S02]  /*ad80*/  PRMT R192, RZ, 0x7610, R192 ;  /* 0x00007610ffc07816 */ /* 0x000fe400000000c0 */
[----:B------:R-:W-:Y:S02]  /*ad90*/  PRMT R193, RZ, 0x7610, R193 ;  /* 0x00007610ffc17816 */ /* 0x000fe400000000c1 */
[----:B------:R-:W-:Y:S02]  /*ada0*/  PRMT R194, RZ, 0x7610, R194 ;  /* 0x00007610ffc27816 */ /* 0x000fe400000000c2 */
[----:B0-----:R-:W-:-:S04]  /*adb0*/  @P1 LOP3.LUT R159, R159, R158, RZ, 0x3c, !PT ;  /* 0x0000009e9f9f1212 */ /* 0x001fc800078e3cff */
[----:B------:R-:W-:-:S04]  /*adc0*/  @P1 LOP3.LUT R158, R159, R158, RZ, 0x3c, !PT ;  /* 0x0000009e9f9e1212 */ /* 0x000fc800078e3cff */
[----:B------:R-:W-:-:S05]  /*add0*/  @P1 LOP3.LUT R159, R159, R158, RZ, 0x3c, !PT ;  /* 0x0000009e9f9f1212 */ /* 0x000fca00078e3cff */
[----:B------:R2:W4:Y:S02]  /*ade0*/  @P1 LDG.E.U8 R192, desc[UR14][R158.64] ;  /* 0x0000000e9ec01981 */ /* 0x000524000c1e1100 */
[----:B--2---:R-:W-:Y:S02]  /*adf0*/  @P0 IMAD.MOV.U32 R159, RZ, RZ, R3 ;  /* 0x000000ffff9f0224 */ /* 0x004fe400078e0003 */
[----:B------:R-:W2:Y:S01]  /*ae00*/  LDL R3, [R1+0x140] ;  /* 0x0001400001037983 */ /* 0x000ea20000100800 */
[----:B------:R-:W-:-:S03]  /*ae10*/  @P0 IMAD.MOV.U32 R158, RZ, RZ, R2 ;  /* 0x000000ffff9e0224 */ /* 0x000fc600078e0002 */
[----:B------:R-:W2:Y:S01]  /*ae20*/  LDL R2, [R1+0x144] ;  /* 0x0001440001027983 */ /* 0x000ea20000100800 */
[----:B------:R-:W-:-:S03]  /*ae30*/  ISETP.GT.AND P1, PT, R146, 0x79, PT ;  /* 0x000000799200780c */ /* 0x000fc60003f24270 */
[----:B------:R3:W2:Y:S01]  /*ae40*/  @P0 LDG.E.U8 R193, desc[UR14][R158.64] ;  /* 0x0000000e9ec10981 */ /* 0x0006a2000c1e1100 */
[----:B------:R-:W-:-:S09]  /*ae50*/  ISETP.GT.AND P0, PT, R146, 0x7a, PT ;  /* 0x0000007a9200780c */ /* 0x000fd20003f04270 */
[----:B---3--:R-:W-:Y:S02]  /*ae60*/  @P1 IMAD.MOV.U32 R158, RZ, RZ, R5 ;  /* 0x000000ffff9e1224 */ /* 0x008fe400078e0005 */
[----:B------:R-:W-:Y:S01]  /*ae70*/  @P1 IMAD.MOV.U32 R159, RZ, RZ, R6 ;  /* 0x000000ffff9f1224 */ /* 0x000fe200078e0006 */
[----:B------:R-:W3:Y:S04]  /*ae80*/  LDL R5, [R1+0x13c] ;  /* 0x00013c0001057983 */ /* 0x000ee80000100800 */
[----:B------:R-:W3:Y:S01]  /*ae90*/  LDL R6, [R1+0x138] ;  /* 0x0001380001067983 */ /* 0x000ee20000100800 */
[----:B------:R-:W-:-:S03]  /*aea0*/  PRMT R195, RZ, 0x7610, R195 ;  /* 0x00007610ffc37816 */ /* 0x000fc600000000c3 */
[----:B------:R4:W3:Y:S02]  /*aeb0*/  @P1 LDG.E.U8 R194, desc[UR14][R158.64] ;  /* 0x0000000e9ec21981 */ /* 0x0008e4000c1e1100 */
[----:B----4-:R-:W-:Y:S02]  /*aec0*/  @P0 IMAD.MOV.U32 R158, RZ, RZ, R0 ;  /* 0x000000ffff9e0224 */ /* 0x010fe400078e0000 */
[----:B------:R-:W-:Y:S01]  /*aed0*/  @P0 IMAD.MOV.U32 R159, RZ, RZ, R4 ;  /* 0x000000ffff9f0224 */ /* 0x000fe200078e0004 */
[----:B------:R-:W4:Y:S04]  /*aee0*/  LDL R0, [R1+0x134] ;  /* 0x0001340001007983 */ /* 0x000f280000100800 */
[----:B------:R-:W4:Y:S04]  /*aef0*/  LDL R4, [R1+0x130] ;  /* 0x0001300001047983 */ /* 0x000f280000100800 */
[----:B------:R2:W4:Y:S01]  /*af00*/  @P0 LDG.E.U8 R195, desc[UR14][R158.64] ;  /* 0x0000000e9ec30981 */ /* 0x000522000c1e1100 */
[----:B------:R-:W-:-:S02]  /*af10*/  ISETP.GT.AND P0, PT, R146, 0x7b, PT ;  /* 0x0000007b9200780c */ /* 0x000fc40003f04270 */
[----:B------:R-:W-:Y:S02]  /*af20*/  LOP3.LUT R168, R168, 0xffff, RZ, 0xc0, !PT ;  /* 0x0000ffffa8a87812 */ /* 0x000fe400078ec0ff */
[----:B------:R-:W-:-:S09]  /*af30*/  LOP3.LUT R167, R167, 0xffff, RZ, 0xc0, !PT ;  /* 0x0000ffffa7a77812 */ /* 0x000fd200078ec0ff */
[----:B--2---:R-:W-:Y:S02]  /*af40*/  @P0 IMAD.MOV.U32 R159, RZ, RZ, R3 ;  /* 0x000000ffff9f0224 */ /* 0x004fe400078e0003 */
[----:B------:R-:W2:Y:S01]  /*af50*/  LDL R3, [R1+0x128] ;  /* 0x0001280001037983 */ /* 0x000ea20000100800 */
[--C-:B------:R-:W-:Y:S01]  /*af60*/  PRMT R168, R168, 0x3340, R167.reuse ;  /* 0x00003340a8a87816 */ /* 0x100fe200000000a7 */
[----:B------:R-:W-:Y:S01]  /*af70*/  @P0 IMAD.MOV.U32 R158, RZ, RZ, R2 ;  /* 0x000000ffff9e0224 */ /* 0x000fe200078e0002 */
[----:B------:R-:W-:Y:S01]  /*af80*/  PRMT R167, RZ, 0x7610, R167 ;  /* 0x00007610ffa77816 */ /* 0x000fe200000000a7 */
[----:B------:R-:W2:Y:S05]  /*af90*/  LDL R2, [R1+0x12c] ;  /* 0x00012c0001027983 */ /* 0x000eaa0000100800 */
[----:B------:R3:W2:Y:S01]  /*afa0*/  @P0 LDG.E.U8 R167, desc[UR14][R158.64] ;  /* 0x0000000e9ea70981 */ /* 0x0006a2000c1e1100 */
[----:B------:R-:W-:-:S02]  /*afb0*/  ISETP.GT.AND P0, PT, R146, 0x7c, PT ;  /* 0x0000007c9200780c */ /* 0x000fc40003f04270 */
[----:B------:R-:W-:Y:S02]  /*afc0*/  LOP3.LUT R166, R166, 0xffff, RZ, 0xc0, !PT ;  /* 0x0000ffffa6a67812 */ /* 0x000fe400078ec0ff */
[----:B------:R-:W-:-:S04]  /*afd0*/  LOP3.LUT R165, R165, 0xffff, RZ, 0xc0, !PT ;  /* 0x0000ffffa5a57812 */ /* 0x000fc800078ec0ff */
[--C-:B------:R-:W-:Y:S02]  /*afe0*/  PRMT R166, R166, 0x3340, R165.reuse ;  /* 0x00003340a6a67816 */ /* 0x100fe400000000a5 */
[----:B------:R-:W-:-:S03]  /*aff0*/  PRMT R165, RZ, 0x7610, R165 ;  /* 0x00007610ffa57816 */ /* 0x000fc600000000a5 */
[----:B---3--:R-:W-:Y:S02]  /*b000*/  @P0 IMAD.MOV.U32 R158, RZ, RZ, R5 ;  /* 0x000000ffff9e0224 */ /* 0x008fe400078e0005 */
[----:B------:R-:W-:-:S05]  /*b010*/  @P0 IMAD.MOV.U32 R159, RZ, RZ, R6 ;  /* 0x000000ffff9f0224 */ /* 0x000fca00078e0006 */
[----:B------:R4:W3:Y:S01]  /*b020*/  @P0 LDG.E.U8 R165, desc[UR14][R158.64] ;  /* 0x0000000e9ea50981 */ /* 0x0008e2000c1e1100 */
[----:B------:R-:W-:Y:S02]  /*b030*/  ISETP.GT.AND P0, PT, R146, 0x7d, PT ;  /* 0x0000007d9200780c */ /* 0x000fe40003f04270 */
[----:B------:R-:W-:Y:S02]  /*b040*/  LOP3.LUT R164, R164, 0xffff, RZ, 0xc0, !PT ;  /* 0x0000ffffa4a47812 */ /* 0x000fe400078ec0ff */
[----:B------:R-:W-:-:S04]  /*b050*/  LOP3.LUT R163, R163, 0xffff, RZ, 0xc0, !PT ;  /* 0x0000ffffa3a37812 */ /* 0x000fc800078ec0ff */
[--C-:B------:R-:W-:Y:S02]  /*b060*/  PRMT R164, R164, 0x3340, R163.reuse ;  /* 0x00003340a4a47816 */ /* 0x100fe400000000a3 */
[----:B------:R-:W-:-:S03]  /*b070*/  PRMT R163, RZ, 0x7610, R163 ;  /* 0x00007610ffa37816 */ /* 0x000fc600000000a3 */
[----:B----4-:R-:W-:Y:S02]  /*b080*/  @P0 IMAD.MOV.U32 R158, RZ, RZ, R0 ;  /* 0x000000ffff9e0224 */ /* 0x010fe400078e0000 */
[----:B------:R-:W-:Y:S01]  /*b090*/  @P0 IMAD.MOV.U32 R159, RZ, RZ, R4 ;  /* 0x000000ffff9f0224 */ /* 0x000fe200078e0004 */
[----:B------:R-:W4:Y:S04]  /*b0a0*/  LDL R0, [R1+0x124] ;  /* 0x0001240001007983 */ /* 0x000f280000100800 */
[----:B------:R2:W3:Y:S01]  /*b0b0*/  @P0 LDG.E.U8 R163, desc[UR14][R158.64] ;  /* 0x0000000e9ea30981 */ /* 0x0004e2000c1e1100 */
[----:B------:R-:W-:-:S13]  /*b0c0*/  ISETP.GT.AND P0, PT, R146, 0x7e, PT ;  /* 0x0000007e9200780c */ /* 0x000fda0003f04270 */
[----:B--2---:R-:W-:Y:S02]  /*b0d0*/  @P0 IMAD.MOV.U32 R159, RZ, RZ, R3 ;  /* 0x000000ffff9f0224 */ /* 0x004fe400078e0003 */
[----:B------:R-:W2:Y:S01]  /*b0e0*/  LDL R3, [R1+0x120] ;  /* 0x0001200001037983 */ /* 0x000ea20000100800 */
[----:B------:R-:W-:Y:S02]  /*b0f0*/  LOP3.LUT R161, R161, 0xffff, RZ, 0xc0, !PT ;  /* 0x0000ffffa1a17812 */ /* 0x000fe400078ec0ff */
[----:B------:R-:W-:Y:S01]  /*b100*/  LOP3.LUT R162, R162, 0xffff, RZ, 0xc0, !PT ;  /* 0x0000ffffa2a27812 */ /* 0x000fe200078ec0ff */
[----:B------:R-:W-:Y:S01]  /*b110*/  @P0 IMAD.MOV.U32 R158, RZ, RZ, R2 ;  /* 0x000000ffff9e0224 */ /* 0x000fe200078e0002 */
[----:B------:R-:W-:Y:S01]  /*b120*/  LOP3.LUT R160, R160, 0xffff, RZ, 0xc0, !PT ;  /* 0x0000ffffa0a07812 */ /* 0x000fe200078ec0ff */
[----:B------:R-:W3:Y:S01]  /*b130*/  LDL R2, [R1+0x554] ;  /* 0x0005540001027983 */ /* 0x000ee20000100800 */
[----:B------:R-:W-:Y:S02]  /*b140*/  PRMT R162, R161, 0x3340, R162 ;  /* 0x00003340a1a27816 */ /* 0x000fe400000000a2 */
[----:B------:R-:W-:-:S02]  /*b150*/  PRMT R161, RZ, 0x7610, R161 ;  /* 0x00007610ffa17816 */ /* 0x000fc400000000a1 */
[----:B------:R-:W-:-:S04]  /*b160*/  LOP3.LUT R157, R157, 0xffff, RZ, 0xc0, !PT ;  /* 0x0000ffff9d9d7812 */ /* 0x000fc800078ec0ff */
[----:B------:R-:W3:Y:S01]  /*b170*/  @P0 LDG.E.U8 R161, desc[UR14][R158.64] ;  /* 0x0000000e9ea10981 */ /* 0x000ee2000c1e1100 */
[----:B------:R-:W-:Y:S02]  /*b180*/  ISETP.GT.AND P0, PT, R146, 0x7f, PT ;  /* 0x0000007f9200780c */ /* 0x000fe40003f04270 */
[----:B------:R-:W-:Y:S02]  /*b190*/  LOP3.LUT R113, R113, 0xffff, RZ, 0xc0, !PT ;  /* 0x0000ffff71717812 */ /* 0x000fe400078ec0ff */
[----:B------:R-:W-:Y:S02]  /*b1a0*/  LOP3.LUT R156, R156, 0xffff, RZ, 0xc0, !PT ;  /* 0x0000ffff9c9c7812 */ /* 0x000fe400078ec0ff */
[----:B------:R-:W-:Y:S02]  /*b1b0*/  PRMT R160, R160, 0x3340, R157 ;  /* 0x00003340a0a07816 */ /* 0x000fe4000000009d */
[----:B------:R-:W-:Y:S02]  /*b1c0*/  LOP3.LUT R112, R112, 0xffff, RZ, 0xc0, !PT ;  /* 0x0000ffff70707812 */ /* 0x000fe400078ec0ff */
[----:B------:R-:W-:-:S02]  /*b1d0*/  LOP3.LUT R114, R114, 0xffff, RZ, 0xc0, !PT ;  /* 0x0000ffff72727812 */ /* 0x000fc400078ec0ff */
[----:B------:R-:W-:Y:S02]  /*b1e0*/  PRMT R157, R113, 0x3340, R156 ;  /* 0x00003340719d7816 */ /* 0x000fe4000000009c */
[----:B------:R-:W-:Y:S02]  /*b1f0*/  PRMT R156, R112, 0x3340, R114 ;  /* 0x00003340709c7816 */ /* 0x000fe40000000072 */
[----:B------:R-:W-:Y:S02]  /*b200*/  PRMT R114, R160, 0x5410, R157 ;  /* 0x00005410a0727816 */ /* 0x000fe4000000009d */
[----:B------:R-:W-:Y:S02]  /*b210*/  LOP3.LUT R115, R115, 0xffff, RZ, 0xc0, !PT ;  /* 0x0000ffff73737812 */ /* 0x000fe400078ec0ff */
[----:B------:R-:W-:-:S04]  /*b220*/  LOP3.LUT R155, R155, 0xffff, RZ, 0xc0, !PT ;  /* 0x0000ffff9b9b7812 */ /* 0x000fc800078ec0ff */
[----:B------:R-:W-:-:S04]  /*b230*/  PRMT R115, R115, 0x3340, R155 ;  /* 0x0000334073737816 */ /* 0x000fc8000000009b */
[----:B------:R-:W-:Y:S01]  /*b240*/  PRMT R115, R156, 0x5410, R115 ;  /* 0x000054109c737816 */ /* 0x000fe20000000073 */
[----:B----4-:R-:W-:Y:S02]  /*b250*/  @P0 IMAD.MOV.U32 R156, RZ, RZ, R0 ;  /* 0x000000ffff9c0224 */ /* 0x010fe400078e0000 */
[----:B------:R-:W0:Y:S01]  /*b260*/  S2R R0, SR_TID.X ;  /* 0x0000000000007919 */ /* 0x000e220000002100 */
[----:B--2---:R-:W-:Y:S02]  /*b270*/  @P0 IMAD.MOV.U32 R157, RZ, RZ, R3 ;  /* 0x000000ffff9d0224 */ /* 0x004fe400078e0003 */
[----:B------:R-:W2:Y:S01]  /*b280*/  LDL R3, [R1+0x574] ;  /* 0x0005740001037983 */ /* 0x000ea20000100800 */
[----:B------:R-:W-:-:S06]  /*b290*/  PRMT R155, RZ, 0x7610, R155 ;  /* 0x00007610ff9b7816 */ /* 0x000fcc000000009b */
[----:B------:R-:W4:Y:S01]  /*b2a0*/  @P0 LDG.E.U8 R155, desc[UR14][R156.64] ;  /* 0x0000000e9c9b0981 */ /* 0x000f22000c1e1100 */
[----:B0-----:R-:W-:Y:S02]  /*b2b0*/  LOP3.LUT R0, R0, 0x7f, RZ, 0xc0, !PT ;  /* 0x0000007f00007812 */ /* 0x001fe400078ec0ff */
[----:B------:R-:W-:Y:S02]  /*b2c0*/  PRMT R112, R168, 0x5410, R166 ;  /* 0x00005410a8707816 */ /* 0x000fe400000000a6 */
[----:B------:R-:W-:Y:S01]  /*b2d0*/  PRMT R113, R164, 0x5410, R162 ;  /* 0x00005410a4717816 */ /* 0x000fe200000000a2 */
[----:B------:R-:W-:Y:S01]  /*b2e0*/  BAR.SYNC.DEFER_BLOCKING 0x0 ;  /* 0x0000000000007b1d */ /* 0x000fe20000010000 */
[----:B------:R-:W-:Y:S02]  /*b2f0*/  LOP3.LUT R150, R150, 0xffff, RZ, 0xc0, !PT ;  /* 0x0000ffff96967812 */ /* 0x000fe400078ec0ff */
[----:B------:R-:W-:Y:S02]  /*b300*/  LOP3.LUT R145, R145, 0xffff, RZ, 0xc0, !PT ;  /* 0x0000ffff91917812 */ /* 0x000fe400078ec0ff */
[----:B------:R-:W-:-:S02]  /*b310*/  LOP3.LUT R141, R141, 0xffff, RZ, 0xc0, !PT ;  /* 0x0000ffff8d8d7812 */ /* 0x000fc400078ec0ff */
[----:B------:R-:W-:Y:S02]  /*b320*/  LOP3.LUT R152, R152, 0xffff, RZ, 0xc0, !PT ;  /* 0x0000ffff98987812 */ /* 0x000fe400078ec0ff */
[----:B------:R-:W-:Y:S02]  /*b330*/  LOP3.LUT R139, R139, 0xffff, RZ, 0xc0, !PT ;  /* 0x0000ffff8b8b7812 */ /* 0x000fe400078ec0ff */
[----:B------:R-:W-:Y:S02]  /*b340*/  LOP3.LUT R144, R144, 0xffff, RZ, 0xc0, !PT ;  /* 0x0000ffff90907812 */ /* 0x000fe400078ec0ff */
        /* <DEDUP_REMOVED lines=10> */
[----:B------:R-:W-:Y:S01]  /*b3f0*/  ISETP.GE.AND P0, PT, R0, R146, PT ;  /* 0x000000920000720c */ /* 0x000fe20003f06270 */
[----:B---3--:R0:W-:Y:S01]  /*b400*/  STS.128 [R2+UR12], R112 ;  /* 0x0000007002007988 */ /* 0x0081e20008000c0c */
[----:B------:R-:W-:Y:S02]  /*b410*/  PRMT R145, R150, 0x3340, R145 ;  /* 0x0000334096917816 */ /* 0x000fe40000000091 */
[----:B------:R-:W-:Y:S01]  /*b420*/  PRMT R139, R139, 0x3340, R144 ;  /* 0x000033408b8b7816 */ /* 0x000fe20000000090 */
[----:B------:R-:W3:Y:S01]  /*b430*/  LDL R0, [R1+0x11c] ;  /* 0x00011c0001007983 */ /* 0x000ee20000100800 */
[----:B------:R-:W-:Y:S02]  /*b440*/  PRMT R138, R138, 0x3340, R143 ;  /* 0x000033408a8a7816 */ /* 0x000fe4000000008f */
[----:B------:R-:W-:-:S02]  /*b450*/  PRMT R142, R153, 0x3340, R142 ;  /* 0x00003340998e7816 */ /* 0x000fc4000000008e */
[----:B0-----:R-:W-:Y:S01]  /*b460*/  PRMT R112, R141, 0x3340, R152 ;  /* 0x000033408d707816 */ /* 0x001fe20000000098 */
[----:B------:R-:W4:Y:S01]  /*b470*/  LDL R2, [R1+0x118] ;  /* 0x0001180001027983 */ /* 0x000f220000100800 */
[----:B------:R-:W-:Y:S02]  /*b480*/  PRMT R113, R154, 0x3340, R149 ;  /* 0x000033409a717816 */ /* 0x000fe40000000095 */
[----:B------:R-:W-:Y:S02]  /*b490*/  PRMT R114, R140, 0x3340, R151 ;  /* 0x000033408c727816 */ /* 0x000fe40000000097 */
[----:B------:R-:W-:Y:S02]  /*b4a0*/  PRMT R115, R147, 0x3340, R148 ;  /* 0x0000334093737816 */ /* 0x000fe40000000094 */
[----:B------:R-:W-:Y:S02]  /*b4b0*/  PRMT R112, R145, 0x5410, R112 ;  /* 0x0000541091707816 */ /* 0x000fe40000000070 */
[----:B------:R-:W-:-:S02]  /*b4c0*/  PRMT R113, R139, 0x5410, R113 ;  /* 0x000054108b717816 */ /* 0x000fc40000000071 */
[----:B------:R-:W-:Y:S02]  /*b4d0*/  PRMT R114, R138, 0x5410, R114 ;  /* 0x000054108a727816 */ /* 0x000fe40000000072 */
[----:B------:R-:W-:Y:S02]  /*b4e0*/  PRMT R115, R142, 0x5410, R115 ;  /* 0x000054108e737816 */ /* 0x000fe40000000073 */
[----:B------:R-:W-:-:S03]  /*b4f0*/  PRMT R138, RZ, 0x7610, R138 ;  /* 0x00007610ff8a7816 */ /* 0x000fc6000000008a */
[----:B--2---:R0:W-:Y:S02]  /*b500*/  STS.128 [R3+UR12], R112 ;  /* 0x0000007003007988 */ /* 0x0041e40008000c0c */
[----:B0-----:R-:W-:Y:S02]  /*b510*/  @!P0 IMAD.MOV.U32 R112, RZ, RZ, R198 ;  /* 0x000000ffff708224 */ /* 0x001fe400078e00c6 */
[----:B------:R-:W-:-:S05]  /*b520*/  @!P0 IMAD.MOV.U32 R113, RZ, RZ, R197 ;  /* 0x000000ffff718224 */ /* 0x000fca00078e00c5 */
[----:B------:R3:W2:Y:S04]  /*b530*/  @!P0 LDG.E.U8 R138, desc[UR14][R112.64] ;  /* 0x0000000e708a8981 */ /* 0x0006a8000c1e1100 */
[----:B------:R-:W-:Y:S04]  /*b540*/  STL [R1+0x5a8], R198 ;  /* 0x0005a8c601007387 */ /* 0x000fe80000100800 */
[----:B------:R-:W-:Y:S01]  /*b550*/  STL [R1+0x5a4], R197 ;  /* 0x0005a4c501007387 */ /* 0x000fe20000100800 */
[----:B---3--:R-:W-:Y:S02]  /*b560*/  @!P0 IMAD.MOV.U32 R112, RZ, RZ, R0 ;  /* 0x000000ffff708224 */ /* 0x008fe400078e0000 */
[----:B----4-:R-:W-:Y:S01]  /*b570*/  @!P0 IMAD.MOV.U32 R113, RZ, RZ, R2 ;  /* 0x000000ffff718224 */ /* 0x010fe200078e0002 */
[----:B--2---:R0:W-:Y:S04]  /*b580*/  STL [R1+0x64c], R138 ;  /* 0x00064c8a01007387 */ /* 0x0041e80000100800 */
[----:B------:R-:W2:Y:S04]  /*b590*/  LDL R0, [R1+0x570] ;  /* 0x0005700001007983 */ /* 0x000ea80000100800 */
[----:B------:R-:W3:Y:S04]  /*b5a0*/  LDL R6, [R1+0x9c] ;  /* 0x00009c0001067983 */ /* 0x000ee80000100800 */
[----:B0-----:R-:W4:Y:S04]  /*b5b0*/  LDL R138, [R1+0x98] ;  /* 0x00009800018a7983 */ /* 0x001f280000100800 */
[----:B------:R-:W3:Y:S04]  /*b5c0*/  LDL R3, [R1+0xd8] ;  /* 0x0000d80001037983 */ /* 0x000ee80000100800 */
[----:B------:R-:W4:Y:S04]  /*b5d0*/  LDL R2, [R1+0xdc] ;  /* 0x0000dc0001027983 */ /* 0x000f280000100800 */
[----:B------:R-:W4:Y:S04]  /*b5e0*/  LDL R5, [R1+0x58] ;  /* 0x0000580001057983 */ /* 0x000f280000100800 */
[----:B------:R-:W4:Y:S01]  /*b5f0*/  LDL R4, [R1+0x5c] ;  /* 0x00005c0001047983 */ /* 0x000f220000100800 */
[----:B------:R-:W-:-:S02]  /*b600*/  PRMT R139, RZ, 0x7610, R139 ;  /* 0x00007610ff8b7816 */ /* 0x000fc4000000008b */
[----:B------:R-:W-:Y:S02]  /*b610*/  LOP3.LUT R122, R122, 0xffff, RZ, 0xc0, !PT ;  /* 0x0000ffff7a7a7812 */ /* 0x000fe400078ec0ff */
[----:B------:R-:W-:Y:S02]  /*b620*/  LOP3.LUT R123, R123, 0xffff, RZ, 0xc0, !PT ;  /* 0x0000ffff7b7b7812 */ /* 0x000fe400078ec0ff */
[----:B------:R-:W-:Y:S01]  /*b630*/  LOP3.LUT R124, R124, 0xffff, RZ, 0xc0, !PT ;  /* 0x0000ffff7c7c7812 */ /* 0x000fe200078ec0ff */
[----:B------:R0:W4:Y:S01]  /*b640*/  @!P0 LDG.E.U8 R139, desc[UR14][R112.64] ;  /* 0x0000000e708b8981 */ /* 0x000122000c1e1100 */
        /* <DEDUP_REMOVED lines=13> */
[----:B------:R-:W-:Y:S02]  /*b720*/  PRMT R122, R122, 0x3340, R123 ;  /* 0x000033407a7a7816 */ /* 0x000fe4000000007b */
[----:B0-----:R-:W-:-:S02]  /*b730*/  PRMT R112, R124, 0x3340, R125 ;  /* 0x000033407c707816 */ /* 0x001fc4000000007d */
[----:B------:R-:W-:Y:S02]  /*b740*/  PRMT R126, R126, 0x3340, R127 ;  /* 0x000033407e7e7816 */ /* 0x000fe4000000007f */
[----:B------:R-:W-:Y:S02]  /*b750*/  PRMT R113, R128, 0x3340, R129 ;  /* 0x0000334080717816 */ /* 0x000fe40000000081 */
[----:B------:R-:W-:Y:S02]  /*b760*/  PRMT R130, R130, 0x3340, R131 ;  /* 0x0000334082827816 */ /* 0x000fe40000000083 */
[----:B------:R-:W-:Y:S02]  /*b770*/  PRMT R114, R132, 0x3340, R133 ;  /* 0x0000334084727816 */ /* 0x000fe40000000085 */
[----:B------:R-:W-:Y:S02]  /*b780*/  PRMT R134, R134, 0x3340, R135 ;  /* 0x0000334086867816 */ /* 0x000fe40000000087 */
[----:B------:R-:W-:-:S02]  /*b790*/  PRMT R115, R136, 0x3340, R137 ;  /* 0x0000334088737816 */ /* 0x000fc40000000089 */
[----:B------:R-:W-:Y:S02]  /*b7a0*/  PRMT R112, R122, 0x5410, R112 ;  /* 0x000054107a707816 */ /* 0x000fe40000000070 */
[----:B------:R-:W-:Y:S02]  /*b7b0*/  PRMT R113, R126, 0x5410, R113 ;  /* 0x000054107e717816 */ /* 0x000fe40000000071 */
[----:B------:R-:W-:Y:S02]  /*b7c0*/  PRMT R114, R130, 0x5410, R114 ;  /* 0x0000541082727816 */ /* 0x000fe40000000072 */
[----:B------:R-:W-:Y:S02]  /*b7d0*/  PRMT R115, R134, 0x5410, R115 ;  /* 0x0000541086737816 */ /* 0x000fe40000000073 */
[----:B------:R-:W-:Y:S02]  /*b7e0*/  PRMT R122, RZ, 0x7610, R122 ;  /* 0x00007610ff7a7816 */ /* 0x000fe4000000007a */
[----:B------:R-:W-:Y:S01]  /*b7f0*/  PRMT R123, RZ, 0x7610, R123 ;  /* 0x00007610ff7b7816 */ /* 0x000fe2000000007b */
[----:B--2---:R0:W-:Y:S01]  /*b800*/  STS.128 [R0+UR12], R112 ;  /* 0x0000007000007988 */ /* 0x0041e20008000c0c */
[----:B---3--:R-:W-:-:S02]  /*b810*/  @!P0 IMAD.MOV.U32 R125, RZ, RZ, R3 ;  /* 0x000000ffff7d8224 */ /* 0x008fc400078e0003 */
[----:B0-----:R-:W-:Y:S02]  /*b820*/  @!P0 IMAD.MOV.U32 R112, RZ, RZ, R6 ;  /* 0x000000ffff708224 */ /* 0x001fe400078e0006 */
[----:B----4-:R-:W-:Y:S02]  /*b830*/  @!P0 IMAD.MOV.U32 R113, RZ, RZ, R138 ;  /* 0x000000ffff718224 */ /* 0x010fe400078e008a */
[----:B------:R-:W-:Y:S01]  /*b840*/  @!P0 IMAD.MOV.U32 R124, RZ, RZ, R2 ;  /* 0x000000ffff7c8224 */ /* 0x000fe200078e0002 */
[----:B------:R-:W-:Y:S02]  /*b850*/  PRMT R115, RZ, 0x7610, R115 ;  /* 0x00007610ff737816 */ /* 0x000fe40000000073 */
[----:B------:R0:W2:Y:S04]  /*b860*/  @!P0 LDG.E.U8 R122, desc[UR14][R112.64] ;  /* 0x0000000e707a8981 */ /* 0x0000a8000c1e1100 */
[----:B------:R-:W3:Y:S01]  /*b870*/  @!P0 LDG.E.U8 R123, desc[UR14][R124.64] ;  /* 0x0000000e7c7b8981 */ /* 0x000ee2000c1e1100 */
[----:B0-----:R-:W-:-:S02]  /*b880*/  @!P0 IMAD.MOV.U32 R112, RZ, RZ, R4 ;  /* 0x000000ffff708224 */ /* 0x001fc400078e0004 */
[----:B------:R-:W-:-:S05]  /*b890*/  @!P0 IMAD.MOV.U32 R113, RZ, RZ, R5 ;  /* 0x000000ffff718224 */ /* 0x000fca00078e0005 */
[----:B------:R-:W4:Y:S04]  /*b8a0*/  @!P0 LDG.E.U8 R115, desc[UR14][R112.64] ;  /* 0x0000000e70738981 */ /* 0x000f28000c1e1100 */
[----:B------:R-:W-:Y:S04]  /*b8b0*/  STL [R1+0x650], R139 ;  /* 0x0006508b01007387 */ /* 0x000fe80000100800 */
[----:B------:R-:W4:Y:S04]  /*b8c0*/  LDL R3, [R1+0x18] ;  /* 0x0000180001037983 */ /* 0x000f280000100800 */
[----:B------:R-:W4:Y:S04]  /*b8d0*/  LDL R2, [R1+0x1c] ;  /* 0x00001c0001027983 */ /* 0x000f280000100800 */
[----:B---3--:R0:W-:Y:S04]  /*b8e0*/  STL [R1+0x654], R123 ;  /* 0x0006547b01007387 */ /* 0x0081e80000100800 */
[----:B------:R-:W3:Y:S04]  /*b8f0*/  LDL.LU R198, [R1+0x10] ;  /* 0x0000100001c67983 */ /* 0x000ee80000300800 */
[----:B------:R-:W3:Y:S04]  /*b900*/  LDL.LU R197, [R1+0x8] ;  /* 0x0000080001c57983 */ /* 0x000ee80000300800 */
[----:B------:R-:W3:Y:S04]  /*b910*/  LDL.LU R0, [R1] ;  /* 0x0000000001007983 */ /* 0x000ee80000300800 */
[----:B--2---:R1:W-:Y:S04]  /*b920*/  STL [R1+0x658], R122 ;  /* 0x0006587a01007387 */ /* 0x0043e80000100800 */
[----:B----4-:R2:W-:Y:S04]  /*b930*/  STL [R1+0x65c], R115 ;  /* 0x00065c7301007387 */ /* 0x0105e80000100800 */
[----:B------:R-:W4:Y:S04]  /*b940*/  LDL R138, [R1+0x110] ;  /* 0x00011000018a7983 */ /* 0x000f280000100800 */
[----:B0-----:R-:W3:Y:S01]  /*b950*/  LDL R123, [R1+0x114] ;  /* 0x00011400017b7983 */ /* 0x001ee20000100800 */
[----:B------:R-:W-:Y:S01]  /*b960*/  PRMT R114, RZ, 0x7610, R114 ;  /* 0x00007610ff727816 */ /* 0x000fe20000000072 */
[----:B------:R-:W-:-:S02]  /*b970*/  @!P0 IMAD.MOV.U32 R124, RZ, RZ, R2 ;  /* 0x000000ffff7c8224 */ /* 0x000fc400078e0002 */
[----:B------:R-:W-:Y:S01]  /*b980*/  @!P0 IMAD.MOV.U32 R125, RZ, RZ, R3 ;  /* 0x000000ffff7d8224 */ /* 0x000fe200078e0003 */
[----:B------:R-:W-:Y:S01]  /*b990*/  PRMT R113, RZ, 0x7610, R113 ;  /* 0x00007610ff717816 */ /* 0x000fe20000000071 */
[----:B-1----:R-:W3:Y:S04]  /*b9a0*/  LDL R122, [R1+0xd0] ;  /* 0x0000d000017a7983 */ /* 0x002ee80000100800 */
[----:B------:R0:W3:Y:S01]  /*b9b0*/  @!P0 LDG.E.U8 R114, desc[UR14][R124.64] ;  /* 0x0000000e7c728981 */ /* 0x0000e2000c1e1100 */
[----:B------:R-:W-:Y:S02]  /*b9c0*/  PRMT R112, RZ, 0x7610, R112 ;  /* 0x00007610ff707816 */ /* 0x000fe40000000070 */
[----:B------:R-:W-:Y:S01]  /*b9d0*/  PRMT R126, RZ, 0x7610, R126 ;  /* 0x00007610ff7e7816 */ /* 0x000fe2000000007e */
[----:B--2---:R-:W2:Y:S01]  /*b9e0*/  LDL R115, [R1+0xd4] ;  /* 0x0000d40001737983 */ /* 0x004ea20000100800 */
[----:B------:R-:W-:-:S03]  /*b9f0*/  PRMT R127, RZ, 0x7610, R127 ;  /* 0x00007610ff7f7816 */ /* 0x000fc6000000007f */
[----:B------:R-:W2:Y:S01]  /*ba00*/  LDL R6, [R1+0x90] ;  /* 0x0000900001067983 */ /* 0x000ea20000100800 */
[----:B0-----:R-:W-:Y:S02]  /*ba10*/  @!P0 IMAD.MOV.U32 R124, RZ, RZ, R244 ;  /* 0x000000ffff7c8224 */ /* 0x001fe400078e00f4 */
[----:B------:R-:W-:Y:S01]  /*ba20*/  @!P0 IMAD.MOV.U32 R125, RZ, RZ, R243 ;  /* 0x000000ffff7d8224 */ /* 0x000fe200078e00f3 */
[----:B------:R-:W2:Y:S04]  /*ba30*/  LDL R5, [R1+0x94] ;  /* 0x0000940001057983 */ /* 0x000ea80000100800 */
[----:B------:R0:W2:Y:S04]  /*ba40*/  @!P0 LDG.E.U8 R113, desc[UR14][R124.64] ;  /* 0x0000000e7c718981 */ /* 0x0000a8000c1e1100 */
[----:B------:R-:W2:Y:S04]  /*ba50*/  LDL R4, [R1+0x50] ;  /* 0x0000500001047983 */ /* 0x000ea80000100800 */
[----:B------:R-:W2:Y:S01]  /*ba60*/  LDL R3, [R1+0x54] ;  /* 0x0000540001037983 */ /* 0x000ea20000100800 */
[----:B0-----:R-:W-:-:S02]  /*ba70*/  @!P0 IMAD.MOV.U32 R124, RZ, RZ, R228 ;  /* 0x000000ffff7c8224 */ /* 0x001fc400078e00e4 */
[----:B------:R-:W-:Y:S01]  /*ba80*/  @!P0 IMAD.MOV.U32 R125, RZ, RZ, R227 ;  /* 0x000000ffff7d8224 */ /* 0x000fe200078e00e3 */
[----:B------:R-:W2:Y:S04]  /*ba90*/  LDL R2, [R1+0x14] ;  /* 0x0000140001027983 */ /* 0x000ea80000100800 */
[----:B------:R0:W2:Y:S02]  /*baa0*/  @!P0 LDG.E.U8 R112, desc[UR14][R124.64] ;  /* 0x0000000e7c708981 */ /* 0x0000a4000c1e1100 */
[----:B0-----:R-:W-:Y:S02]  /*bab0*/  @!P0 IMAD.MOV.U32 R124, RZ, RZ, R212 ;  /* 0x000000ffff7c8224 */ /* 0x001fe400078e00d4 */
[----:B------:R-:W-:-:S05]  /*bac0*/  @!P0 IMAD.MOV.U32 R125, RZ, RZ, R211 ;  /* 0x000000ffff7d8224 */ /* 0x000fca00078e00d3 */
[----:B------:R4:W2:Y:S02]  /*bad0*/  @!P0 LDG.E.U8 R126, desc[UR14][R124.64] ;  /* 0x0000000e7c7e8981 */ /* 0x0008a4000c1e1100 */
[----:B----4-:R-:W-:Y:S02]  /*bae0*/  @!P0 IMAD.MOV.U32 R125, RZ, RZ, R138 ;  /* 0x000000ffff7d8224 */ /* 0x010fe400078e008a */
[----:B---3--:R-:W-:-:S05]  /*baf0*/  @!P0 IMAD.MOV.U32 R124, RZ, RZ, R123 ;  /* 0x000000ffff7c8224 */ /* 0x008fca00078e007b */
[----:B------:R2:W3:Y:S04]  /*bb00*/  @!P0 LDG.E.U8 R127, desc[UR14][R124.64] ;  /* 0x0000000e7c7f8981 */ /* 0x0004e8000c1e1100 */
[----:B------:R-:W-:Y:S04]  /*bb10*/  STL [R1+0x660], R114 ;  /* 0x0006607201007387 */ /* 0x000fe80000100800 */
[----:B------:R0:W-:Y:S01]  /*bb20*/  STL [R1+0x5b0], R244 ;  /* 0x0005b0f401007387 */ /* 0x0001e20000100800 */
[----:B------:R-:W-:Y:S01]  /*bb30*/  PRMT R128, RZ, 0x7610, R128 ;  /* 0x00007610ff807816 */ /* 0x000fe20000000080 */
[----:B--2---:R-:W-:-:S02]  /*bb40*/  @!P0 IMAD.MOV.U32 R124, RZ, RZ, R115 ;  /* 0x000000ffff7c8224 */ /* 0x004fc400078e0073 */
[----:B------:R-:W-:Y:S01]  /*bb50*/  @!P0 IMAD.MOV.U32 R125, RZ, RZ, R122 ;  /* 0x000000ffff7d8224 */ /* 0x000fe200078e007a */
[----:B------:R-:W-:-:S04]  /*bb60*/  PRMT R129, RZ, 0x7610, R129 ;  /* 0x00007610ff817816 */ /* 0x000fc80000000081 */
[----:B------:R1:W2:Y:S04]  /*bb70*/  @!P0 LDG.E.U8 R128, desc[UR14][R124.64] ;  /* 0x0000000e7c808981 */ /* 0x0002a8000c1e1100 */
[----:B0-----:R-:W4:Y:S04]  /*bb80*/  LDL.LU R244, [R1+0x28] ;  /* 0x0000280001f47983 */ /* 0x001f280000300800 */
[----:B------:R0:W-:Y:S04]  /*bb90*/  STL [R1+0x5ac], R243 ;  /* 0x0005acf301007387 */ /* 0x0001e80000100800 */
[----:B0-----:R-:W2:Y:S04]  /*bba0*/  LDL.LU R243, [R1+0x20] ;  /* 0x0000200001f37983 */ /* 0x001ea80000300800 */
[----:B------:R-:W-:Y:S04]  /*bbb0*/  STL [R1+0x664], R113 ;  /* 0x0006647101007387 */ /* 0x000fe80000100800 */
[----:B------:R0:W-:Y:S01]  /*bbc0*/  STL [R1+0x5b8], R228 ;  /* 0x0005b8e401007387 */ /* 0x0001e20000100800 */
[----:B-1----:R-:W-:-:S02]  /*bbd0*/  @!P0 IMAD.MOV.U32 R124, RZ, RZ, R5 ;  /* 0x000000ffff7c8224 */ /* 0x002fc400078e0005 */
[----:B------:R-:W-:Y:S01]  /*bbe0*/  @!P0 IMAD.MOV.U32 R125, RZ, RZ, R6 ;  /* 0x000000ffff7d8224 */ /* 0x000fe200078e0006 */
[----:B------:R-:W-:-:S04]  /*bbf0*/  PRMT R130, RZ, 0x7610, R130 ;  /* 0x00007610ff827816 */ /* 0x000fc80000000082 */
[----:B------:R1:W2:Y:S04]  /*bc00*/  @!P0 LDG.E.U8 R129, desc[UR14][R124.64] ;  /* 0x0000000e7c818981 */ /* 0x0002a8000c1e1100 */
[----:B0-----:R-:W2:Y:S04]  /*bc10*/  LDL.LU R228, [R1+0x30] ;  /* 0x0000300001e47983 */ /* 0x001ea80000300800 */
[----:B------:R0:W-:Y:S04]  /*bc20*/  STL [R1+0x5b4], R227 ;  /* 0x0005b4e301007387 */ /* 0x0001e80000100800 */
[----:B0-----:R-:W4:Y:S04]  /*bc30*/  LDL.LU R227, [R1+0x4] ;  /* 0x0000040001e37983 */ /* 0x001f280000300800 */
[----:B------:R-:W-:Y:S04]  /*bc40*/  STL [R1+0x668], R112 ;  /* 0x0006687001007387 */ /* 0x000fe80000100800 */
[----:B------:R0:W-:Y:S01]  /*bc50*/  STL [R1+0x5c0], R212 ;  /* 0x0005c0d401007387 */ /* 0x0001e20000100800 */
[----:B-1----:R-:W-:-:S03]  /*bc60*/  @!P0 IMAD.MOV.U32 R124, RZ, RZ, R3 ;  /* 0x000000ffff7c8224 */ /* 0x002fc600078e0003 */
[----:B0-----:R-:W2:Y:S04]  /*bc70*/  LDL.LU R212, [R1+0x38] ;  /* 0x0000380001d47983 */ /* 0x001ea80000300800 */
[----:B------:R0:W-:Y:S01]  /*bc80*/  STL [R1+0x5bc], R211 ;  /* 0x0005bcd301007387 */ /* 0x0001e20000100800 */
[----:B------:R-:W-:Y:S01]  /*bc90*/  @!P0 IMAD.MOV.U32 R125, RZ, RZ, R4 ;  /* 0x000000ffff7d8224 */ /* 0x000fe200078e0004 */
[----:B------:R-:W-:-:S04]  /*bca0*/  PRMT R131, RZ, 0x7610, R131 ;  /* 0x00007610ff837816 */ /* 0x000fc80000000083 */
[----:B------:R1:W2:Y:S04]  /*bcb0*/  @!P0 LDG.E.U8 R130, desc[UR14][R124.64] ;  /* 0x0000000e7c828981 */ /* 0x0002a8000c1e1100 */
[----:B0-----:R-:W4:Y:S04]  /*bcc0*/  LDL.LU R211, [R1+0xc] ;  /* 0x00000c0001d37983 */ /* 0x001f280000300800 */
[----:B------:R-:W-:Y:S01]  /*bcd0*/  STL [R1+0x66c], R126 ;  /* 0x00066c7e01007387 */ /* 0x000fe20000100800 */
[----:B-1----:R-:W-:Y:S02]  /*bce0*/  @!P0 IMAD.MOV.U32 R124, RZ, RZ, R2 ;  /* 0x000000ffff7c8224 */ /* 0x002fe400078e0002 */
[----:B------:R-:W-:-:S05]  /*bcf0*/  @!P0 IMAD.MOV.U32 R125, RZ, RZ, R198 ;  /* 0x000000ffff7d8224 */ /* 0x000fca00078e00c6 */
[----:B------:R0:W2:Y:S02]  /*bd00*/  @!P0 LDG.E.U8 R131, desc[UR14][R124.64] ;  /* 0x0000000e7c838981 */ /* 0x0000a4000c1e1100 */
[----:B0-----:R-:W-:Y:S02]  /*bd10*/  @!P0 IMAD.MOV.U32 R124, RZ, RZ, R242 ;  /* 0x000000ffff7c8224 */ /* 0x001fe400078e00f2 */
[----:B------:R-:W-:Y:S01]  /*bd20*/  @!P0 IMAD.MOV.U32 R125, RZ, RZ, R241 ;  /* 0x000000ffff7d8224 */ /* 0x000fe200078e00f1 */
[----:B---3--:R-:W-:Y:S04]  /*bd30*/  STL [R1+0x670], R127 ;  /* 0x0006707f01007387 */ /* 0x008fe80000100800 */
[----:B------:R-:W3:Y:S04]  /*bd40*/  LDL R113, [R1+0x108] ;  /* 0x0001080001717983 */ /* 0x000ee80000100800 */
[----:B------:R-:W4:Y:S04]  /*bd50*/  LDL R112, [R1+0x10c] ;  /* 0x00010c0001707983 */ /* 0x000f280000100800 */
[----:B------:R-:W2:Y:S04]  /*bd60*/  LDL R6, [R1+0xc8] ;  /* 0x0000c80001067983 */ /* 0x000ea80000100800 */
[----:B------:R-:W2:Y:S04]  /*bd70*/  LDL R5, [R1+0xcc] ;  /* 0x0000cc0001057983 */ /* 0x000ea80000100800 */
[----:B------:R-:W2:Y:S04]  /*bd80*/  LDL R4, [R1+0x88] ;  /* 0x0000880001047983 */ /* 0x000ea80000100800 */
[----:B------:R-:W2:Y:S04]  /*bd90*/  LDL R3, [R1+0x8c] ;  /* 0x00008c0001037983 */ /* 0x000ea80000100800 */
[----:B------:R-:W2:Y:S04]  /*bda0*/  LDL R2, [R1+0x4c] ;  /* 0x00004c0001027983 */ /* 0x000ea80000100800 */
[----:B------:R0:W-:Y:S04]  /*bdb0*/  STL [R1+0x5c4], R198 ;  /* 0x0005c4c601007387 */ /* 0x0001e80000100800 */
[----:B0-----:R-:W2:Y:S04]  /*bdc0*/  LDL.LU R198, [R1+0x40] ;  /* 0x0000400001c67983 */ /* 0x001ea80000300800 */
[----:B------:R0:W-:Y:S04]  /*bdd0*/  STL [R1+0x5cc], R242 ;  /* 0x0005ccf201007387 */ /* 0x0001e80000100800 */
[----:B0-----:R-:W2:Y:S04]  /*bde0*/  LDL.LU R242, [R1+0x24] ;  /* 0x0000240001f27983 */ /* 0x001ea80000300800 */
[----:B------:R0:W-:Y:S04]  /*bdf0*/  STL [R1+0x5c8], R241 ;  /* 0x0005c8f101007387 */ /* 0x0001e80000100800 */
[----:B0-----:R-:W2:Y:S01]  /*be00*/  LDL.LU R241, [R1+0x48] ;  /* 0x0000480001f17983 */ /* 0x001ea20000300800 */
[----:B------:R-:W-:-:S02]  /*be10*/  PRMT R132, RZ, 0x7610, R132 ;  /* 0x00007610ff847816 */ /* 0x000fc40000000084 */
[----:B------:R-:W-:-:S04]  /*be20*/  PRMT R133, RZ, 0x7610, R133 ;  /* 0x00007610ff857816 */ /* 0x000fc80000000085 */
[----:B------:R0:W2:Y:S01]  /*be30*/  @!P0 LDG.E.U8 R132, desc[UR14][R124.64] ;  /* 0x0000000e7c848981 */ /* 0x0000a2000c1e1100 */
[----:B------:R-:W-:Y:S01]  /*be40*/  PRMT R134, RZ, 0x7610, R134 ;  /* 0x00007610ff867816 */ /* 0x000fe20000000086 */
[----:B0-----:R-:W-:Y:S02]  /*be50*/  @!P0 IMAD.MOV.U32 R124, RZ, RZ, R226 ;  /* 0x000000ffff7c8224 */ /* 0x001fe400078e00e2 */
[----:B------:R-:W-:-:S05]  /*be60*/  @!P0 IMAD.MOV.U32 R125, RZ, RZ, R225 ;  /* 0x000000ffff7d8224 */ /* 0x000fca00078e00e1 */
[----:B------:R0:W2:Y:S01]  /*be70*/  @!P0 LDG.E.U8 R133, desc[UR14][R124.64] ;  /* 0x0000000e7c858981 */ /* 0x0000a2000c1e1100 */
[----:B------:R-:W-:Y:S01]  /*be80*/  PRMT R135, RZ, 0x7610, R135 ;  /* 0x00007610ff877816 */ /* 0x000fe20000000087 */
[----:B0-----:R-:W-:Y:S02]  /*be90*/  @!P0 IMAD.MOV.U32 R124, RZ, RZ, R210 ;  /* 0x000000ffff7c8224 */ /* 0x001fe400078e00d2 */
[----:B------:R-:W-:-:S05]  /*bea0*/  @!P0 IMAD.MOV.U32 R125, RZ, RZ, R209 ;  /* 0x000000ffff7d8224 */ /* 0x000fca00078e00d1 */
[----:B------:R3:W2:Y:S01]  /*beb0*/  @!P0 LDG.E.U8 R134, desc[UR14][R124.64] ;  /* 0x0000000e7c868981 */ /* 0x0006a2000c1e1100 */
[----:B------:R-:W-:Y:S02]  /*bec0*/  PRMT R136, RZ, 0x7610, R136 ;  /* 0x00007610ff887816 */ /* 0x000fe40000000088 */
[----:B------:R-:W-:Y:S01]  /*bed0*/  PRMT R137, RZ, 0x7610, R137 ;  /* 0x00007610ff897816 */ /* 0x000fe20000000089 */
[----:B------:R0:W-:Y:S01]  /*bee0*/  STL [R1+0x5d4], R226 ;  /* 0x0005d4e201007387 */ /* 0x0001e20000100800 */
[----:B------:R-:W-:-:S03]  /*bef0*/  PRMT R140, RZ, 0x7610, R140 ;  /* 0x00007610ff8c7816 */ /* 0x000fc6000000008c */
[----:B0-----:R-:W2:Y:S04]  /*bf00*/  LDL.LU R226, [R1+0x34] ;  /* 0x0000340001e27983 */ /* 0x001ea80000300800 */
[----:B------:R0:W-:Y:S01]  /*bf10*/  STL [R1+0x5d0], R225 ;  /* 0x0005d0e101007387 */ /* 0x0001e20000100800 */
[----:B------:R-:W-:-:S03]  /*bf20*/  PRMT R141, RZ, 0x7610, R141 ;  /* 0x00007610ff8d7816 */ /* 0x000fc6000000008d */
[----:B0-----:R-:W2:Y:S04]  /*bf30*/  LDL.LU R225, [R1+0x2c] ;  /* 0x00002c0001e17983 */ /* 0x001ea80000300800 */
[----:B------:R0:W-:Y:S04]  /*bf40*/  STL [R1+0x5dc], R210 ;  /* 0x0005dcd201007387 */ /* 0x0001e80000100800 */
[----:B0-----:R-:W2:Y:S04]  /*bf50*/  LDL.LU R210, [R1+0x3c] ;  /* 0x00003c0001d27983 */ /* 0x001ea80000300800 */
[----:B------:R0:W-:Y:S04]  /*bf60*/  STL [R1+0x5d8], R209 ;  /* 0x0005d8d101007387 */ /* 0x0001e80000100800 */
[----:B0-----:R-:W2:Y:S01]  /*bf70*/  LDL.LU R209, [R1+0x60] ;  /* 0x0000600001d17983 */ /* 0x001ea20000300800 */
[----:B---3--:R-:W-:-:S02]  /*bf80*/  @!P0 IMAD.MOV.U32 R125, RZ, RZ, R113 ;  /* 0x000000ffff7d8224 */ /* 0x008fc400078e0071 */
[----:B----4-:R-:W-:-:S05]  /*bf90*/  @!P0 IMAD.MOV.U32 R124, RZ, RZ, R112 ;  /* 0x000000ffff7c8224 */ /* 0x010fca00078e0070 */
[----:B------:R2:W3:Y:S02]  /*bfa0*/  @!P0 LDG.E.U8 R135, desc[UR14][R124.64] ;  /* 0x0000000e7c878981 */ /* 0x0004e4000c1e1100 */
[----:B--2---:R-:W-:Y:S02]  /*bfb0*/  @!P0 IMAD.MOV.U32 R124, RZ, RZ, R5 ;  /* 0x000000ffff7c8224 */ /* 0x004fe400078e0005 */
[----:B------:R-:W-:Y:S01]  /*bfc0*/  @!P0 IMAD.MOV.U32 R125, RZ, RZ, R6 ;  /* 0x000000ffff7d8224 */ /* 0x000fe200078e0006 */
[----:B------:R-:W2:Y:S04]  /*bfd0*/  LDL R5, [R1+0x104] ;  /* 0x0001040001057983 */ /* 0x000ea80000100800 */
[----:B------:R0:W4:Y:S04]  /*bfe0*/  @!P0 LDG.E.U8 R136, desc[UR14][R124.64] ;  /* 0x0000000e7c888981 */ /* 0x000128000c1e1100 */
[----:B------:R-:W3:Y:S01]  /*bff0*/  LDL R6, [R1+0x100] ;  /* 0x0001000001067983 */ /* 0x000ee20000100800 */
[----:B0-----:R-:W-:-:S02]  /*c000*/  @!P0 IMAD.MOV.U32 R124, RZ, RZ, R3 ;  /* 0x000000ffff7c8224 */ /* 0x001fc400078e0003 */
[----:B------:R-:W-:Y:S01]  /*c010*/  @!P0 IMAD.MOV.U32 R125, RZ, RZ, R4 ;  /* 0x000000ffff7d8224 */ /* 0x000fe200078e0004 */
[----:B------:R-:W4:Y:S04]  /*c020*/  LDL R3, [R1+0xc4] ;  /* 0x0000c40001037983 */ /* 0x000f280000100800 */
[----:B------:R0:W4:Y:S04]  /*c030*/  @!P0 LDG.E.U8 R137, desc[UR14][R124.64] ;  /* 0x0000000e7c898981 */ /* 0x000128000c1e1100 */
[----:B------:R-:W4:Y:S01]  /*c040*/  LDL R4, [R1+0xc0] ;  /* 0x0000c00001047983 */ /* 0x000f220000100800 */
[----:B0-----:R-:W-:-:S03]  /*c050*/  @!P0 IMAD.MOV.U32 R124, RZ, RZ, R2 ;  /* 0x000000ffff7c8224 */ /* 0x001fc600078e0002 */
[----:B------:R-:W4:Y:S01]  /*c060*/  LDL R2, [R1+0x84] ;  /* 0x0000840001027983 */ /* 0x000f220000100800 */
[----:B------:R-:W-:-:S03]  /*c070*/  @!P0 IMAD.MOV.U32 R125, RZ, RZ, R241 ;  /* 0x000000ffff7d8224 */ /* 0x000fc600078e00f1 */
[----:B------:R0:W-:Y:S04]  /*c080*/  STL [R1+0x5e0], R241 ;  /* 0x0005e0f101007387 */ /* 0x0001e80000100800 */
[----:B------:R1:W4:Y:S04]  /*c090*/  @!P0 LDG.E.U8 R140, desc[UR14][R124.64] ;  /* 0x0000000e7c8c8981 */ /* 0x000328000c1e1100 */
[----:B0-----:R-:W4:Y:S01]  /*c0a0*/  LDL.LU R241, [R1+0x68] ;  /* 0x0000680001f17983 */ /* 0x001f220000300800 */
[----:B-1----:R-:W-:Y:S02]  /*c0b0*/  @!P0 IMAD.MOV.U32 R124, RZ, RZ, R211 ;  /* 0x000000ffff7c8224 */ /* 0x002fe400078e00d3 */
[----:B------:R-:W-:Y:S01]  /*c0c0*/  @!P0 IMAD.MOV.U32 R125, RZ, RZ, R197 ;  /* 0x000000ffff7d8224 */ /* 0x000fe200078e00c5 */
[----:B------:R0:W-:Y:S04]  /*c0d0*/  STL [R1+0x5e8], R211 ;  /* 0x0005e8d301007387 */ /* 0x0001e80000100800 */
[----:B------:R1:W4:Y:S04]  /*c0e0*/  @!P0 LDG.E.U8 R141, desc[UR14][R124.64] ;  /* 0x0000000e7c8d8981 */ /* 0x000328000c1e1100 */
[----:B0-----:R-:W4:Y:S04]  /*c0f0*/  LDL.LU R211, [R1+0x70] ;  /* 0x0000700001d37983 */ /* 0x001f280000300800 */
[----:B------:R0:W-:Y:S01]  /*c100*/  STL [R1+0x5e4], R197 ;  /* 0x0005e4c501007387 */ /* 0x0001e20000100800 */
[----:B-1----:R-:W-:-:S03]  /*c110*/  @!P0 IMAD.MOV.U32 R124, RZ, RZ, R240 ;  /* 0x000000ffff7c8224 */ /* 0x002fc600078e00f0 */
[----:B0-----:R-:W4:Y:S04]  /*c120*/  LDL.LU R197, [R1+0x44] ;  /* 0x0000440001c57983 */ /* 0x001f280000300800 */
[----:B------:R0:W-:Y:S04]  /*c130*/  STL [R1+0x5f0], R240 ;  /* 0x0005f0f001007387 */ /* 0x0001e80000100800 */
[----:B0-----:R-:W4:Y:S01]  /*c140*/  LDL.LU R240, [R1+0x80] ;  /* 0x0000800001f07983 */ /* 0x001f220000300800 */
[----:B------:R-:W-:Y:S01]  /*c150*/  PRMT R142, RZ, 0x7610, R142 ;  /* 0x00007610ff8e7816 */ /* 0x000fe2000000008e */
[----:B------:R-:W-:Y:S01]  /*c160*/  @!P0 IMAD.MOV.U32 R125, RZ, RZ, R239 ;  /* 0x000000ffff7d8224 */ /* 0x000fe200078e00ef */
[----:B------:R-:W-:-:S04]  /*c170*/  PRMT R143, RZ, 0x7610, R143 ;  /* 0x00007610ff8f7816 */ /* 0x000fc8000000008f */
[----:B------:R0:W4:Y:S01]  /*c180*/  @!P0 LDG.E.U8 R142, desc[UR14][R124.64] ;  /* 0x0000000e7c8e8981 */ /* 0x000122000c1e1100 */
[----:B------:R-:W-:Y:S01]  /*c190*/  PRMT R144, RZ, 0x7610, R144 ;  /* 0x00007610ff907816 */ /* 0x000fe20000000090 */
[----:B0-----:R-:W-:Y:S02]  /*c1a0*/  @!P0 IMAD.MOV.U32 R124, RZ, RZ, R224 ;  /* 0x000000ffff7c8224 */ /* 0x001fe400078e00e0 */
[----:B------:R-:W-:-:S05]  /*c1b0*/  @!P0 IMAD.MOV.U32 R125, RZ, RZ, R223 ;  /* 0x000000ffff7d8224 */ /* 0x000fca00078e00df */
[----:B------:R0:W4:Y:S01]  /*c1c0*/  @!P0 LDG.E.U8 R143, desc[UR14][R124.64] ;  /* 0x0000000e7c8f8981 */ /* 0x000122000c1e1100 */
[----:B------:R-:W-:Y:S01]  /*c1d0*/  PRMT R145, RZ, 0x7610, R145 ;  /* 0x00007610ff917816 */ /* 0x000fe20000000091 */
[----:B0-----:R-:W-:Y:S02]  /*c1e0*/  @!P0 IMAD.MOV.U32 R124, RZ, RZ, R208 ;  /* 0x000000ffff7c8224 */ /* 0x001fe400078e00d0 */
[----:B------:R-:W-:-:S05]  /*c1f0*/  @!P0 IMAD.MOV.U32 R125, RZ, RZ, R207 ;  /* 0x000000ffff7d8224 */ /* 0x000fca00078e00cf */
[----:B------:R2:W4:Y:S01]  /*c200*/  @!P0 LDG.E.U8 R144, desc[UR14][R124.64] ;  /* 0x0000000e7c908981 */ /* 0x000522000c1e1100 */
[----:B------:R-:W-:Y:S02]  /*c210*/  PRMT R146, RZ, 0x7610, R146 ;  /* 0x00007610ff927816 */ /* 0x000fe40000000092 */
[----:B------:R-:W-:Y:S01]  /*c220*/  PRMT R147, RZ, 0x7610, R147 ;  /* 0x00007610ff937816 */ /* 0x000fe20000000093 */
[----:B------:R0:W-:Y:S01]  /*c230*/  STL [R1+0x5ec], R239 ;  /* 0x0005ecef01007387 */ /* 0x0001e20000100800 */
[----:B------:R-:W-:-:S03]  /*c240*/  PRMT R148, RZ, 0x7610, R148 ;  /* 0x00007610ff947816 */ /* 0x000fc60000000094 */
[----:B0-----:R-:W4:Y:S04]  /*c250*/  LDL.LU R239, [R1+0x78] ;  /* 0x0000780001ef7983 */ /* 0x001f280000300800 */
[----:B------:R0:W-:Y:S01]  /*c260*/  STL [R1+0x5f8], R224 ;  /* 0x0005f8e001007387 */ /* 0x0001e20000100800 */
[----:B------:R-:W-:-:S03]  /*c270*/  PRMT R149, RZ, 0x7610, R149 ;  /* 0x00007610ff957816 */ /* 0x000fc60000000095 */
[----:B0-----:R-:W4:Y:S04]  /*c280*/  LDL.LU R224, [R1+0x6c] ;  /* 0x00006c0001e07983 */ /* 0x001f280000300800 */
[----:B------:R0:W-:Y:S04]  /*c290*/  STL [R1+0x5f4], R223 ;  /* 0x0005f4df01007387 */ /* 0x0001e80000100800 */
[----:B0-----:R-:W4:Y:S04]  /*c2a0*/  LDL.LU R223, [R1+0x64] ;  /* 0x0000640001df7983 */ /* 0x001f280000300800 */
[----:B------:R0:W-:Y:S04]  /*c2b0*/  STL [R1+0x600], R208 ;  /* 0x000600d001007387 */ /* 0x0001e80000100800 */
[----:B0-----:R-:W4:Y:S04]  /*c2c0*/  LDL.LU R208, [R1+0xa0] ;  /* 0x0000a00001d07983 */ /* 0x001f280000300800 */
[----:B------:R0:W-:Y:S01]  /*c2d0*/  STL [R1+0x5fc], R207 ;  /* 0x0005fccf01007387 */ /* 0x0001e20000100800 */
[----:B------:R-:W-:-:S03]  /*c2e0*/  PRMT R150, RZ, 0x7610, R150 ;  /* 0x00007610ff967816 */ /* 0x000fc60000000096 */
[----:B0-----:R-:W4:Y:S01]  /*c2f0*/  LDL.LU R207, [R1+0x74] ;  /* 0x0000740001cf7983 */ /* 0x001f220000300800 */
[----:B--2---:R-:W-:Y:S02]  /*c300*/  @!P0 IMAD.MOV.U32 R124, RZ, RZ, R5 ;  /* 0x000000ffff7c8224 */ /* 0x004fe400078e0005 */
[----:B---3--:R-:W-:-:S05]  /*c310*/  @!P0 IMAD.MOV.U32 R125, RZ, RZ, R6 ;  /* 0x000000ffff7d8224 */ /* 0x008fca00078e0006 */
[----:B------:R4:W2:Y:S02]  /*c320*/  @!P0 LDG.E.U8 R145, desc[UR14][R124.64] ;  /* 0x0000000e7c918981 */ /* 0x0008a4000c1e1100 */
[----:B----4-:R-:W-:Y:S02]  /*c330*/  @!P0 IMAD.MOV.U32 R124, RZ, RZ, R3 ;  /* 0x000000ffff7c8224 */ /* 0x010fe400078e0003 */
[----:B------:R-:W-:Y:S01]  /*c340*/  @!P0 IMAD.MOV.U32 R125, RZ, RZ, R4 ;  /* 0x000000ffff7d8224 */ /* 0x000fe200078e0004 */
[----:B------:R-:W3:Y:S04]  /*c350*/  LDL R3, [R1+0xfc] ;  /* 0x0000fc0001037983 */ /* 0x000ee80000100800 */
[----:B------:R0:W4:Y:S04]  /*c360*/  @!P0 LDG.E.U8 R146, desc[UR14][R124.64] ;  /* 0x0000000e7c928981 */ /* 0x000128000c1e1100 */
[----:B------:R-:W2:Y:S01]  /*c370*/  LDL R4, [R1+0xf8] ;  /* 0x0000f80001047983 */ /* 0x000ea20000100800 */
[----:B0-----:R-:W-:-:S03]  /*c380*/  @!P0 IMAD.MOV.U32 R124, RZ, RZ, R2 ;  /* 0x000000ffff7c8224 */ /* 0x001fc600078e0002 */
[----:B------:R-:W4:Y:S01]  /*c390*/  LDL R2, [R1+0xf4] ;  /* 0x0000f40001027983 */ /* 0x000f220000100800 */
[----:B------:R-:W-:-:S05]  /*c3a0*/  @!P0 IMAD.MOV.U32 R125, RZ, RZ, R240 ;  /* 0x000000ffff7d8224 */ /* 0x000fca00078e00f0 */
[----:B------:R0:W4:Y:S04]  /*c3b0*/  @!P0 LDG.E.U8 R147, desc[UR14][R124.64] ;  /* 0x0000000e7c938981 */ /* 0x000128000c1e1100 */
[----:B------:R1:W-:Y:S01]  /*c3c0*/  STL [R1+0x604], R240 ;  /* 0x000604f001007387 */ /* 0x0003e20000100800 */
[----:B0-----:R-:W-:Y:S02]  /*c3d0*/  @!P0 IMAD.MOV.U32 R124, RZ, RZ, R197 ;  /* 0x000000ffff7c8224 */ /* 0x001fe400078e00c5 */
[----:B------:R-:W-:Y:S01]  /*c3e0*/  @!P0 IMAD.MOV.U32 R125, RZ, RZ, R198 ;  /* 0x000000ffff7d8224 */ /* 0x000fe200078e00c6 */
[----:B-1----:R-:W4:Y:S04]  /*c3f0*/  LDL.LU R240, [R1+0x7c] ;  /* 0x00007c0001f07983 */ /* 0x002f280000300800 */
[----:B------:R0:W4:Y:S04]  /*c400*/  @!P0 LDG.E.U8 R148, desc[UR14][R124.64] ;  /* 0x0000000e7c948981 */ /* 0x000128000c1e1100 */
[----:B------:R1:W-:Y:S01]  /*c410*/  STL [R1+0x60c], R197 ;  /* 0x00060cc501007387 */ /* 0x0003e20000100800 */
[----:B0-----:R-:W-:-:S02]  /*c420*/  @!P0 IMAD.MOV.U32 R124, RZ, RZ, R227 ;  /* 0x000000ffff7c8224 */ /* 0x001fc400078e00e3 */
[----:B------:R-:W-:Y:S01]  /*c430*/  @!P0 IMAD.MOV.U32 R125, RZ, RZ, R0 ;  /* 0x000000ffff7d8224 */ /* 0x000fe200078e0000 */
[----:B-1----:R-:W4:Y:S04]  /*c440*/  LDL.LU R197, [R1+0xb0] ;  /* 0x0000b00001c57983 */ /* 0x002f280000300800 */
[----:B------:R0:W-:Y:S04]  /*c450*/  STL [R1+0x608], R198 ;  /* 0x000608c601007387 */ /* 0x0001e80000100800 */
[----:B------:R1:W4:Y:S04]  /*c460*/  @!P0 LDG.E.U8 R149, desc[UR14][R124.64] ;  /* 0x0000000e7c958981 */ /* 0x000328000c1e1100 */
[----:B0-----:R-:W4:Y:S04]  /*c470*/  LDL.LU R198, [R1+0xa8] ;  /* 0x0000a80001c67983 */ /* 0x001f280000300800 */
[----:B------:R0:W-:Y:S01]  /*c480*/  STL [R1+0x614], R227 ;  /* 0x000614e301007387 */ /* 0x0001e20000100800 */
[----:B-1----:R-:W-:-:S02]  /*c490*/  @!P0 IMAD.MOV.U32 R124, RZ, RZ, R238 ;  /* 0x000000ffff7c8224 */ /* 0x002fc400078e00ee */
[----:B------:R-:W-:-:S05]  /*c4a0*/  @!P0 IMAD.MOV.U32 R125, RZ, RZ, R237 ;  /* 0x000000ffff7d8224 */ /* 0x000fca00078e00ed */
[----:B------:R1:W4:Y:S04]  /*c4b0*/  @!P0 LDG.E.U8 R150, desc[UR14][R124.64] ;  /* 0x0000000e7c968981 */ /* 0x000328000c1e1100 */
[----:B0-----:R-:W4:Y:S04]  /*c4c0*/  LDL.LU R227, [R1+0xa4] ;  /* 0x0000a40001e37983 */ /* 0x001f280000300800 */
[----:B------:R0:W-:Y:S01]  /*c4d0*/  STL [R1+0x610], R0 ;  /* 0x0006100001007387 */ /* 0x0001e20000100800 */
[----:B-1----:R-:W-:-:S03]  /*c4e0*/  @!P0 IMAD.MOV.U32 R124, RZ, RZ, R222 ;  /* 0x000000ffff7c8224 */ /* 0x002fc600078e00de */
[----:B0-----:R-:W4:Y:S04]  /*c4f0*/  LDL.LU R0, [R1+0xb8] ;  /* 0x0000b80001007983 */ /* 0x001f280000300800 */
[----:B------:R0:W-:Y:S04]  /*c500*/  STL [R1+0x61c], R238 ;  /* 0x00061cee01007387 */ /* 0x0001e80000100800 */
[----:B0-----:R-:W4:Y:S04]  /*c510*/  LDL.LU R238, [R1+0xb4] ;  /* 0x0000b40001ee7983 */ /* 0x001f280000300800 */
[----:B------:R0:W-:Y:S04]  /*c520*/  STL [R1+0x618], R237 ;  /* 0x000618ed01007387 */ /* 0x0001e80000100800 */
[----:B0-----:R-:W4:Y:S04]  /*c530*/  LDL.LU R237, [R1+0xac] ;  /* 0x0000ac0001ed7983 */ /* 0x001f280000300800 */
[----:B------:R0:W-:Y:S04]  /*c540*/  STL [R1+0x624], R222 ;  /* 0x000624de01007387 */ /* 0x0001e80000100800 */
[----:B0-----:R-:W4:Y:S01]  /*c550*/  LDL.LU R222, [R1+0xbc] ;  /* 0x0000bc0001de7983 */ /* 0x001f220000300800 */
[----:B------:R-:W-:Y:S01]  /*c560*/  PRMT R151, RZ, 0x7610, R151 ;  /* 0x00007610ff977816 */ /* 0x000fe20000000097 */
[----:B------:R-:W-:Y:S01]  /*c570*/  @!P0 IMAD.MOV.U32 R125, RZ, RZ, R221 ;  /* 0x000000ffff7d8224 */ /* 0x000fe200078e00dd */
[----:B------:R-:W-:Y:S01]  /*c580*/  PRMT R152, RZ, 0x7610, R152 ;  /* 0x00007610ff987816 */ /* 0x000fe20000000098 */
[----:B------:R0:W-:Y:S04]  /*c590*/  STL [R1+0x620], R221 ;  /* 0x000620dd01007387 */ /* 0x0001e80000100800 */
[----:B------:R1:W4:Y:S01]  /*c5a0*/  @!P0 LDG.E.U8 R151, desc[UR14][R124.64] ;  /* 0x0000000e7c978981 */ /* 0x000322000c1e1100 */
[----:B------:R-:W-:-:S03]  /*c5b0*/  PRMT R153, RZ, 0x7610, R153 ;  /* 0x00007610ff997816 */ /* 0x000fc60000000099 */
[----:B0-----:R-:W4:Y:S01]  /*c5c0*/  LDL.LU R221, [R1+0xe0] ;  /* 0x0000e00001dd7983 */ /* 0x001f220000300800 */
[----:B-1----:R-:W-:-:S03]  /*c5d0*/  @!P0 IMAD.MOV.U32 R124, RZ, RZ, R206 ;  /* 0x000000ffff7c8224 */ /* 0x002fc600078e00ce */
[----:B------:R0:W-:Y:S01]  /*c5e0*/  STL [R1+0x62c], R206 ;  /* 0x00062cce01007387 */ /* 0x0001e20000100800 */
[----:B------:R-:W-:-:S05]  /*c5f0*/  @!P0 IMAD.MOV.U32 R125, RZ, RZ, R205 ;  /* 0x000000ffff7d8224 */ /* 0x000fca00078e00cd */
[----:B------:R3:W4:Y:S04]  /*c600*/  @!P0 LDG.E.U8 R152, desc[UR14][R124.64] ;  /* 0x0000000e7c988981 */ /* 0x000728000c1e1100 */
[----:B0-----:R-:W4:Y:S04]  /*c610*/  LDL.LU R206, [R1+0xf0] ;  /* 0x0000f00001ce7983 */ /* 0x001f280000300800 */
[----:B------:R0:W-:Y:S04]  /*c620*/  STL [R1+0x628], R205 ;  /* 0x000628cd01007387 */ /* 0x0001e80000100800 */
[----:B0-----:R-:W4:Y:S01]  /*c630*/  LDL.LU R205, [R1+0xe8] ;  /* 0x0000e80001cd7983 */ /* 0x001f220000300800 */
[----:B---3--:R-:W-:-:S02]  /*c640*/  @!P0 IMAD.MOV.U32 R124, RZ, RZ, R3 ;  /* 0x000000ffff7c8224 */ /* 0x008fc400078e0003 */
[----:B--2---:R-:W-:-:S05]  /*c650*/  @!P0 IMAD.MOV.U32 R125, RZ, RZ, R4 ;  /* 0x000000ffff7d8224 */ /* 0x004fca00078e0004 */
[----:B------:R4:W2:Y:S02]  /*c660*/  @!P0 LDG.E.U8 R153, desc[UR14][R124.64] ;  /* 0x0000000e7c998981 */ /* 0x0008a4000c1e1100 */
[----:B----4-:R-:W-:Y:S02]  /*c670*/  @!P0 IMAD.MOV.U32 R125, RZ, RZ, R0 ;  /* 0x000000ffff7d8224 */ /* 0x010fe400078e0000 */
[----:B------:R-:W-:Y:S01]  /*c680*/  @!P0 IMAD.MOV.U32 R124, RZ, RZ, R222 ;  /* 0x000000ffff7c8224 */ /* 0x000fe200078e00de */
[----:B------:R0:W-:Y:S04]  /*c690*/  STL [R1+0x634], R222 ;  /* 0x000634de01007387 */ /* 0x0001e80000100800 */
[----:B0-----:R-:W3:Y:S04]  /*c6a0*/  LDL.LU R222, [R1+0xec] ;  /* 0x0000ec0001de7983 */ /* 0x001ee80000300800 */
[----:B------:R0:W-:Y:S04]  /*c6b0*/  STL [R1+0x630], R0 ;  /* 0x0006300001007387 */ /* 0x0001e80000100800 */
[----:B0-----:R-:W4:Y:S01]  /*c6c0*/  LDL.LU R0, [R1+0xe4] ;  /* 0x0000e40001007983 */ /* 0x001f220000300800 */
        /* <DEDUP_REMOVED lines=24> */
[----:B------:R-:W-:Y:S01]  /*c850*/  LOP3.LUT R14, R14, 0xffff, RZ, 0xc0, !PT ;  /* 0x0000ffff0e0e7812 */ /* 0x000fe200078ec0ff */
[----:B0-----:R-:W-:Y:S02]  /*c860*/  @!P0 IMAD.MOV.U32 R124, RZ, RZ, R204 ;  /* 0x000000ffff7c8224 */ /* 0x001fe400078e00cc */
[----:B------:R-:W-:Y:S01]  /*c870*/  @!P0 IMAD.MOV.U32 R125, RZ, RZ, R203 ;  /* 0x000000ffff7d8224 */ /* 0x000fe200078e00cb */
[----:B------:R-:W-:-:S04]  /*c880*/  LOP3.LUT R104, R104, 0xffff, RZ, 0xc0, !PT ;  /* 0x0000ffff68687812 */ /* 0x000fc800078ec0ff */
[----:B------:R0:W2:Y:S01]  /*c890*/  @!P0 LDG.E.U8 R162, desc[UR14][R124.64] ;  /* 0x0000000e7ca28981 */ /* 0x0000a2000c1e1100 */
[----:B------:R-:W-:Y:S02]  /*c8a0*/  LOP3.LUT R15, R15, 0xffff, RZ, 0xc0, !PT ;  /* 0x0000ffff0f0f7812 */ /* 0x000fe400078ec0ff */
[----:B------:R-:W-:Y:S02]  /*c8b0*/  LOP3.LUT R97, R97, 0xffff, RZ, 0xc0, !PT ;  /* 0x0000ffff61617812 */ /* 0x000fe400078ec0ff */
[----:B------:R-:W-:Y:S01]  /*c8c0*/  PRMT R166, RZ, 0x7610, R166 ;  /* 0x00007610ffa67816 */ /* 0x000fe200000000a6 */
[----:B0-----:R-:W-:Y:S02]  /*c8d0*/  @!P0 IMAD.MOV.U32 R124, RZ, RZ, R2 ;  /* 0x000000ffff7c8224 */ /* 0x001fe400078e0002 */
[----:B------:R-:W-:Y:S01]  /*c8e0*/  @!P0 IMAD.MOV.U32 R125, RZ, RZ, R206 ;  /* 0x000000ffff7d8224 */ /* 0x000fe200078e00ce */
[----:B------:R-:W-:Y:S01]  /*c8f0*/  PRMT R4, R14, 0x3340, R104 ;  /* 0x000033400e047816 */ /* 0x000fe20000000068 */
[----:B------:R-:W-:Y:S01]  /*c900*/  @!P0 IMAD.MOV.U32 R14, RZ, RZ, R200 ;  /* 0x000000ffff0e8224 */ /* 0x000fe200078e00c8 */
[----:B------:R-:W-:-:S02]  /*c910*/  LOP3.LUT R16, R16, 0xffff, RZ, 0xc0, !PT ;  /* 0x0000ffff10107812 */ /* 0x000fc400078ec0ff */
[----:B------:R0:W2:Y:S01]  /*c920*/  @!P0 LDG.E.U8 R164, desc[UR14][R124.64] ;  /* 0x0000000e7ca48981 */ /* 0x0000a2000c1e1100 */
[----:B------:R-:W-:Y:S02]  /*c930*/  LOP3.LUT R103, R103, 0xffff, RZ, 0xc0, !PT ;  /* 0x0000ffff67677812 */ /* 0x000fe400078ec0ff */
[----:B------:R-:W-:Y:S01]  /*c940*/  PRMT R2, R15, 0x3340, R97 ;  /* 0x000033400f027816 */ /* 0x000fe20000000061 */
[----:B------:R-:W-:Y:S01]  /*c950*/  @!P0 IMAD.MOV.U32 R15, RZ, RZ, R199 ;  /* 0x000000ffff0f8224 */ /* 0x000fe200078e00c7 */
[----:B------:R-:W-:Y:S02]  /*c960*/  PRMT R104, RZ, 0x7610, R104 ;  /* 0x00007610ff687816 */ /* 0x000fe40000000068 */
[----:B------:R-:W-:Y:S02]  /*c970*/  LOP3.LUT R17, R17, 0xffff, RZ, 0xc0, !PT ;  /* 0x0000ffff11117812 */ /* 0x000fe400078ec0ff */
[----:B------:R-:W-:Y:S01]  /*c980*/  LOP3.LUT R96, R96, 0xffff, RZ, 0xc0, !PT ;  /* 0x0000ffff60607812 */ /* 0x000fe200078ec0ff */
[----:B0-----:R-:W-:Y:S01]  /*c990*/  @!P0 IMAD.MOV.U32 R124, RZ, RZ, R238 ;  /* 0x000000ffff7c8224 */ /* 0x001fe200078e00ee */
[----:B------:R-:W-:Y:S01]  /*c9a0*/  LOP3.LUT R13, R13, 0xffff, RZ, 0xc0, !PT ;  /* 0x0000ffff0d0d7812 */ /* 0x000fe200078ec0ff */
[----:B------:R-:W-:Y:S01]  /*c9b0*/  @!P0 IMAD.MOV.U32 R125, RZ, RZ, R197 ;  /* 0x000000ffff7d8224 */ /* 0x000fe200078e00c5 */
[----:B------:R-:W-:Y:S01]  /*c9c0*/  LOP3.LUT R98, R98, 0xffff, RZ, 0xc0, !PT ;  /* 0x0000ffff62627812 */ /* 0x000fe200078ec0ff */
[----:B------:R0:W2:Y:S01]  /*c9d0*/  @!P0 LDG.E.U8 R104, desc[UR14][R14.64] ;  /* 0x0000000e0e688981 */ /* 0x0000a2000c1e1100 */
[----:B------:R-:W-:Y:S01]  /*c9e0*/  PRMT R3, R16, 0x3340, R103 ;  /* 0x0000334010037816 */ /* 0x000fe20000000067 */
[----:B------:R-:W-:Y:S01]  /*c9f0*/  @!P0 IMAD.MOV.U32 R16, RZ, RZ, R232 ;  /* 0x000000ffff108224 */ /* 0x000fe200078e00e8 */
[----:B------:R-:W-:Y:S01]  /*ca00*/  PRMT R168, RZ, 0x7610, R168 ;  /* 0x00007610ffa87816 */ /* 0x000fe200000000a8 */
[----:B------:R1:W2:Y:S01]  /*ca10*/  @!P0 LDG.E.U8 R166, desc[UR14][R124.64] ;  /* 0x0000000e7ca68981 */ /* 0x0002a2000c1e1100 */
[----:B------:R-:W-:Y:S01]  /*ca20*/  PRMT R139, R17, 0x3340, R96 ;  /* 0x00003340118b7816 */ /* 0x000fe20000000060 */
[----:B------:R-:W-:Y:S01]  /*ca30*/  @!P0 IMAD.MOV.U32 R17, RZ, RZ, R231 ;  /* 0x000000ffff118224 */ /* 0x000fe200078e00e7 */
[----:B------:R-:W-:-:S02]  /*ca40*/  PRMT R103, RZ, 0x7610, R103 ;  /* 0x00007610ff677816 */ /* 0x000fc40000000067 */
[--C-:B------:R-:W-:Y:S01]  /*ca50*/  PRMT R5, R13, 0x3340, R98.reuse ;  /* 0x000033400d057816 */ /* 0x100fe20000000062 */
[----:B0-----:R-:W-:Y:S01]  /*ca60*/  @!P0 IMAD.MOV.U32 R15, RZ, RZ, R221 ;  /* 0x000000ffff0f8224 */ /* 0x001fe200078e00dd */
[----:B------:R-:W-:Y:S02]  /*ca70*/  PRMT R98, RZ, 0x7610, R98 ;  /* 0x00007610ff627816 */ /* 0x000fe40000000062 */
[----:B------:R-:W-:Y:S01]  /*ca80*/  LOP3.LUT R10, R10, 0xffff, RZ, 0xc0, !PT ;  /* 0x0000ffff0a0a7812 */ /* 0x000fe200078ec0ff */
[----:B-1----:R-:W-:Y:S01]  /*ca90*/  @!P0 IMAD.MOV.U32 R124, RZ, RZ, R207 ;  /* 0x000000ffff7c8224 */ /* 0x002fe200078e00cf */
[----:B------:R-:W-:Y:S01]  /*caa0*/  LOP3.LUT R106, R106, 0xffff, RZ, 0xc0, !PT ;  /* 0x0000ffff6a6a7812 */ /* 0x000fe200078ec0ff */
[----:B------:R-:W-:Y:S01]  /*cab0*/  @!P0 IMAD.MOV.U32 R125, RZ, RZ, R211 ;  /* 0x000000ffff7d8224 */ /* 0x000fe200078e00d3 */
[----:B------:R-:W-:Y:S01]  /*cac0*/  LOP3.LUT R11, R11, 0xffff, RZ, 0xc0, !PT ;  /* 0x0000ffff0b0b7812 */ /* 0x000fe200078ec0ff */
[----:B------:R0:W2:Y:S01]  /*cad0*/  @!P0 LDG.E.U8 R103, desc[UR14][R16.64] ;  /* 0x0000000e10678981 */ /* 0x0000a2000c1e1100 */
[----:B------:R-:W-:-:S02]  /*cae0*/  LOP3.LUT R99, R99, 0xffff, RZ, 0xc0, !PT ;  /* 0x0000ffff63637812 */ /* 0x000fc400078ec0ff */
[----:B------:R-:W-:Y:S01]  /*caf0*/  PRMT R97, RZ, 0x7610, R97 ;  /* 0x00007610ff617816 */ /* 0x000fe20000000061 */
[----:B------:R1:W2:Y:S01]  /*cb00*/  @!P0 LDG.E.U8 R168, desc[UR14][R124.64] ;  /* 0x0000000e7ca88981 */ /* 0x0002a2000c1e1100 */
[----:B------:R-:W-:Y:S02]  /*cb10*/  LOP3.LUT R18, R18, 0xffff, RZ, 0xc0, !PT ;  /* 0x0000ffff12127812 */ /* 0x000fe400078ec0ff */
[----:B------:R-:W-:Y:S02]  /*cb20*/  LOP3.LUT R110, R110, 0xffff, RZ, 0xc0, !PT ;  /* 0x0000ffff6e6e7812 */ /* 0x000fe400078ec0ff */
[----:B------:R-:W-:Y:S01]  /*cb30*/  LOP3.LUT R19, R19, 0xffff, RZ, 0xc0, !PT ;  /* 0x0000ffff13137812 */ /* 0x000fe200078ec0ff */
[----:B0-----:R-:W-:Y:S01]  /*cb40*/  @!P0 IMAD.MOV.U32 R16, RZ, RZ, R216 ;  /* 0x000000ffff108224 */ /* 0x001fe200078e00d8 */
[----:B------:R-:W-:Y:S01]  /*cb50*/  LOP3.LUT R95, R95, 0xffff, RZ, 0xc0, !PT ;  /* 0x0000ffff5f5f7812 */ /* 0x000fe200078ec0ff */
[----:B------:R-:W-:Y:S01]  /*cb60*/  @!P0 IMAD.MOV.U32 R17, RZ, RZ, R215 ;  /* 0x000000ffff118224 */ /* 0x000fe200078e00d7 */
[----:B-1----:R-:W-:Y:S01]  /*cb70*/  PRMT R125, R10, 0x3340, R106 ;  /* 0x000033400a7d7816 */ /* 0x002fe2000000006a */
[----:B------:R-:W-:Y:S01]  /*cb80*/  @!P0 IMAD.MOV.U32 R10, RZ, RZ, R242 ;  /* 0x000000ffff0a8224 */ /* 0x000fe200078e00f2 */
[----:B------:R-:W-:-:S02]  /*cb90*/  PRMT R106, RZ, 0x7610, R106 ;  /* 0x00007610ff6a7816 */ /* 0x000fc4000000006a */
[----:B------:R0:W2:Y:S01]  /*cba0*/  @!P0 LDG.E.U8 R97, desc[UR14][R16.64] ;  /* 0x0000000e10618981 */ /* 0x0000a2000c1e1100 */
[----:B------:R-:W-:Y:S02]  /*cbb0*/  LOP3.LUT R9, R9, 0xffff, RZ, 0xc0, !PT ;  /* 0x0000ffff09097812 */ /* 0x000fe400078ec0ff */
[----:B------:R-:W-:Y:S02]  /*cbc0*/  LOP3.LUT R100, R100, 0xffff, RZ, 0xc0, !PT ;  /* 0x0000ffff64647812 */ /* 0x000fe400078ec0ff */
[----:B------:R-:W-:Y:S02]  /*cbd0*/  LOP3.LUT R8, R8, 0xffff, RZ, 0xc0, !PT ;  /* 0x0000ffff08087812 */ /* 0x000fe400078ec0ff */
[----:B------:R-:W-:Y:S02]  /*cbe0*/  LOP3.LUT R101, R101, 0xffff, RZ, 0xc0, !PT ;  /* 0x0000ffff65657812 */ /* 0x000fe400078ec0ff */
[----:B------:R-:W-:Y:S01]  /*cbf0*/  PRMT R138, R18, 0x3340, R110 ;  /* 0x00003340128a7816 */ /* 0x000fe2000000006e */
[----:B------:R-:W-:Y:S01]  /*cc00*/  @!P0 IMAD.MOV.U32 R18, RZ, RZ, R225 ;  /* 0x000000ffff128224 */ /* 0x000fe200078e00e1 */
[----:B------:R-:W-:-:S02]  /*cc10*/  LOP3.LUT R89, R89, 0xffff, RZ, 0xc0, !PT ;  /* 0x0000ffff59597812 */ /* 0x000fc400078ec0ff */
[----:B------:R-:W-:Y:S02]  /*cc20*/  LOP3.LUT R92, R92, 0xffff, RZ, 0xc0, !PT ;  /* 0x0000ffff5c5c7812 */ /* 0x000fe400078ec0ff */
[----:B------:R-:W-:Y:S01]  /*cc30*/  PRMT R122, R19, 0x3340, R95 ;  /* 0x00003340137a7816 */ /* 0x000fe2000000005f */
[----:B------:R-:W-:Y:S01]  /*cc40*/  @!P0 IMAD.MOV.U32 R19, RZ, RZ, R244 ;  /* 0x000000ffff138224 */ /* 0x000fe200078e00f4 */
[----:B------:R-:W-:Y:S02]  /*cc50*/  PRMT R110, RZ, 0x7610, R110 ;  /* 0x00007610ff6e7816 */ /* 0x000fe4000000006e */
[----:B------:R-:W-:Y:S02]  /*cc60*/  LOP3.LUT R90, R90, 0xffff, RZ, 0xc0, !PT ;  /* 0x0000ffff5a5a7812 */ /* 0x000fe400078ec0ff */
[----:B------:R-:W-:Y:S02]  /*cc70*/  LOP3.LUT R91, R91, 0xffff, RZ, 0xc0, !PT ;  /* 0x0000ffff5b5b7812 */ /* 0x000fe400078ec0ff */
[----:B0-----:R-:W-:-:S02]  /*cc80*/  PRMT R16, R9, 0x3340, R100 ;  /* 0x0000334009107816 */ /* 0x001fc40000000064 */
[----:B------:R-:W-:Y:S01]  /*cc90*/  PRMT R17, R8, 0x3340, R101 ;  /* 0x0000334008117816 */ /* 0x000fe20000000065 */
[----:B------:R-:W-:Y:S01]  /*cca0*/  @!P0 IMAD.MOV.U32 R8, RZ, RZ, R214 ;  /* 0x000000ffff088224 */ /* 0x000fe200078e00d6 */
[----:B------:R-:W-:Y:S01]  /*ccb0*/  LOP3.LUT R23, R23, 0xffff, RZ, 0xc0, !PT ;  /* 0x0000ffff17177812 */ /* 0x000fe200078ec0ff */
[----:B------:R-:W-:Y:S01]  /*ccc0*/  @!P0 IMAD.MOV.U32 R9, RZ, RZ, R213 ;  /* 0x000000ffff098224 */ /* 0x000fe200078e00d5 */
[----:B------:R-:W-:Y:S01]  /*ccd0*/  LOP3.LUT R93, R93, 0xffff, RZ, 0xc0, !PT ;  /* 0x0000ffff5d5d7812 */ /* 0x000fe200078ec0ff */
[----:B------:R0:W2:Y:S01]  /*cce0*/  @!P0 LDG.E.U8 R110, desc[UR14][R18.64] ;  /* 0x0000000e126e8981 */ /* 0x0000a2000c1e1100 */
[----:B------:R-:W-:Y:S02]  /*ccf0*/  PRMT R100, RZ, 0x7610, R100 ;  /* 0x00007610ff647816 */ /* 0x000fe40000000064 */
[----:B------:R-:W-:Y:S02]  /*cd00*/  PRMT R101, RZ, 0x7610, R101 ;  /* 0x00007610ff657816 */ /* 0x000fe40000000065 */
[----:B------:R-:W-:-:S02]  /*cd10*/  LOP3.LUT R88, R88, 0xffff, RZ, 0xc0, !PT ;  /* 0x0000ffff58587812 */ /* 0x000fc400078ec0ff */
[----:B------:R-:W-:Y:S02]  /*cd20*/  LOP3.LUT R102, R102, 0xffff, RZ, 0xc0, !PT ;  /* 0x0000ffff66667812 */ /* 0x000fe400078ec0ff */
[----:B------:R-:W-:Y:S02]  /*cd30*/  LOP3.LUT R196, R196, 0xffff, RZ, 0xc0, !PT ;  /* 0x0000ffffc4c47812 */ /* 0x000fe400078ec0ff */
[----:B------:R-:W-:Y:S02]  /*cd40*/  LOP3.LUT R107, R107, 0xffff, RZ, 0xc0, !PT ;  /* 0x0000ffff6b6b7812 */ /* 0x000fe400078ec0ff */
[----:B------:R-:W-:Y:S02]  /*cd50*/  PRMT R127, R89, 0x3340, R92 ;  /* 0x00003340597f7816 */ /* 0x000fe4000000005c */
[----:B------:R-:W-:Y:S01]  /*cd60*/  PRMT R126, R90, 0x3340, R91 ;  /* 0x000033405a7e7816 */ /* 0x000fe2000000005b */
[----:B0-----:R-:W-:Y:S01]  /*cd70*/  @!P0 IMAD.MOV.U32 R18, RZ, RZ, R248 ;  /* 0x000000ffff128224 */ /* 0x001fe200078e00f8 */
[----:B------:R-:W-:Y:S01]  /*cd80*/  PRMT R112, R23, 0x3340, R93 ;  /* 0x0000334017707816 */ /* 0x000fe2000000005d */
[----:B------:R-:W-:Y:S01]  /*cd90*/  @!P0 IMAD.MOV.U32 R19, RZ, RZ, R247 ;  /* 0x000000ffff138224 */ /* 0x000fe200078e00f7 */
[----:B------:R-:W-:Y:S01]  /*cda0*/  LOP3.LUT R21, R21, 0xffff, RZ, 0xc0, !PT ;  /* 0x0000ffff15157812 */ /* 0x000fe200078ec0ff */
[----:B------:R0:W2:Y:S01]  /*cdb0*/  @!P0 LDG.E.U8 R101, desc[UR14][R8.64] ;  /* 0x0000000e08658981 */ /* 0x0000a2000c1e1100 */
[----:B------:R-:W-:-:S02]  /*cdc0*/  LOP3.LUT R94, R94, 0xffff, RZ, 0xc0, !PT ;  /* 0x0000ffff5e5e7812 */ /* 0x000fc400078ec0ff */
[----:B------:R-:W-:Y:S02]  /*cdd0*/  PRMT R96, RZ, 0x7610, R96 ;  /* 0x00007610ff607816 */ /* 0x000fe40000000060 */
[----:B------:R-:W-:Y:S02]  /*cde0*/  PRMT R113, R88, 0x3340, R102 ;  /* 0x0000334058717816 */ /* 0x000fe40000000066 */
[----:B------:R-:W-:Y:S02]  /*cdf0*/  LOP3.LUT R22, R22, 0xffff, RZ, 0xc0, !PT ;  /* 0x0000ffff16167812 */ /* 0x000fe400078ec0ff */
[----:B------:R-:W-:Y:S01]  /*ce00*/  LOP3.LUT R108, R108, 0xffff, RZ, 0xc0, !PT ;  /* 0x0000ffff6c6c7812 */ /* 0x000fe200078ec0ff */
[----:B------:R1:W2:Y:S01]  /*ce10*/  @!P0 LDG.E.U8 R96, desc[UR14][R18.64] ;  /* 0x0000000e12608981 */ /* 0x0002a2000c1e1100 */
[--C-:B------:R-:W-:Y:S02]  /*ce20*/  PRMT R196, R196, 0x3340, R107.reuse ;  /* 0x00003340c4c47816 */ /* 0x100fe4000000006b */
[----:B------:R-:W-:-:S02]  /*ce30*/  PRMT R107, RZ, 0x7610, R107 ;  /* 0x00007610ff6b7816 */ /* 0x000fc4000000006b */
[----:B------:R-:W-:Y:S02]  /*ce40*/  LOP3.LUT R120, R120, 0xffff, RZ, 0xc0, !PT ;  /* 0x0000ffff78787812 */ /* 0x000fe400078ec0ff */
[----:B------:R-:W-:Y:S02]  /*ce50*/  LOP3.LUT R111, R111, 0xffff, RZ, 0xc0, !PT ;  /* 0x0000ffff6f6f7812 */ /* 0x000fe400078ec0ff */
[----:B------:R-:W-:Y:S02]  /*ce60*/  LOP3.LUT R119, R119, 0xffff, RZ, 0xc0, !PT ;  /* 0x0000ffff77777812 */ /* 0x000fe400078ec0ff */
[----:B------:R-:W-:Y:S02]  /*ce70*/  LOP3.LUT R121, R121, 0xffff, RZ, 0xc0, !PT ;  /* 0x0000ffff79797812 */ /* 0x000fe400078ec0ff */
[----:B0-----:R-:W-:Y:S02]  /*ce80*/  PRMT R8, R126, 0x5410, R127 ;  /* 0x000054107e087816 */ /* 0x001fe4000000007f */
[----:B------:R-:W-:Y:S01]  /*ce90*/  PRMT R114, R21, 0x3340, R94 ;  /* 0x0000334015727816 */ /* 0x000fe2000000005e */
[----:B------:R-:W2:Y:S01]  /*cea0*/  LDL.LU R127, [R1+0x670] ;  /* 0x00067000017f7983 */ /* 0x000ea20000300800 */
[----:B------:R-:W-:-:S02]  /*ceb0*/  LOP3.LUT R7, R7, 0xffff, RZ, 0xc0, !PT ;  /* 0x0000ffff07077812 */ /* 0x000fc400078ec0ff */
[----:B------:R-:W-:Y:S01]  /*cec0*/  LOP3.LUT R118, R118, 0xffff, RZ, 0xc0, !PT ;  /* 0x0000ffff76767812 */ /* 0x000fe200078ec0ff */
[----:B------:R-:W2:Y:S01]  /*ced0*/  LDL.LU R126, [R1+0x66c] ;  /* 0x00066c00017e7983 */ /* 0x000ea20000300800 */
[----:B------:R-:W-:Y:S02]  /*cee0*/  PRMT R115, R22, 0x3340, R108 ;  /* 0x0000334016737816 */ /* 0x000fe4000000006c */
[----:B------:R-:W-:Y:S02]  /*cef0*/  PRMT R9, R113, 0x5410, R112 ;  /* 0x0000541071097816 */ /* 0x000fe40000000070 */
[----:B------:R-:W-:Y:S01]  /*cf00*/  LOP3.LUT R117, R117, 0xffff, RZ, 0xc0, !PT ;  /* 0x0000ffff75757812 */ /* 0x000fe200078ec0ff */
[----:B------:R-:W2:Y:S01]  /*cf10*/  LDL.LU R112, [R1+0x668] ;  /* 0x0006680001707983 */ /* 0x000ea20000300800 */
[----:B------:R-:W-:Y:S02]  /*cf20*/  LOP3.LUT R116, R116, 0xffff, RZ, 0xc0, !PT ;  /* 0x0000ffff74747812 */ /* 0x000fe400078ec0ff */
[----:B-1----:R-:W-:Y:S01]  /*cf30*/  PRMT R19, R120, 0x3340, R121 ;  /* 0x0000334078137816 */ /* 0x002fe20000000079 */
[----:B------:R-:W2:Y:S01]  /*cf40*/  LDL.LU R113, [R1+0x664] ;  /* 0x0006640001717983 */ /* 0x000ea20000300800 */
[----:B------:R-:W-:-:S02]  /*cf50*/  PRMT R7, R7, 0x3340, R111 ;  /* 0x0000334007077816 */ /* 0x000fc4000000006f */
[----:B------:R-:W-:Y:S01]  /*cf60*/  PRMT R118, R118, 0x3340, R119 ;  /* 0x0000334076767816 */ /* 0x000fe20000000077 */
[----:B------:R-:W2:Y:S01]  /*cf70*/  LDL R120, [R1+0x56c] ;  /* 0x00056c0001787983 */ /* 0x000ea20000100800 */
[----:B------:R-:W-:-:S03]  /*cf80*/  PRMT R18, R116, 0x3340, R117 ;  /* 0x0000334074127816 */ /* 0x000fc60000000075 */
[----:B------:R-:W2:Y:S04]  /*cf90*/  LDL R111, [R1+0x568] ;  /* 0x00056800016f7983 */ /* 0x000ea80000100800 */
[----:B------:R-:W2:Y:S01]  /*cfa0*/  LDL R119, [R1+0x564] ;  /* 0x0005640001777983 */ /* 0x000ea20000100800 */
[----:B----4-:R-:W-:-:S05]  /*cfb0*/  @!P0 IMAD.MOV.U32 R14, RZ, RZ, R0 ;  /* 0x000000ffff0e8224 */ /* 0x010fca00078e0000 */
[----:B------:R0:W4:Y:S02]  /*cfc0*/  @!P0 LDG.E.U8 R98, desc[UR14][R14.64] ;  /* 0x0000000e0e628981 */ /* 0x000124000c1e1100 */
[----:B0-----:R-:W-:Y:S01]  /*cfd0*/  PRMT R15, R11, 0x3340, R99 ;  /* 0x000033400b0f7816 */ /* 0x001fe20000000063 */
[----:B------:R-:W-:-:S05]  /*cfe0*/  @!P0 IMAD.MOV.U32 R11, RZ, RZ, R243 ;  /* 0x000000ffff0b8224 */ /* 0x000fca00078e00f3 */
[----:B------:R0:W4:Y:S02]  /*cff0*/  @!P0 LDG.E.U8 R106, desc[UR14][R10.64] ;  /* 0x0000000e0a6a8981 */ /* 0x000124000c1e1100 */
[----:B0-----:R-:W-:Y:S02]  /*d000*/  @!P0 IMAD.MOV.U32 R10, RZ, RZ, R246 ;  /* 0x000000ffff0a8224 */ /* 0x001fe400078e00f6 */
[----:B------:R-:W-:-:S05]  /*d010*/  @!P0 IMAD.MOV.U32 R11, RZ, RZ, R245 ;  /* 0x000000ffff0b8224 */ /* 0x000fca00078e00f5 */
[----:B------:R0:W4:Y:S02]  /*d020*/  @!P0 LDG.E.U8 R100, desc[UR14][R10.64] ;  /* 0x0000000e0a648981 */ /* 0x000124000c1e1100 */
[----:B0-----:R-:W-:Y:S02]  /*d030*/  @!P0 IMAD.MOV.U32 R10, RZ, RZ, R230 ;  /* 0x000000ffff0a8224 */ /* 0x001fe400078e00e6 */
[----:B------:R-:W-:-:S05]  /*d040*/  @!P0 IMAD.MOV.U32 R11, RZ, RZ, R229 ;  /* 0x000000ffff0b8224 */ /* 0x000fca00078e00e5 */
[----:B------:R0:W4:Y:S02]  /*d050*/  @!P0 LDG.E.U8 R107, desc[UR14][R10.64] ;  /* 0x0000000e0a6b8981 */ /* 0x000124000c1e1100 */
[----:B0-----:R-:W-:Y:S02]  /*d060*/  PRMT R10, R115, 0x5410, R114 ;  /* 0x00005410730a7816 */ /* 0x001fe40000000072 */
[----:B------:R-:W4:Y:S04]  /*d070*/  LDL.LU R114, [R1+0x660] ;  /* 0x0006600001727983 */ /* 0x000f280000300800 */
[----:B------:R-:W4:Y:S04]  /*d080*/  LDL.LU R115, [R1+0x65c] ;  /* 0x00065c0001737983 */ /* 0x000f280000300800 */
[----:B------:R-:W4:Y:S04]  /*d090*/  LDL R117, [R1+0x560] ;  /* 0x0005600001757983 */ /* 0x000f280000100800 */
[----:B------:R-:W4:Y:S01]  /*d0a0*/  LDL R116, [R1+0x55c] ;  /* 0x00055c0001747983 */ /* 0x000f220000100800 */
[----:B------:R-:W-:-:S02]  /*d0b0*/  LOP3.LUT R12, R12, 0xffff, RZ, 0xc0, !PT ;  /* 0x0000ffff0c0c7812 */ /* 0x000fc400078ec0ff */
[----:B------:R-:W-:Y:S01]  /*d0c0*/  LOP3.LUT R105, R105, 0xffff, RZ, 0xc0, !PT ;  /* 0x0000ffff69697812 */ /* 0x000fe200078ec0ff */
[----:B------:R-:W-:-:S03]  /*d0d0*/  @!P0 IMAD.MOV.U32 R13, RZ, RZ, R208 ;  /* 0x000000ffff0d8224 */ /* 0x000fc600078e00d0 */
[----:B------:R-:W-:Y:S01]  /*d0e0*/  PRMT R6, R12, 0x3340, R105 ;  /* 0x000033400c067816 */ /* 0x000fe20000000069 */
[----:B------:R-:W-:Y:S01]  /*d0f0*/  @!P0 IMAD.MOV.U32 R12, RZ, RZ, R227 ;  /* 0x000000ffff0c8224 */ /* 0x000fe200078e00e3 */
[----:B------:R-:W-:Y:S02]  /*d100*/  PRMT R105, RZ, 0x7610, R105 ;  /* 0x00007610ff697816 */ /* 0x000fe40000000069 */
[----:B------:R-:W-:Y:S02]  /*d110*/  LOP3.LUT R20, R20, 0xffff, RZ, 0xc0, !PT ;  /* 0x0000ffff14147812 */ /* 0x000fe400078ec0ff */
[----:B------:R-:W-:Y:S02]  /*d120*/  LOP3.LUT R109, R109, 0xffff, RZ, 0xc0, !PT ;  /* 0x0000ffff6d6d7812 */ /* 0x000fe400078ec0ff */
[----:B------:R0:W4:Y:S01]  /*d130*/  @!P0 LDG.E.U8 R105, desc[UR14][R12.64] ;  /* 0x0000000e0c698981 */ /* 0x000122000c1e1100 */
[----:B------:R-:W-:Y:S02]  /*d140*/  PRMT R99, RZ, 0x7610, R99 ;  /* 0x00007610ff637816 */ /* 0x000fe40000000063 */
[----:B------:R-:W-:Y:S01]  /*d150*/  PRMT R123, R20, 0x3340, R109 ;  /* 0x00003340147b7816 */ /* 0x000fe2000000006d */
[----:B0-----:R-:W-:-:S02]  /*d160*/  @!P0 IMAD.MOV.U32 R12, RZ, RZ, R223 ;  /* 0x000000ffff0c8224 */ /* 0x001fc400078e00df */
[----:B------:R-:W-:Y:S01]  /*d170*/  @!P0 IMAD.MOV.U32 R13, RZ, RZ, R209 ;  /* 0x000000ffff0d8224 */ /* 0x000fe200078e00d1 */
[----:B------:R-:W-:Y:S02]  /*d180*/  PRMT R11, R123, 0x5410, R122 ;  /* 0x000054107b0b7816 */ /* 0x000fe4000000007a */
[----:B------:R-:W4:Y:S04]  /*d190*/  LDL.LU R122, [R1+0x658] ;  /* 0x00065800017a7983 */ /* 0x000f280000300800 */
[----:B------:R0:W4:Y:S04]  /*d1a0*/  @!P0 LDG.E.U8 R99, desc[UR14][R12.64] ;  /* 0x0000000e0c638981 */ /* 0x000128000c1e1100 */
[----:B------:R-:W4:Y:S01]  /*d1b0*/  LDL.LU R123, [R1+0x654] ;  /* 0x00065400017b7983 */ /* 0x000f220000300800 */
[----:B0-----:R-:W-:-:S03]  /*d1c0*/  PRMT R12, R138, 0x5410, R139 ;  /* 0x000054108a0c7816 */ /* 0x001fc6000000008b */
[----:B------:R-:W4:Y:S01]  /*d1d0*/  LDL.LU R139, [R1+0x650] ;  /* 0x00065000018b7983 */ /* 0x000f220000300800 */
[----:B------:R-:W-:Y:S01]  /*d1e0*/  PRMT R124, RZ, 0x7610, R124 ;  /* 0x00007610ff7c7816 */ /* 0x000fe2000000007c */
[----:B------:R-:W-:Y:S01]  /*d1f0*/  @!P0 IMAD.MOV.U32 R90, RZ, RZ, R226 ;  /* 0x000000ffff5a8224 */ /* 0x000fe200078e00e2 */
[----:B------:R-:W-:Y:S01]  /*d200*/  PRMT R102, RZ, 0x7610, R102 ;  /* 0x00007610ff667816 */ /* 0x000fe20000000066 */
[----:B------:R-:W-:Y:S01]  /*d210*/  @!P0 IMAD.MOV.U32 R91, RZ, RZ, R228 ;  /* 0x000000ffff5b8224 */ /* 0x000fe200078e00e4 */
[----:B------:R-:W-:Y:S01]  /*d220*/  PRMT R108, RZ, 0x7610, R108 ;  /* 0x00007610ff6c7816 */ /* 0x000fe2000000006c */
[----:B------:R-:W-:Y:S02]  /*d230*/  @!P0 IMAD.MOV.U32 R88, RZ, RZ, R234 ;  /* 0x000000ffff588224 */ /* 0x000fe400078e00ea */
[----:B------:R-:W-:Y:S01]  /*d240*/  @!P0 IMAD.MOV.U32 R89, RZ, RZ, R233 ;  /* 0x000000ffff598224 */ /* 0x000fe200078e00e9 */
[----:B------:R0:W4:Y:S01]  /*d250*/  @!P0 LDG.E.U8 R124, desc[UR14][R90.64] ;  /* 0x0000000e5a7c8981 */ /* 0x000122000c1e1100 */
[----:B------:R-:W-:Y:S01]  /*d260*/  @!P0 IMAD.MOV.U32 R22, RZ, RZ, R202 ;  /* 0x000000ffff168224 */ /* 0x000fe200078e00ca */
[----:B------:R-:W-:Y:S01]  /*d270*/  PRMT R92, RZ, 0x7610, R92 ;  /* 0x00007610ff5c7816 */ /* 0x000fe2000000005c */
[----:B------:R-:W-:Y:S01]  /*d280*/  @!P0 IMAD.MOV.U32 R23, RZ, RZ, R201 ;  /* 0x000000ffff178224 */ /* 0x000fe200078e00c9 */
[----:B------:R-:W-:Y:S01]  /*d290*/  PRMT R109, RZ, 0x7610, R109 ;  /* 0x00007610ff6d7816 */ /* 0x000fe2000000006d */
[----:B------:R-:W-:Y:S01]  /*d2a0*/  @!P0 IMAD.MOV.U32 R20, RZ, RZ, R237 ;  /* 0x000000ffff148224 */ /* 0x000fe200078e00ed */
[----:B------:R1:W4:Y:S01]  /*d2b0*/  @!P0 LDG.E.U8 R102, desc[UR14][R88.64] ;  /* 0x0000000e58668981 */ /* 0x000322000c1e1100 */
[----:B------:R-:W-:Y:S01]  /*d2c0*/  @!P0 IMAD.MOV.U32 R21, RZ, RZ, R198 ;  /* 0x000000ffff158224 */ /* 0x000fe200078e00c6 */
[----:B------:R-:W-:Y:S01]  /*d2d0*/  PRMT R93, RZ, 0x7610, R93 ;  /* 0x00007610ff5d7816 */ /* 0x000fe2000000005d */
[----:B0-----:R-:W-:Y:S01]  /*d2e0*/  @!P0 IMAD.MOV.U32 R90, RZ, RZ, R250 ;  /* 0x000000ffff5a8224 */ /* 0x001fe200078e00fa */
[----:B------:R3:W4:Y:S01]  /*d2f0*/  @!P0 LDG.E.U8 R108, desc[UR14][R22.64] ;  /* 0x0000000e166c8981 */ /* 0x000722000c1e1100 */
[----:B------:R-:W-:Y:S01]  /*d300*/  @!P0 IMAD.MOV.U32 R91, RZ, RZ, R249 ;  /* 0x000000ffff5b8224 */ /* 0x000fe200078e00f9 */
[----:B------:R-:W-:-:S02]  /*d310*/  PRMT R94, RZ, 0x7610, R94 ;  /* 0x00007610ff5e7816 */ /* 0x000fc4000000005e */
[----:B------:R0:W4:Y:S01]  /*d320*/  @!P0 LDG.E.U8 R109, desc[UR14][R20.64] ;  /* 0x0000000e146d8981 */ /* 0x000122000c1e1100 */
[----:B-1----:R-:W-:Y:S02]  /*d330*/  @!P0 IMAD.MOV.U32 R88, RZ, RZ, R218 ;  /* 0x000000ffff588224 */ /* 0x002fe400078e00da */
[----:B------:R-:W-:Y:S01]  /*d340*/  @!P0 IMAD.MOV.U32 R89, RZ, RZ, R217 ;  /* 0x000000ffff598224 */ /* 0x000fe200078e00d9 */
[----:B------:R-:W4:Y:S01]  /*d350*/  @!P0 LDG.E.U8 R92, desc[UR14][R90.64] ;  /* 0x0000000e5a5c8981 */ /* 0x000f22000c1e1100 */
[----:B------:R-:W-:Y:S01]  /*d360*/  PRMT R95, RZ, 0x7610, R95 ;  /* 0x00007610ff5f7816 */ /* 0x000fe2000000005f */
[----:B---3--:R-:W-:Y:S02]  /*d370*/  @!P0 IMAD.MOV.U32 R22, RZ, RZ, R222 ;  /* 0x000000ffff168224 */ /* 0x008fe400078e00de */
[----:B------:R-:W-:Y:S01]  /*d380*/  @!P0 IMAD.MOV.U32 R23, RZ, RZ, R205 ;  /* 0x000000ffff178224 */ /* 0x000fe200078e00cd */
[----:B------:R-:W3:Y:S01]  /*d390*/  @!P0 LDG.E.U8 R93, desc[UR14][R88.64] ;  /* 0x0000000e585d8981 */ /* 0x000ee2000c1e1100 */
[----:B0-----:R-:W-:-:S02]  /*d3a0*/  @!P0 IMAD.MOV.U32 R20, RZ, RZ, R224 ;  /* 0x000000ffff148224 */ /* 0x001fc400078e00e0 */
[----:B------:R-:W-:Y:S01]  /*d3b0*/  @!P0 IMAD.MOV.U32 R21, RZ, RZ, R241 ;  /* 0x000000ffff158224 */ /* 0x000fe200078e00f1 */
[----:B------:R-:W3:Y:S04]  /*d3c0*/  @!P0 LDG.E.U8 R94, desc[UR14][R22.64] ;  /* 0x0000000e165e8981 */ /* 0x000ee8000c1e1100 */
[----:B------:R0:W3:Y:S01]  /*d3d0*/  @!P0 LDG.E.U8 R95, desc[UR14][R20.64] ;  /* 0x0000000e145f8981 */ /* 0x0000e2000c1e1100 */
[----:B------:R-:W-:-:S03]  /*d3e0*/  PRMT R13, R3, 0x5410, R2 ;  /* 0x00005410030d7816 */ /* 0x000fc60000000002 */
[----:B------:R-:W3:Y:S04]  /*d3f0*/  LDL.LU R138, [R1+0x64c] ;  /* 0x00064c00018a7983 */ /* 0x000ee80000300800 */
[----:B------:R-:W3:Y:S04]  /*d400*/  LDL.LU R2, [R1+0x648] ;  /* 0x0006480001027983 */ /* 0x000ee80000300800 */
[----:B------:R-:W3:Y:S01]  /*d410*/  LDL.LU R3, [R1+0x644] ;  /* 0x0006440001037983 */ /* 0x000ee20000300800 */
        /* <DEDUP_REMOVED lines=32> */
[----:B------:R-:W-:Y:S02]  /*d620*/  PRMT R169, R169, 0x3340, R170 ;  /* 0x00003340a9a97816 */ /* 0x000fe400000000aa */
[----:B0-----:R-:W-:Y:S02]  /*d630*/  PRMT R20, R171, 0x3340, R172 ;  /* 0x00003340ab147816 */ /* 0x001fe400000000ac */
        /* <DEDUP_REMOVED lines=19> */
[----:B------:R-:W-:Y:S01]  /*d770*/  PRMT R19, R118, 0x5410, R19 ;  /* 0x0000541076137816 */ /* 0x000fe20000000013 */
[----:B--2---:R-:W-:Y:S01]  /*d780*/  STS.128 [R120+UR12], R8 ;  /* 0x0000000878007988 */ /* 0x004fe20008000c0c */
[----:B------:R-:W-:Y:S01]  /*d790*/  PRMT R20, R169, 0x5410, R20 ;  /* 0x00005410a9147816 */ /* 0x000fe20000000014 */
[----:B------:R-:W0:Y:S01]  /*d7a0*/  LDC R6, c[0x0][0x238] ;  /* 0x00008e00ff067b82 */ /* 0x000e220000000800 */
[----:B------:R-:W-:-:S02]  /*d7b0*/  PRMT R21, R173, 0x5410, R21 ;  /* 0x00005410ad157816 */ /* 0x000fc40000000015 */
[----:B------:R-:W-:Y:S02]  /*d7c0*/  PRMT R22, R177, 0x5410, R22 ;  /* 0x00005410b1167816 */ /* 0x000fe40000000016 */
[----:B------:R-:W-:Y:S01]  /*d7d0*/  PRMT R23, R181, 0x5410, R23 ;  /* 0x00005410b5177816 */ /* 0x000fe20000000017 */
[----:B------:R1:W-:Y:S01]  /*d7e0*/  STS.128 [R111+UR12], R12 ;  /* 0x0000000c6f007988 */ /* 0x0003e20008000c0c */
[----:B------:R-:W-:Y:S02]  /*d7f0*/  PRMT R88, R185, 0x5410, R88 ;  /* 0x00005410b9587816 */ /* 0x000fe40000000058 */
[----:B------:R-:W-:Y:S02]  /*d800*/  PRMT R89, R189, 0x5410, R89 ;  /* 0x00005410bd597816 */ /* 0x000fe40000000059 */
[----:B------:R-:W-:Y:S02]  /*d810*/  PRMT R90, R193, 0x5410, R90 ;  /* 0x00005410c15a7816 */ /* 0x000fe4000000005a */
[----:B------:R-:W-:Y:S01]  /*d820*/  PRMT R91, R163, 0x5410, R91 ;  /* 0x00005410a35b7816 */ /* 0x000fe2000000005b */
[----:B------:R-:W-:Y:S04]  /*d830*/  STS.128 [R119+UR12], R16 ;  /* 0x0000001077007988 */ /* 0x000fe80008000c0c */
[----:B------:R-:W2:Y:S01]  /*d840*/  LDL.LU R5, [R1+0x640] ;  /* 0x0006400001057983 */ /* 0x000ea20000300800 */
[----:B-1----:R-:W1:Y:S03]  /*d850*/  S2R R111, SR_TID.X ;  /* 0x00000000006f7919 */ /* 0x002e660000002100 */
[----:B------:R-:W2:Y:S01]  /*d860*/  LDL.LU R4, [R1+0x63c] ;  /* 0x00063c0001047983 */ /* 0x000ea20000300800 */
[----:B-1----:R-:W-:-:S03]  /*d870*/  LOP3.LUT R111, R111, 0x7f, RZ, 0xc0, !PT ;  /* 0x0000007f6f6f7812 */ /* 0x002fc600078ec0ff */
[----:B----4-:R-:W-:Y:S04]  /*d880*/  STS.128 [R117+UR12], R20 ;  /* 0x0000001475007988 */ /* 0x010fe80008000c0c */
[----:B------:R1:W-:Y:S02]  /*d890*/  STS.128 [R116+UR12], R88 ;  /* 0x0000005874007988 */ /* 0x0003e40008000c0c */
[----:B-1----:R-:W1:Y:S02]  /*d8a0*/  S2R R116, SR_TID.X ;  /* 0x0000000000747919 */ /* 0x002e640000002100 */
[----:B------:R-:W-:Y:S01]  /*d8b0*/  STS.U8 [R111+UR12+0x4000], R139 ;  /* 0x0040008b6f007988 */ /* 0x000fe2000800000c */
[----:B-1----:R-:W-:-:S03]  /*d8c0*/  LOP3.LUT R116, R116, 0x7f, RZ, 0xc0, !PT ;  /* 0x0000007f74747812 */ /* 0x002fc600078ec0ff */
[----:B------:R-:W-:Y:S01]  /*d8d0*/  STS.U8 [R111+UR12+0x4400], R123 ;  /* 0x0044007b6f007988 */ /* 0x000fe2000800000c */
[----:B------:R-:W-:-:S03]  /*d8e0*/  LOP3.LUT R117, R116, 0x10, RZ, 0x3c, !PT ;  /* 0x0000001074757812 */ /* 0x000fc600078e3cff */
[----:B------:R-:W-:Y:S04]  /*d8f0*/  STS.U8 [R111+UR12+0x4800], R122 ;  /* 0x0048007a6f007988 */ /* 0x000fe8000800000c */
        /* <DEDUP_REMOVED lines=12> */
[----:B------:R1:W-:Y:S02]  /*d9c0*/  STS.U8 [R117+UR12+0x5c80], R134 ;  /* 0x005c808675007988 */ /* 0x0003e4000800000c */
[----:B-1----:R-:W1:Y:S01]  /*d9d0*/  S2R R117, SR_TID.X ;  /* 0x0000000000757919 */ /* 0x002e620000002100 */
[----:B------:R-:W-:-:S05]  /*d9e0*/  LOP3.LUT R116, R116, 0x20, RZ, 0x3c, !PT ;  /* 0x0000002074747812 */ /* 0x000fca00078e3cff */
[----:B------:R-:W-:Y:S01]  /*d9f0*/  STS.U8 [R116+UR12+0x4100], R135 ;  /* 0x0041008774007988 */ /* 0x000fe2000800000c */
[----:B-1----:R-:W-:-:S04]  /*da00*/  LOP3.LUT R117, R117, 0x7f, RZ, 0xc0, !PT ;  /* 0x0000007f75757812 */ /* 0x002fc800078ec0ff */
[C---:B------:R-:W-:Y:S02]  /*da10*/  LOP3.LUT R8, R117.reuse, 0x30, RZ, 0x3c, !PT ;  /* 0x0000003075087812 */ /* 0x040fe400078e3cff */
[----:B------:R-:W-:Y:S02]  /*da20*/  LOP3.LUT R7, R117, 0x40, RZ, 0x3c, !PT ;  /* 0x0000004075077812 */ /* 0x000fe400078e3cff */
[----:B------:R-:W1:Y:S01]  /*da30*/  S2R R117, SR_TID.X ;  /* 0x0000000000757919 */ /* 0x000e620000002100 */
        /* <DEDUP_REMOVED lines=10> */
[----:B------:R-:W-:Y:S01]  /*dae0*/  STS.U8 [R8+UR12+0x4d80], R148 ;  /* 0x004d809408007988 */ /* 0x000fe2000800000c */
[----:B-1----:R-:W-:-:S03]  /*daf0*/  LOP3.LUT R117, R117, 0x7f, RZ, 0xc0, !PT ;  /* 0x0000007f75757812 */ /* 0x002fc600078ec0ff */
[----:B------:R-:W-:Y:S04]  /*db00*/  STS.U8 [R8+UR12+0x5180], R149 ;  /* 0x0051809508007988 */ /* 0x000fe8000800000c */
[----:B------:R-:W-:Y:S04]  /*db10*/  STS.U8 [R8+UR12+0x5580], R150 ;  /* 0x0055809608007988 */ /* 0x000fe8000800000c */
[----:B------:R-:W-:Y:S04]  /*db20*/  STS.U8 [R8+UR12+0x5980], R151 ;  /* 0x0059809708007988 */ /* 0x000fe8000800000c */
[----:B------:R1:W-:Y:S04]  /*db30*/  STS.U8 [R8+UR12+0x5d80], R152 ;  /* 0x005d809808007988 */ /* 0x0003e8000800000c */
[----:B------:R-:W-:Y:S04]  /*db40*/  STS.U8 [R7+UR12+0x4200], R153 ;  /* 0x0042009907007988 */ /* 0x000fe8000800000c */
[----:B------:R-:W-:Y:S01]  /*db50*/  STS.U8 [R7+UR12+0x4600], R154 ;  /* 0x0046009a07007988 */ /* 0x000fe2000800000c */
[----:B-1----:R-:W-:-:S03]  /*db60*/  LOP3.LUT R8, R117, 0x50, RZ, 0x3c, !PT ;  /* 0x0000005075087812 */ /* 0x002fc600078e3cff */
[----:B------:R-:W-:Y:S04]  /*db70*/  STS.U8 [R7+UR12+0x4a00], R156 ;  /* 0x004a009c07007988 */ /* 0x000fe8000800000c */
[----:B------:R-:W-:Y:S04]  /*db80*/  STS.U8 [R7+UR12+0x4e00], R157 ;  /* 0x004e009d07007988 */ /* 0x000fe8000800000c */
        /* <DEDUP_REMOVED lines=11> */
[----:B---3--:R-:W-:Y:S04]  /*dc40*/  STS.U8 [R8+UR12+0x5a80], R93 ;  /* 0x005a805d08007988 */ /* 0x008fe8000800000c */
[----:B------:R1:W-:Y:S04]  /*dc50*/  STS.U8 [R8+UR12+0x5e80], R108 ;  /* 0x005e806c08007988 */ /* 0x0003e8000800000c */
        /* <DEDUP_REMOVED lines=8> */
[----:B------:R1:W-:Y:S01]  /*dce0*/  STS.U8 [R7+UR12+0x5f00], R104 ;  /* 0x005f006807007988 */ /* 0x0003e2000800000c */
[----:B0-----:R-:W-:-:S03]  /*dcf0*/  IMAD.SHL.U32 R6, R6, 0x80, RZ ;  /* 0x0000008006067824 */ /* 0x001fc600078e00ff */
[----:B-1----:R-:W3:Y:S04]  /*dd00*/  LDL R7, [R1+0x558] ;  /* 0x0005580001077983 */ /* 0x002ee80000100800 */
[----:B------:R-:W4:Y:S04]  /*dd10*/  LDL.LU R120, [R1+0x514] ;  /* 0x0005140001787983 */ /* 0x000f280000300800 */
[----:B------:R-:W3:Y:S04]  /*dd20*/  LDL.LU R121, [R1+0x504] ;  /* 0x0005040001797983 */ /* 0x000ee80000300800 */
[----:B------:R-:W3:Y:S04]  /*dd30*/  LDL.LU R111, [R1+0x4fc] ;  /* 0x0004fc00016f7983 */ /* 0x000ee80000300800 */
[----:B------:R-:W3:Y:S04]  /*dd40*/  LDL.LU R184, [R1+0x4ec] ;  /* 0x0004ec0001b87983 */ /* 0x000ee80000300800 */
[----:B------:R-:W3:Y:S04]  /*dd50*/  LDL.LU R182, [R1+0x510] ;  /* 0x0005100001b67983 */ /* 0x000ee80000300800 */
[----:B------:R-:W3:Y:S04]  /*dd60*/  LDL.LU R179, [R1+0x4e4] ;  /* 0x0004e40001b37983 */ /* 0x000ee80000300800 */
[----:B------:R-:W3:Y:S01]  /*dd70*/  LDL.LU R180, [R1+0x508] ;  /* 0x0005080001b47983 */ /* 0x000ee20000300800 */
[----:B------:R-:W-:-:S03]  /*dd80*/  IADD3 R3, P6, R6, R3, RZ ;  /* 0x0000000306037210 */ /* 0x000fc60007fde0ff */
[----:B------:R-:W3:Y:S04]  /*dd90*/  LDL.LU R178, [R1+0x4dc] ;  /* 0x0004dc0001b27983 */ /* 0x000ee80000300800 */
[----:B------:R-:W3:Y:S04]  /*dda0*/  LDL.LU R175, [R1+0x500] ;  /* 0x0005000001af7983 */ /* 0x000ee80000300800 */
[----:B------:R-:W3:Y:S04]  /*ddb0*/  LDL.LU R176, [R1+0x4d4] ;  /* 0x0004d40001b07983 */ /* 0x000ee80000300800 */
[----:B------:R-:W3:Y:S04]  /*ddc0*/  LDL.LU R172, [R1+0x4f8] ;  /* 0x0004f80001ac7983 */ /* 0x000ee80000300800 */
[----:B------:R-:W3:Y:S04]  /*ddd0*/  LDL.LU R119, [R1+0x4cc] ;  /* 0x0004cc0001777983 */ /* 0x000ee80000300800 */
[----:B------:R-:W3:Y:S04]  /*dde0*/  LDL.LU R116, [R1+0x4f0] ;  /* 0x0004f00001747983 */ /* 0x000ee80000300800 */
[----:B------:R-:W3:Y:S04]  /*ddf0*/  LDL.LU R117, [R1+0x4c4] ;  /* 0x0004c40001757983 */ /* 0x000ee80000300800 */
[----:B------:R-:W3:Y:S04]  /*de00*/  LDL.LU R170, [R1+0x4e8] ;  /* 0x0004e80001aa7983 */ /* 0x000ee80000300800 */
[----:B------:R0:W-:Y:S04]  /*de10*/  STL [R1+0x50c], R3 ;  /* 0x00050c0301007387 */ /* 0x0001e80000100800 */
[----:B0-----:R-:W3:Y:S01]  /*de20*/  LDL.LU R3, [R1+0x638] ;  /* 0x0006380001037983 */ /* 0x001ee20000300800 */
[----:B------:R-:W-:-:S02]  /*de30*/  IADD3 R2, P3, R6, R2, RZ ;  /* 0x0000000206027210 */ /* 0x000fc40007f7e0ff */
[C---:B--2---:R-:W-:Y:S02]  /*de40*/  IADD3 R5, P4, R6.reuse, R5, RZ ;  /* 0x0000000506057210 */ /* 0x044fe40007f9e0ff */
[C---:B----4-:R-:W-:Y:S02]  /*de50*/  IADD3 R120, P5, R6.reuse, R120, RZ ;  /* 0x0000007806787210 */ /* 0x050fe40007fbe0ff */
[----:B---3--:R-:W-:-:S03]  /*de60*/  IADD3 R121, P1, R6, R121, RZ ;  /* 0x0000007906797210 */ /* 0x008fc60007f3e0ff */
[----:B------:R0:W-:Y:S01]  /*de70*/  STL [R1+0x514], R120 ;  /* 0x0005147801007387 */ /* 0x0001e20000100800 */
[----:B------:R-:W-:-:S03]  /*de80*/  IADD3 R111, P2, R6, R111, RZ ;  /* 0x0000006f066f7210 */ /* 0x000fc60007f5e0ff */
[----:B0-----:R-:W2:Y:S04]  /*de90*/  LDL.LU R120, [R1+0x4bc] ;  /* 0x0004bc0001787983 */ /* 0x001ea80000300800 */
[----:B------:R0:W-:Y:S04]  /*dea0*/  STL [R1+0x4f4], R2 ;  /* 0x0004f40201007387 */ /* 0x0001e80000100800 */
[----:B------:R1:W-:Y:S04]  /*deb0*/  STL [R1+0x504], R121 ;  /* 0x0005047901007387 */ /* 0x0003e80000100800 */
[----:B------:R3:W-:Y:S01]  /*dec0*/  STL [R1+0x4fc], R111 ;  /* 0x0004fc6f01007387 */ /* 0x0007e20000100800 */
[----:B0-----:R-:W-:-:S03]  /*ded0*/  SHF.R.S32.HI R2, RZ, 0x1f, R6 ;  /* 0x0000001fff027819 */ /* 0x001fc60000011406 */
[----:B------:R-:W4:Y:S04]  /*dee0*/  LDL.LU R174, [R1+0x4e0] ;  /* 0x0004e00001ae7983 */ /* 0x000f280000300800 */
[----:B------:R-:W4:Y:S04]  /*def0*/  LDL.LU R171, [R1+0x4b4] ;  /* 0x0004b40001ab7983 */ /* 0x000f280000300800 */
[----:B-1----:R-:W4:Y:S01]  /*df00*/  LDL.LU R121, [R1+0x4d8] ;  /* 0x0004d80001797983 */ /* 0x002f220000300800 */
[----:B------:R-:W-:Y:S01]  /*df10*/  IMAD.X R182, R2, 0x1, R182, P5 ;  /* 0x0000000102b67824 */ /* 0x000fe200028e06b6 */
[----:B------:R-:W-:-:S02]  /*df20*/  IADD3 R179, P5, R6, R179, RZ ;  /* 0x000000b306b37210 */ /* 0x000fc40007fbe0ff */
[----:B---3--:R-:W3:Y:S01]  /*df30*/  LDL.LU R111, [R1+0x4ac] ;  /* 0x0004ac00016f7983 */ /* 0x008ee20000300800 */
[----:B------:R-:W-:Y:S01]  /*df40*/  IMAD.X R180, R2, 0x1, R180, P6 ;  /* 0x0000000102b47824 */ /* 0x000fe200030e06b4 */
[----:B------:R-:W-:Y:S01]  /*df50*/  IADD3 R178, P6, R6, R178, RZ ;  /* 0x000000b206b27210 */ /* 0x000fe20007fde0ff */
[C---:B------:R-:W-:Y:S02]  /*df60*/  IMAD.X R175, R2.reuse, 0x1, R175, P1 ;  /* 0x0000000102af7824 */ /* 0x040fe400008e06af */
[----:B------:R-:W-:Y:S01]  /*df70*/  IMAD.X R172, R2, 0x1, R172, P2 ;  /* 0x0000000102ac7824 */ /* 0x000fe200010e06ac */
[C---:B------:R-:W-:Y:S02]  /*df80*/  IADD3 R119, P2, R6.reuse, R119, RZ ;  /* 0x0000007706777210 */ /* 0x040fe40007f5e0ff */
[----:B------:R-:W-:Y:S01]  /*df90*/  IADD3 R176, P1, R6, R176, RZ ;  /* 0x000000b006b07210 */ /* 0x000fe20007f3e0ff */
[C---:B------:R-:W-:Y:S02]  /*dfa0*/  IMAD.X R116, R2.reuse, 0x1, R116, P3 ;  /* 0x0000000102747824 */ /* 0x040fe400018e0674 */
[----:B------:R-:W-:Y:S01]  /*dfb0*/  IMAD.X R3, R2, 0x1, R3, P4 ;  /* 0x0000000102037824 */ /* 0x000fe200020e0603 */
[----:B------:R-:W-:-:S05]  /*dfc0*/  IADD3 R184, P4, R6, R184, RZ ;  /* 0x000000b806b87210 */ /* 0x000fca0007f9e0ff */
[----:B------:R-:W-:Y:S04]  /*dfd0*/  STL [R1+0x4ec], R184 ;  /* 0x0004ecb801007387 */ /* 0x000fe80000100800 */
[----:B------:R-:W-:Y:S04]  /*dfe0*/  STL [R1+0x510], R182 ;  /* 0x000510b601007387 */ /* 0x000fe80000100800 */
[----:B------:R-:W-:Y:S04]  /*dff0*/  STL [R1+0x4e4], R179 ;  /* 0x0004e4b301007387 */ /* 0x000fe80000100800 */
[----:B------:R-:W-:Y:S04]  /*e000*/  STL [R1+0x508], R180 ;  /* 0x000508b401007387 */ /* 0x000fe80000100800 */
[----:B------:R-:W-:Y:S04]  /*e010*/  STL [R1+0x4dc], R178 ;  /* 0x0004dcb201007387 */ /* 0x000fe80000100800 */
[----:B------:R-:W-:Y:S04]  /*e020*/  STL [R1+0x500], R175 ;  /* 0x000500af01007387 */ /* 0x000fe80000100800 */
[----:B------:R0:W-:Y:S04]  /*e030*/  STL [R1+0x4cc], R119 ;  /* 0x0004cc7701007387 */ /* 0x0001e80000100800 */
[----:B------:R-:W-:Y:S04]  /*e040*/  STL [R1+0x4d4], R176 ;  /* 0x0004d4b001007387 */ /* 0x000fe80000100800 */
[----:B0-----:R-:W3:Y:S04]  /*e050*/  LDL.LU R119, [R1+0x4d0] ;  /* 0x0004d00001777983 */ /* 0x001ee80000300800 */
[----:B------:R-:W-:Y:S04]  /*e060*/  STL [R1+0x4f8], R172 ;  /* 0x0004f8ac01007387 */ /* 0x000fe80000100800 */
[----:B------:R0:W-:Y:S04]  /*e070*/  STL [R1+0x4f0], R116 ;  /* 0x0004f07401007387 */ /* 0x0001e80000100800 */
[----:B0-----:R-:W3:Y:S01]  /*e080*/  LDL.LU R116, [R1+0x4a4] ;  /* 0x0004a40001747983 */ /* 0x001ee20000300800 */
[----:B------:R-:W-:-:S03]  /*e090*/  IADD3 R117, P3, R6, R117, RZ ;  /* 0x0000007506757210 */ /* 0x000fc60007f7e0ff */
[----:B------:R-:W3:Y:S04]  /*e0a0*/  LDL.LU R192, [R1+0x4c8] ;  /* 0x0004c80001c07983 */ /* 0x000ee80000300800 */
[----:B------:R-:W3:Y:S04]  /*e0b0*/  LDL.LU R190, [R1+0x49c] ;  /* 0x00049c0001be7983 */ /* 0x000ee80000300800 */
[----:B------:R-:W3:Y:S04]  /*e0c0*/  LDL.LU R187, [R1+0x4c0] ;  /* 0x0004c00001bb7983 */ /* 0x000ee80000300800 */
[----:B------:R0:W-:Y:S04]  /*e0d0*/  STL [R1+0x4c4], R117 ;  /* 0x0004c47501007387 */ /* 0x0001e80000100800 */
[----:B------:R-:W3:Y:S04]  /*e0e0*/  LDL.LU R188, [R1+0x494] ;  /* 0x0004940001bc7983 */ /* 0x000ee80000300800 */
[----:B0-----:R-:W3:Y:S01]  /*e0f0*/  LDL.LU R117, [R1+0x4b8] ;  /* 0x0004b80001757983 */ /* 0x001ee20000300800 */
[----:B------:R-:W-:-:S03]  /*e100*/  IMAD.X R170, R2, 0x1, R170, P4 ;  /* 0x0000000102aa7824 */ /* 0x000fc600020e06aa */
[----:B------:R-:W3:Y:S04]  /*e110*/  LDL.LU R186, [R1+0x48c] ;  /* 0x00048c0001ba7983 */ /* 0x000ee80000300800 */
[----:B------:R0:W-:Y:S04]  /*e120*/  STL [R1+0x4e8], R170 ;  /* 0x0004e8aa01007387 */ /* 0x0001e80000100800 */
[----:B0-----:R-:W3:Y:S04]  /*e130*/  LDL.LU R170, [R1+0x4b0] ;  /* 0x0004b00001aa7983 */ /* 0x001ee80000300800 */
[----:B------:R-:W3:Y:S04]  /*e140*/  LDL.LU R176, [R1+0x484] ;  /* 0x0004840001b07983 */ /* 0x000ee80000300800 */
[----:B------:R-:W3:Y:S01]  /*e150*/  LDL.LU R172, [R1+0x4a8] ;  /* 0x0004a80001ac7983 */ /* 0x000ee20000300800 */
[----:B--2---:R-:W-:-:S05]  /*e160*/  IADD3 R120, P4, R6, R120, RZ ;  /* 0x0000007806787210 */ /* 0x004fca0007f9e0ff */
[----:B------:R0:W-:Y:S04]  /*e170*/  STL [R1+0x4bc], R120 ;  /* 0x0004bc7801007387 */ /* 0x0001e80000100800 */
[----:B0-----:R-:W2:Y:S01]  /*e180*/  LDL.LU R120, [R1+0x47c] ;  /* 0x00047c0001787983 */ /* 0x001ea20000300800 */
[----:B----4-:R-:W-:-:S03]  /*e190*/  IMAD.X R174, R2, 0x1, R174, P5 ;  /* 0x0000000102ae7824 */ /* 0x010fc600028e06ae */
[----:B------:R-:W4:Y:S01]  /*e1a0*/  LDL.LU R183, [R1+0x4a0] ;  /* 0x0004a00001b77983 */ /* 0x000f220000300800 */
[----:B------:R-:W-:Y:S01]  /*e1b0*/  IADD3 R171, P5, R6, R171, RZ ;  /* 0x000000ab06ab7210 */ /* 0x000fe20007fbe0ff */
[----:B------:R-:W-:Y:S02]  /*e1c0*/  IMAD.X R121, R2, 0x1, R121, P6 ;  /* 0x0000000102797824 */ /* 0x000fe400030e0679 */
[----:B------:R-:W-:Y:S01]  /*e1d0*/  STL [R1+0x4e0], R174 ;  /* 0x0004e0ae01007387 */ /* 0x000fe20000100800 */
[----:B---3--:R-:W-:-:S03]  /*e1e0*/  IADD3 R111, P6, R6, R111, RZ ;  /* 0x0000006f066f7210 */ /* 0x008fc60007fde0ff */
[----:B------:R0:W-:Y:S04]  /*e1f0*/  STL [R1+0x4d8], R121 ;  /* 0x0004d87901007387 */ /* 0x0001e80000100800 */
[----:B------:R1:W-:Y:S04]  /*e200*/  STL [R1+0x4b4], R171 ;  /* 0x0004b4ab01007387 */ /* 0x0003e80000100800 */
[----:B0-----:R-:W3:Y:S04]  /*e210*/  LDL.LU R121, [R1+0x474] ;  /* 0x0004740001797983 */ /* 0x001ee80000300800 */
[----:B------:R-:W3:Y:S04]  /*e220*/  LDL.LU R184, [R1+0x498] ;  /* 0x0004980001b87983 */ /* 0x000ee80000300800 */
[----:B------:R-:W3:Y:S04]  /*e230*/  LDL.LU R182, [R1+0x46c] ;  /* 0x00046c0001b67983 */ /* 0x000ee80000300800 */
[----:B------:R-:W3:Y:S04]  /*e240*/  LDL.LU R179, [R1+0x490] ;  /* 0x0004900001b37983 */ /* 0x000ee80000300800 */
[----:B------:R0:W-:Y:S04]  /*e250*/  STL [R1+0x4ac], R111 ;  /* 0x0004ac6f01007387 */ /* 0x0001e80000100800 */
[----:B------:R-:W3:Y:S04]  /*e260*/  LDL.LU R180, [R1+0x464] ;  /* 0x0004640001b47983 */ /* 0x000ee80000300800 */
[----:B------:R-:W3:Y:S04]  /*e270*/  LDL.LU R178, [R1+0x488] ;  /* 0x0004880001b27983 */ /* 0x000ee80000300800 */
[----:B------:R-:W3:Y:S04]  /*e280*/  LDL.LU R175, [R1+0x45c] ;  /* 0x00045c0001af7983 */ /* 0x000ee80000300800 */
[----:B------:R-:W3:Y:S04]  /*e290*/  LDL.LU R174, [R1+0x480] ;  /* 0x0004800001ae7983 */ /* 0x000ee80000300800 */
[----:B-1----:R-:W3:Y:S04]  /*e2a0*/  LDL.LU R171, [R1+0x454] ;  /* 0x0004540001ab7983 */ /* 0x002ee80000300800 */
[----:B0-----:R-:W3:Y:S01]  /*e2b0*/  LDL.LU R111, [R1+0x478] ;  /* 0x00047800016f7983 */ /* 0x001ee20000300800 */
[----:B------:R-:W-:-:S05]  /*e2c0*/  IMAD.X R119, R2, 0x1, R119, P1 ;  /* 0x0000000102777824 */ /* 0x000fca00008e0677 */
[----:B------:R0:W-:Y:S04]  /*e2d0*/  STL [R1+0x4d0], R119 ;  /* 0x0004d07701007387 */ /* 0x0001e80000100800 */
[----:B0-----:R-:W3:Y:S01]  /*e2e0*/  LDL.LU R119, [R1+0x44c] ;  /* 0x00044c0001777983 */ /* 0x001ee20000300800 */
[----:B------:R-:W-:-:S05]  /*e2f0*/  IADD3 R116, P1, R6, R116, RZ ;  /* 0x0000007406747210 */ /* 0x000fca0007f3e0ff */
[----:B------:R0:W-:Y:S04]  /*e300*/  STL [R1+0x4a4], R116 ;  /* 0x0004a47401007387 */ /* 0x0001e80000100800 */
[----:B0-----:R-:W3:Y:S01]  /*e310*/  LDL.LU R116, [R1+0x470] ;  /* 0x0004700001747983 */ /* 0x001ee20000300800 */
[----:B------:R-:W-:Y:S01]  /*e320*/  IMAD.X R192, R2, 0x1, R192, P2 ;  /* 0x0000000102c07824 */ /* 0x000fe200010e06c0 */
[----:B------:R-:W-:Y:S01]  /*e330*/  IADD3 R190, P2, R6, R190, RZ ;  /* 0x000000be06be7210 */ /* 0x000fe20007f5e0ff */
[----:B------:R-:W-:-:S03]  /*e340*/  IMAD.X R187, R2, 0x1, R187, P3 ;  /* 0x0000000102bb7824 */ /* 0x000fc600018e06bb */
[----:B------:R-:W-:Y:S01]  /*e350*/  STL [R1+0x4c8], R192 ;  /* 0x0004c8c001007387 */ /* 0x000fe20000100800 */
[----:B------:R-:W-:-:S03]  /*e360*/  IMAD.X R117, R2, 0x1, R117, P4 ;  /* 0x0000000102757824 */ /* 0x000fc600020e0675 */
[----:B------:R-:W-:Y:S04]  /*e370*/  STL [R1+0x49c], R190 ;  /* 0x00049cbe01007387 */ /* 0x000fe80000100800 */
[----:B------:R0:W-:Y:S04]  /*e380*/  STL [R1+0x4b8], R117 ;  /* 0x0004b87501007387 */ /* 0x0001e80000100800 */
[----:B------:R-:W-:Y:S04]  /*e390*/  STL [R1+0x4c0], R187 ;  /* 0x0004c0bb01007387 */ /* 0x000fe80000100800 */
[----:B0-----:R-:W3:Y:S01]  /*e3a0*/  LDL.LU R117, [R1+0x444] ;  /* 0x0004440001757983 */ /* 0x001ee20000300800 */
[----:B------:R-:W-:Y:S01]  /*e3b0*/  IADD3 R188, P3, R6, R188, RZ ;  /* 0x000000bc06bc7210 */ /* 0x000fe20007f7e0ff */
[----:B------:R-:W-:Y:S01]  /*e3c0*/  IMAD.X R170, R2, 0x1, R170, P5 ;  /* 0x0000000102aa7824 */ /* 0x000fe200028e06aa */
[----:B------:R-:W-:-:S03]  /*e3d0*/  IADD3 R186, P4, R6, R186, RZ ;  /* 0x000000ba06ba7210 */ /* 0x000fc60007f9e0ff */
[----:B------:R-:W-:Y:S01]  /*e3e0*/  STL [R1+0x494], R188 ;  /* 0x000494bc01007387 */ /* 0x000fe20000100800 */
[----:B------:R-:W-:-:S03]  /*e3f0*/  IADD3 R176, P5, R6, R176, RZ ;  /* 0x000000b006b07210 */ /* 0x000fc60007fbe0ff */
[----:B------:R0:W-:Y:S01]  /*e400*/  STL [R1+0x4b0], R170 ;  /* 0x0004b0aa01007387 */ /* 0x0001e20000100800 */
[----:B------:R-:W-:-:S03]  /*e410*/  IMAD.X R172, R2, 0x1, R172, P6 ;  /* 0x0000000102ac7824 */ /* 0x000fc600030e06ac */
[----:B0-----:R-:W3:Y:S04]  /*e420*/  LDL.LU R170, [R1+0x468] ;  /* 0x0004680001aa7983 */ /* 0x001ee80000300800 */
[----:B------:R-:W-:Y:S04]  /*e430*/  STL [R1+0x48c], R186 ;  /* 0x00048cba01007387 */ /* 0x000fe80000100800 */
[----:B------:R0:W-:Y:S04]  /*e440*/  STL [R1+0x484], R176 ;  /* 0x000484b001007387 */ /* 0x0001e80000100800 */
[----:B0-----:R-:W3:Y:S04]  /*e450*/  LDL.LU R176, [R1+0x43c] ;  /* 0x00043c0001b07983 */ /* 0x001ee80000300800 */
[----:B------:R0:W-:Y:S04]  /*e460*/  STL [R1+0x4a8], R172 ;  /* 0x0004a8ac01007387 */ /* 0x0001e80000100800 */
[----:B0-----:R-:W3:Y:S01]  /*e470*/  LDL.LU R172, [R1+0x460] ;  /* 0x0004600001ac7983 */ /* 0x001ee20000300800 */
[----:B--2---:R-:W-:Y:S01]  /*e480*/  IADD3 R120, P6, R6, R120, RZ ;  /* 0x0000007806787210 */ /* 0x004fe20007fde0ff */
[----:B----4-:R-:W-:-:S04]  /*e490*/  IMAD.X R183, R2, 0x1, R183, P1 ;  /* 0x0000000102b77824 */ /* 0x010fc800008e06b7 */
[----:B------:R0:W-:Y:S04]  /*e4a0*/  STL [R1+0x47c], R120 ;  /* 0x00047c7801007387 */ /* 0x0001e80000100800 */
[----:B0-----:R-:W2:Y:S01]  /*e4b0*/  LDL.LU R120, [R1+0x434] ;  /* 0x0004340001787983 */ /* 0x001ea20000300800 */
[----:B---3--:R-:W-:Y:S01]  /*e4c0*/  IADD3 R121, P1, R6, R121, RZ ;  /* 0x0000007906797210 */ /* 0x008fe20007f3e0ff */
[----:B------:R-:W-:-:S04]  /*e4d0*/  IMAD.X R184, R2, 0x1, R184, P2 ;  /* 0x0000000102b87824 */ /* 0x000fc800010e06b8 */
[----:B------:R0:W-:Y:S01]  /*e4e0*/  STL [R1+0x474], R121 ;  /* 0x0004747901007387 */ /* 0x0001e20000100800 */
[----:B------:R-:W-:Y:S01]  /*e4f0*/  IADD3 R182, P2, R6, R182, RZ ;  /* 0x000000b606b67210 */ /* 0x000fe20007f5e0ff */
[----:B------:R-:W-:Y:S02]  /*e500*/  IMAD.X R179, R2, 0x1, R179, P3 ;  /* 0x0000000102b37824 */ /* 0x000fe400018e06b3 */
[----:B0-----:R-:W3:Y:S04]  /*e510*/  LDL.LU R121, [R1+0x458] ;  /* 0x0004580001797983 */ /* 0x001ee80000300800 */
[----:B------:R-:W-:Y:S01]  /*e520*/  STL [R1+0x4a0], R183 ;  /* 0x0004a0b701007387 */ /* 0x000fe20000100800 */
[----:B------:R-:W-:-:S03]  /*e530*/  IADD3 R180, P3, R6, R180, RZ ;  /* 0x000000b406b47210 */ /* 0x000fc60007f7e0ff */
[----:B------:R-:W-:Y:S01]  /*e540*/  STL [R1+0x498], R184 ;  /* 0x000498b801007387 */ /* 0x000fe20000100800 */
[----:B------:R-:W-:-:S03]  /*e550*/  IMAD.X R178, R2, 0x1, R178, P4 ;  /* 0x0000000102b27824 */ /* 0x000fc600020e06b2 */
[----:B------:R-:W-:Y:S01]  /*e560*/  STL [R1+0x46c], R182 ;  /* 0x00046cb601007387 */ /* 0x000fe20000100800 */
[----:B------:R-:W-:-:S03]  /*e570*/  IADD3 R175, P4, R6, R175, RZ ;  /* 0x000000af06af7210 */ /* 0x000fc60007f9e0ff */
[----:B------:R-:W-:Y:S01]  /*e580*/  STL [R1+0x490], R179 ;  /* 0x000490b301007387 */ /* 0x000fe20000100800 */
[----:B------:R-:W-:-:S03]  /*e590*/  IMAD.X R174, R2, 0x1, R174, P5 ;  /* 0x0000000102ae7824 */ /* 0x000fc600028e06ae */
[----:B------:R-:W-:Y:S01]  /*e5a0*/  STL [R1+0x464], R180 ;  /* 0x000464b401007387 */ /* 0x000fe20000100800 */
[----:B------:R-:W-:-:S03]  /*e5b0*/  IMAD.X R111, R2, 0x1, R111, P6 ;  /* 0x00000001026f7824 */ /* 0x000fc600030e066f */
[----:B------:R-:W-:Y:S01]  /*e5c0*/  STL [R1+0x488], R178 ;  /* 0x000488b201007387 */ /* 0x000fe20000100800 */
[----:B------:R-:W-:-:S03]  /*e5d0*/  IADD3 R171, P5, R6, R171, RZ ;  /* 0x000000ab06ab7210 */ /* 0x000fc60007fbe0ff */
[----:B------:R-:W-:Y:S04]  /*e5e0*/  STL [R1+0x45c], R175 ;  /* 0x00045caf01007387 */ /* 0x000fe80000100800 */
[----:B------:R0:W-:Y:S04]  /*e5f0*/  STL [R1+0x478], R111 ;  /* 0x0004786f01007387 */ /* 0x0001e80000100800 */
[----:B------:R-:W-:Y:S04]  /*e600*/  STL [R1+0x480], R174 ;  /* 0x000480ae01007387 */ /* 0x000fe80000100800 */
[----:B0-----:R-:W4:Y:S04]  /*e610*/  LDL.LU R111, [R1+0x42c] ;  /* 0x00042c00016f7983 */ /* 0x001f280000300800 */
[----:B------:R-:W-:Y:S01]  /*e620*/  STL [R1+0x454], R171 ;  /* 0x000454ab01007387 */ /* 0x000fe20000100800 */
[----:B------:R-:W-:-:S05]  /*e630*/  IADD3 R119, P6, R6, R119, RZ ;  /* 0x0000007706777210 */ /* 0x000fca0007fde0ff */
[----:B------:R0:W-:Y:S04]  /*e640*/  STL [R1+0x44c], R119 ;  /* 0x00044c7701007387 */ /* 0x0001e80000100800 */
[----:B0-----:R-:W4:Y:S01]  /*e650*/  LDL.LU R119, [R1+0x450] ;  /* 0x0004500001777983 */ /* 0x001f220000300800 */
[----:B------:R-:W-:-:S03]  /*e660*/  IMAD.X R116, R2, 0x1, R116, P1 ;  /* 0x0000000102747824 */ /* 0x000fc600008e0674 */
[----:B------:R-:W4:Y:S04]  /*e670*/  LDL.LU R192, [R1+0x424] ;  /* 0x0004240001c07983 */ /* 0x000f280000300800 */
[----:B------:R-:W4:Y:S04]  /*e680*/  LDL.LU R190, [R1+0x448] ;  /* 0x0004480001be7983 */ /* 0x000f280000300800 */
[----:B------:R-:W4:Y:S04]  /*e690*/  LDL.LU R187, [R1+0x41c] ;  /* 0x00041c0001bb7983 */ /* 0x000f280000300800 */
[----:B------:R0:W-:Y:S04]  /*e6a0*/  STL [R1+0x470], R116 ;  /* 0x0004707401007387 */ /* 0x0001e80000100800 */
[----:B------:R-:W4:Y:S04]  /*e6b0*/  LDL.LU R188, [R1+0x440] ;  /* 0x0004400001bc7983 */ /* 0x000f280000300800 */
[----:B0-----:R-:W4:Y:S01]  /*e6c0*/  LDL.LU R116, [R1+0x414] ;  /* 0x0004140001747983 */ /* 0x001f220000300800 */
[----:B------:R-:W-:-:S03]  /*e6d0*/  IADD3 R117, P1, R6, R117, RZ ;  /* 0x0000007506757210 */ /* 0x000fc60007f3e0ff */
[----:B------:R-:W4:Y:S04]  /*e6e0*/  LDL.LU R186, [R1+0x438] ;  /* 0x0004380001ba7983 */ /* 0x000f280000300800 */
[----:B------:R0:W-:Y:S04]  /*e6f0*/  STL [R1+0x444], R117 ;  /* 0x0004447501007387 */ /* 0x0001e80000100800 */
[----:B0-----:R-:W4:Y:S04]  /*e700*/  LDL.LU R117, [R1+0x40c] ;  /* 0x00040c0001757983 */ /* 0x001f280000300800 */
[----:B------:R-:W4:Y:S01]  /*e710*/  LDL.LU R174, [R1+0x430] ;  /* 0x0004300001ae7983 */ /* 0x000f220000300800 */
[----:B------:R-:W-:-:S03]  /*e720*/  IMAD.X R170, R2, 0x1, R170, P2 ;  /* 0x0000000102aa7824 */ /* 0x000fc600010e06aa */
[----:B------:R-:W4:Y:S04]  /*e730*/  LDL.LU R171, [R1+0x404] ;  /* 0x0004040001ab7983 */ /* 0x000f280000300800 */
[----:B------:R0:W-:Y:S04]  /*e740*/  STL [R1+0x468], R170 ;  /* 0x000468aa01007387 */ /* 0x0001e80000100800 */
[----:B0-----:R-:W4:Y:S01]  /*e750*/  LDL.LU R170, [R1+0x428] ;  /* 0x0004280001aa7983 */ /* 0x001f220000300800 */
[----:B------:R-:W-:-:S03]  /*e760*/  IADD3 R176, P2, R6, R176, RZ ;  /* 0x000000b006b07210 */ /* 0x000fc60007f5e0ff */
[----:B------:R-:W4:Y:S04]  /*e770*/  LDL.LU R183, [R1+0x3fc] ;  /* 0x0003fc0001b77983 */ /* 0x000f280000300800 */
[----:B------:R-:W-:Y:S01]  /*e780*/  STL [R1+0x43c], R176 ;  /* 0x00043cb001007387 */ /* 0x000fe20000100800 */
[----:B------:R-:W-:-:S05]  /*e790*/  IMAD.X R172, R2, 0x1, R172, P3 ;  /* 0x0000000102ac7824 */ /* 0x000fca00018e06ac */
[----:B------:R0:W-:Y:S04]  /*e7a0*/  STL [R1+0x460], R172 ;  /* 0x000460ac01007387 */ /* 0x0001e80000100800 */
[----:B0-----:R-:W4:Y:S01]  /*e7b0*/  LDL.LU R172, [R1+0x420] ;  /* 0x0004200001ac7983 */ /* 0x001f220000300800 */
[----:B--2---:R-:W-:-:S05]  /*e7c0*/  IADD3 R120, P3, R6, R120, RZ ;  /* 0x0000007806787210 */ /* 0x004fca0007f7e0ff */
[----:B------:R0:W-:Y:S04]  /*e7d0*/  STL [R1+0x434], R120 ;  /* 0x0004347801007387 */ /* 0x0001e80000100800 */
[----:B------:R-:W2:Y:S04]  /*e7e0*/  LDL.LU R184, [R1+0x3f4] ;  /* 0x0003f40001b87983 */ /* 0x000ea80000300800 */
[----:B------:R-:W2:Y:S04]  /*e7f0*/  LDL.LU R182, [R1+0x418] ;  /* 0x0004180001b67983 */ /* 0x000ea80000300800 */
[----:B------:R-:W2:Y:S01]  /*e800*/  LDL.LU R179, [R1+0x3ec] ;  /* 0x0003ec0001b37983 */ /* 0x000ea20000300800 */
[----:B---3--:R-:W-:-:S05]  /*e810*/  IMAD.X R121, R2, 0x1, R121, P4 ;  /* 0x0000000102797824 */ /* 0x008fca00020e0679 */
[----:B------:R1:W-:Y:S04]  /*e820*/  STL [R1+0x458], R121 ;  /* 0x0004587901007387 */ /* 0x0003e80000100800 */
[----:B------:R-:W3:Y:S04]  /*e830*/  LDL.LU R180, [R1+0x410] ;  /* 0x0004100001b47983 */ /* 0x000ee80000300800 */
[----:B------:R-:W3:Y:S04]  /*e840*/  LDL.LU R178, [R1+0x3e4] ;  /* 0x0003e40001b27983 */ /* 0x000ee80000300800 */
[----:B------:R-:W3:Y:S04]  /*e850*/  LDL.LU R175, [R1+0x408] ;  /* 0x0004080001af7983 */ /* 0x000ee80000300800 */
[----:B------:R-:W3:Y:S04]  /*e860*/  LDL.LU R176, [R1+0x3dc] ;  /* 0x0003dc0001b07983 */ /* 0x000ee80000300800 */
[----:B0-----:R-:W3:Y:S04]  /*e870*/  LDL.LU R120, [R1+0x400] ;  /* 0x0004000001787983 */ /* 0x001ee80000300800 */
[----:B-1----:R-:W3:Y:S01]  /*e880*/  LDL.LU R121, [R1+0x3d4] ;  /* 0x0003d40001797983 */ /* 0x002ee20000300800 */
[----:B----4-:R-:W-:-:S05]  /*e890*/  IADD3 R111, P4, R6, R111, RZ ;  /* 0x0000006f066f7210 */ /* 0x010fca0007f9e0ff */
[----:B------:R0:W-:Y:S04]  /*e8a0*/  STL [R1+0x42c], R111 ;  /* 0x00042c6f01007387 */ /* 0x0001e80000100800 */
[----:B0-----:R-:W4:Y:S01]  /*e8b0*/  LDL.LU R111, [R1+0x3f8] ;  /* 0x0003f800016f7983 */ /* 0x001f220000300800 */
[----:B------:R-:W-:-:S05]  /*e8c0*/  IMAD.X R119, R2, 0x1, R119, P5 ;  /* 0x0000000102777824 */ /* 0x000fca00028e0677 */
[----:B------:R0:W-:Y:S01]  /*e8d0*/  STL [R1+0x450], R119 ;  /* 0x0004507701007387 */ /* 0x0001e20000100800 */
[----:B------:R-:W-:Y:S01]  /*e8e0*/  IADD3 R192, P5, R6, R192, RZ ;  /* 0x000000c006c07210 */ /* 0x000fe20007fbe0ff */
[----:B------:R-:W-:Y:S02]  /*e8f0*/  IMAD.X R190, R2, 0x1, R190, P6 ;  /* 0x0000000102be7824 */ /* 0x000fe400030e06be */
[----:B0-----:R-:W4:Y:S01]  /*e900*/  LDL.LU R119, [R1+0x3cc] ;  /* 0x0003cc0001777983 */ /* 0x001f220000300800 */
[----:B------:R-:W-:Y:S01]  /*e910*/  IADD3 R187, P6, R6, R187, RZ ;  /* 0x000000bb06bb7210 */ /* 0x000fe20007fde0ff */
[----:B------:R-:W-:Y:S02]  /*e920*/  IMAD.X R188, R2, 0x1, R188, P1 ;  /* 0x0000000102bc7824 */ /* 0x000fe400008e06bc */
[----:B------:R-:W-:Y:S01]  /*e930*/  STL [R1+0x424], R192 ;  /* 0x000424c001007387 */ /* 0x000fe20000100800 */
[----:B------:R-:W-:-:S03]  /*e940*/  IADD3 R116, P1, R6, R116, RZ ;  /* 0x0000007406747210 */ /* 0x000fc60007f3e0ff */
[----:B------:R-:W-:Y:S04]  /*e950*/  STL [R1+0x448], R190 ;  /* 0x000448be01007387 */ /* 0x000fe80000100800 */
[----:B------:R0:W-:Y:S04]  /*e960*/  STL [R1+0x414], R116 ;  /* 0x0004147401007387 */ /* 0x0001e80000100800 */
[----:B------:R-:W-:Y:S04]  /*e970*/  STL [R1+0x41c], R187 ;  /* 0x00041cbb01007387 */ /* 0x000fe80000100800 */
[----:B0-----:R-:W4:Y:S01]  /*e980*/  LDL.LU R116, [R1+0x3f0] ;  /* 0x0003f00001747983 */ /* 0x001f220000300800 */
[----:B------:R-:W-:Y:S01]  /*e990*/  IMAD.X R186, R2, 0x1, R186, P2 ;  /* 0x0000000102ba7824 */ /* 0x000fe200010e06ba */
[----:B------:R-:W-:-:S02]  /*e9a0*/  IADD3 R117, P2, R6, R117, RZ ;  /* 0x0000007506757210 */ /* 0x000fc40007f5e0ff */
[----:B------:R-:W-:Y:S04]  /*e9b0*/  STL [R1+0x440], R188 ;  /* 0x000440bc01007387 */ /* 0x000fe80000100800 */
[----:B------:R0:W-:Y:S04]  /*e9c0*/  STL [R1+0x40c], R117 ;  /* 0x00040c7501007387 */ /* 0x0001e80000100800 */
[----:B0-----:R-:W4:Y:S01]  /*e9d0*/  LDL.LU R117, [R1+0x3c4] ;  /* 0x0003c40001757983 */ /* 0x001f220000300800 */
[----:B------:R-:W-:Y:S01]  /*e9e0*/  IMAD.X R174, R2, 0x1, R174, P3 ;  /* 0x0000000102ae7824 */ /* 0x000fe200018e06ae */
[----:B------:R-:W-:-:S02]  /*e9f0*/  IADD3 R171, P3, R6, R171, RZ ;  /* 0x000000ab06ab7210 */ /* 0x000fc40007f7e0ff */
[----:B------:R-:W-:Y:S01]  /*ea00*/  STL [R1+0x438], R186 ;  /* 0x000438ba01007387 */ /* 0x000fe20000100800 */
[----:B------:R-:W-:-:S03]  /*ea10*/  IMAD.X R170, R2, 0x1, R170, P4 ;  /* 0x0000000102aa7824 */ /* 0x000fc600020e06aa */
[----:B------:R0:W-:Y:S04]  /*ea20*/  STL [R1+0x430], R174 ;  /* 0x000430ae01007387 */ /* 0x0001e80000100800 */
[----:B0-----:R-:W4:Y:S04]  /*ea30*/  LDL.LU R174, [R1+0x3e8] ;  /* 0x0003e80001ae7983 */ /* 0x001f280000300800 */
[----:B------:R0:W-:Y:S01]  /*ea40*/  STL [R1+0x404], R171 ;  /* 0x000404ab01007387 */ /* 0x0001e20000100800 */
[----:B------:R-:W-:-:S03]  /*ea50*/  IADD3 R183, P4, R6, R183, RZ ;  /* 0x000000b706b77210 */ /* 0x000fc60007f9e0ff */
[----:B0-----:R-:W4:Y:S04]  /*ea60*/  LDL.LU R171, [R1+0x3bc] ;  /* 0x0003bc0001ab7983 */ /* 0x001f280000300800 */
[----:B------:R0:W-:Y:S01]  /*ea70*/  STL [R1+0x428], R170 ;  /* 0x000428aa01007387 */ /* 0x0001e20000100800 */
[----:B------:R-:W-:-:S03]  /*ea80*/  IMAD.X R172, R2, 0x1, R172, P5 ;  /* 0x0000000102ac7824 */ /* 0x000fc600028e06ac */
[----:B0-----:R-:W4:Y:S04]  /*ea90*/  LDL.LU R170, [R1+0x3e0] ;  /* 0x0003e00001aa7983 */ /* 0x001f280000300800 */
[----:B------:R0:W-:Y:S04]  /*eaa0*/  STL [R1+0x420], R172 ;  /* 0x000420ac01007387 */ /* 0x0001e80000100800 */
[----:B0-----:R-:W4:Y:S04]  /*eab0*/  LDL.LU R172, [R1+0x3b4] ;  /* 0x0003b40001ac7983 */ /* 0x001f280000300800 */
[----:B------:R-:W-:Y:S01]  /*eac0*/  STL [R1+0x3fc], R183 ;  /* 0x0003fcb701007387 */ /* 0x000fe20000100800 */
[----:B--2---:R-:W-:Y:S01]  /*ead0*/  IADD3 R184, P5, R6, R184, RZ ;  /* 0x000000b806b87210 */ /* 0x004fe20007fbe0ff */
[----:B------:R-:W-:-:S04]  /*eae0*/  IMAD.X R182, R2, 0x1, R182, P6 ;  /* 0x0000000102b67824 */ /* 0x000fc800030e06b6 */
[----:B------:R-:W-:Y:S01]  /*eaf0*/  STL [R1+0x3f4], R184 ;  /* 0x0003f4b801007387 */ /* 0x000fe20000100800 */
[----:B------:R-:W-:-:S03]  /*eb00*/  IADD3 R179, P6, R6, R179, RZ ;  /* 0x000000b306b37210 */ /* 0x000fc60007fde0ff */
[----:B------:R-:W-:Y:S04]  /*eb10*/  STL [R1+0x418], R182 ;  /* 0x000418b601007387 */ /* 0x000fe80000100800 */
[----:B------:R-:W-:Y:S01]  /*eb20*/  STL [R1+0x3ec], R179 ;  /* 0x0003ecb301007387 */ /* 0x000fe20000100800 */
[----:B---3--:R-:W-:Y:S01]  /*eb30*/  IMAD.X R180, R2, 0x1, R180, P1 ;  /* 0x0000000102b47824 */ /* 0x008fe200008e06b4 */
[----:B------:R-:W-:-:S04]  /*eb40*/  IADD3 R178, P1, R6, R178, RZ ;  /* 0x000000b206b27210 */ /* 0x000fc80007f3e0ff */
[----:B------:R-:W-:Y:S01]  /*eb50*/  STL [R1+0x410], R180 ;  /* 0x000410b401007387 */ /* 0x000fe20000100800 */
[----:B------:R-:W-:-:S03]  /*eb60*/  IMAD.X R175, R2, 0x1, R175, P2 ;  /* 0x0000000102af7824 */ /* 0x000fc600010e06af */
[----:B------:R-:W-:Y:S01]  /*eb70*/  STL [R1+0x3e4], R178 ;  /* 0x0003e4b201007387 */ /* 0x000fe20000100800 */
[----:B------:R-:W-:Y:S01]  /*eb80*/  IADD3 R176, P2, R6, R176, RZ ;  /* 0x000000b006b07210 */ /* 0x000fe20007f5e0ff */
[----:B------:R-:W-:Y:S02]  /*eb90*/  IMAD.X R120, R2, 0x1, R120, P3 ;  /* 0x0000000102787824 */ /* 0x000fe400018e0678 */
[----:B------:R-:W-:Y:S01]  /*eba0*/  STL [R1+0x408], R175 ;  /* 0x000408af01007387 */ /* 0x000fe20000100800 */
[----:B------:R-:W-:-:S03]  /*ebb0*/  IADD3 R121, P3, R6, R121, RZ ;  /* 0x0000007906797210 */ /* 0x000fc60007f7e0ff */
[----:B------:R0:W-:Y:S04]  /*ebc0*/  STL [R1+0x400], R120 ;  /* 0x0004007801007387 */ /* 0x0001e80000100800 */
[----:B------:R-:W-:Y:S04]  /*ebd0*/  STL [R1+0x3dc], R176 ;  /* 0x0003dcb001007387 */ /* 0x000fe80000100800 */
[----:B0-----:R-:W2:Y:S01]  /*ebe0*/  LDL.LU R120, [R1+0x3d8] ;  /* 0x0003d80001787983 */ /* 0x001ea20000300800 */
[----:B----4-:R-:W-:-:S05]  /*ebf0*/  IMAD.X R111, R2, 0x1, R111, P4 ;  /* 0x00000001026f7824 */ /* 0x010fca00020e066f */
[----:B------:R0:W-:Y:S04]  /*ec00*/  STL [R1+0x3f8], R111 ;  /* 0x0003f86f01007387 */ /* 0x0001e80000100800 */
[----:B------:R1:W-:Y:S04]  /*ec10*/  STL [R1+0x3d4], R121 ;  /* 0x0003d47901007387 */ /* 0x0003e80000100800 */
[----:B0-----:R-:W3:Y:S04]  /*ec20*/  LDL.LU R111, [R1+0x3ac] ;  /* 0x0003ac00016f7983 */ /* 0x001ee80000300800 */
[----:B------:R-:W4:Y:S04]  /*ec30*/  LDL.LU R187, [R1+0x3d0] ;  /* 0x0003d00001bb7983 */ /* 0x000f280000300800 */
[----:B------:R-:W4:Y:S01]  /*ec40*/  LDL.LU R188, [R1+0x3a4] ;  /* 0x0003a40001bc7983 */ /* 0x000f220000300800 */
[----:B------:R-:W-:-:S03]  /*ec50*/  IADD3 R119, P4, R6, R119, RZ ;  /* 0x0000007706777210 */ /* 0x000fc60007f9e0ff */
[----:B------:R-:W4:Y:S04]  /*ec60*/  LDL.LU R180, [R1+0x3c8] ;  /* 0x0003c80001b47983 */ /* 0x000f280000300800 */
[----:B------:R0:W-:Y:S04]  /*ec70*/  STL [R1+0x3cc], R119 ;  /* 0x0003cc7701007387 */ /* 0x0001e80000100800 */
[----:B------:R-:W4:Y:S04]  /*ec80*/  LDL.LU R175, [R1+0x39c] ;  /* 0x00039c0001af7983 */ /* 0x000f280000300800 */
[----:B-1----:R-:W4:Y:S04]  /*ec90*/  LDL.LU R121, [R1+0x3c0] ;  /* 0x0003c00001797983 */ /* 0x002f280000300800 */
[----:B------:R-:W4:Y:S04]  /*eca0*/  LDL.LU R176, [R1+0x394] ;  /* 0x0003940001b07983 */ /* 0x000f280000300800 */
[----:B0-----:R-:W4:Y:S01]  /*ecb0*/  LDL.LU R119, [R1+0x3b8] ;  /* 0x0003b80001777983 */ /* 0x001f220000300800 */
[----:B------:R-:W-:-:S05]  /*ecc0*/  IMAD.X R116, R2, 0x1, R116, P5 ;  /* 0x0000000102747824 */ /* 0x000fca00028e0674 */
[----:B------:R0:W-:Y:S04]  /*ecd0*/  STL [R1+0x3f0], R116 ;  /* 0x0003f07401007387 */ /* 0x0001e80000100800 */
[----:B0-----:R-:W4:Y:S01]  /*ece0*/  LDL.LU R116, [R1+0x38c] ;  /* 0x00038c0001747983 */ /* 0x001f220000300800 */
[----:B------:R-:W-:-:S05]  /*ecf0*/  IADD3 R117, P5, R6, R117, RZ ;  /* 0x0000007506757210 */ /* 0x000fca0007fbe0ff */
[----:B------:R0:W-:Y:S04]  /*ed00*/  STL [R1+0x3c4], R117 ;  /* 0x0003c47501007387 */ /* 0x0001e80000100800 */
[----:B0-----:R-:W4:Y:S01]  /*ed10*/  LDL.LU R117, [R1+0x3b0] ;  /* 0x0003b00001757983 */ /* 0x001f220000300800 */
[----:B------:R-:W-:Y:S01]  /*ed20*/  IMAD.X R174, R2, 0x1, R174, P6 ;  /* 0x0000000102ae7824 */ /* 0x000fe200030e06ae */
[----:B------:R-:W-:Y:S01]  /*ed30*/  IADD3 R171, P6, R6, R171, RZ ;  /* 0x000000ab06ab7210 */ /* 0x000fe20007fde0ff */
[----:B------:R-:W-:-:S05]  /*ed40*/  IMAD.X R170, R2, 0x1, R170, P1 ;  /* 0x0000000102aa7824 */ /* 0x000fca00008e06aa */
[----:B------:R0:W-:Y:S04]  /*ed50*/  STL [R1+0x3e0], R170 ;  /* 0x0003e0aa01007387 */ /* 0x0001e80000100800 */
[----:B------:R1:W-:Y:S01]  /*ed60*/  STL [R1+0x3e8], R174 ;  /* 0x0003e8ae01007387 */ /* 0x0003e20000100800 */
[----:B------:R-:W-:-:S03]  /*ed70*/  IADD3 R172, P1, R6, R172, RZ ;  /* 0x000000ac06ac7210 */ /* 0x000fc60007f3e0ff */
[----:B0-----:R-:W4:Y:S04]  /*ed80*/  LDL.LU R170, [R1+0x384] ;  /* 0x0003840001aa7983 */ /* 0x001f280000300800 */
[----:B------:R0:W-:Y:S04]  /*ed90*/  STL [R1+0x3bc], R171 ;  /* 0x0003bcab01007387 */ /* 0x0001e80000100800 */
[----:B------:R-:W4:Y:S04]  /*eda0*/  LDL.LU R186, [R1+0x3a8] ;  /* 0x0003a80001ba7983 */ /* 0x000f280000300800 */
[----:B------:R-:W4:Y:S04]  /*edb0*/  LDL.LU R183, [R1+0x37c] ;  /* 0x00037c0001b77983 */ /* 0x000f280000300800 */
[----:B------:R-:W4:Y:S04]  /*edc0*/  LDL.LU R184, [R1+0x3a0] ;  /* 0x0003a00001b87983 */ /* 0x000f280000300800 */
[----:B------:R0:W-:Y:S04]  /*edd0*/  STL [R1+0x3b4], R172 ;  /* 0x0003b4ac01007387 */ /* 0x0001e80000100800 */
[----:B------:R-:W4:Y:S04]  /*ede0*/  LDL.LU R182, [R1+0x374] ;  /* 0x0003740001b67983 */ /* 0x000f280000300800 */
[----:B------:R-:W4:Y:S04]  /*edf0*/  LDL.LU R179, [R1+0x398] ;  /* 0x0003980001b37983 */ /* 0x000f280000300800 */
[----:B------:R-:W4:Y:S04]  /*ee00*/  LDL.LU R178, [R1+0x36c] ;  /* 0x00036c0001b27983 */ /* 0x000f280000300800 */
[----:B-1----:R-:W4:Y:S04]  /*ee10*/  LDL.LU R174, [R1+0x390] ;  /* 0x0003900001ae7983 */ /* 0x002f280000300800 */
[----:B0-----:R-:W4:Y:S04]  /*ee20*/  LDL.LU R171, [R1+0x364] ;  /* 0x0003640001ab7983 */ /* 0x001f280000300800 */
[----:B------:R-:W4:Y:S01]  /*ee30*/  LDL.LU R172, [R1+0x388] ;  /* 0x0003880001ac7983 */ /* 0x000f220000300800 */
[----:B--2---:R-:W-:-:S05]  /*ee40*/  IMAD.X R120, R2, 0x1, R120, P2 ;  /* 0x0000000102787824 */ /* 0x004fca00010e0678 */
[----:B------:R0:W-:Y:S04]  /*ee50*/  STL [R1+0x3d8], R120 ;  /* 0x0003d87801007387 */ /* 0x0001e80000100800 */
[----:B0-----:R-:W2:Y:S01]  /*ee60*/  LDL.LU R120, [R1+0x35c] ;  /* 0x00035c0001787983 */ /* 0x001ea20000300800 */
[----:B---3--:R-:W-:Y:S01]  /*ee70*/  IADD3 R111, P2, R6, R111, RZ ;  /* 0x0000006f066f7210 */ /* 0x008fe20007f5e0ff */
[----:B----4-:R-:W-:-:S04]  /*ee80*/  IMAD.X R187, R2, 0x1, R187, P3 ;  /* 0x0000000102bb7824 */ /* 0x010fc800018e06bb */
[----:B------:R0:W-:Y:S01]  /*ee90*/  STL [R1+0x3ac], R111 ;  /* 0x0003ac6f01007387 */ /* 0x0001e20000100800 */
[----:B------:R-:W-:Y:S01]  /*eea0*/  IADD3 R188, P3, R6, R188, RZ ;  /* 0x000000bc06bc7210 */ /* 0x000fe20007f7e0ff */
[----:B------:R-:W-:Y:S02]  /*eeb0*/  IMAD.X R180, R2, 0x1, R180, P4 ;  /* 0x0000000102b47824 */ /* 0x000fe400020e06b4 */
[----:B0-----:R-:W3:Y:S04]  /*eec0*/  LDL.LU R111, [R1+0x380] ;  /* 0x00038000016f7983 */ /* 0x001ee80000300800 */
[----:B------:R-:W-:Y:S01]  /*eed0*/  STL [R1+0x3d0], R187 ;  /* 0x0003d0bb01007387 */ /* 0x000fe20000100800 */
[----:B------:R-:W-:Y:S01]  /*eee0*/  IADD3 R175, P4, R6, R175, RZ ;  /* 0x000000af06af7210 */ /* 0x000fe20007f9e0ff */
[----:B------:R-:W-:-:S02]  /*eef0*/  IMAD.X R121, R2, 0x1, R121, P5 ;  /* 0x0000000102797824 */ /* 0x000fc400028e0679 */
[----:B------:R-:W-:Y:S04]  /*ef00*/  STL [R1+0x3a4], R188 ;  /* 0x0003a4bc01007387 */ /* 0x000fe80000100800 */
[----:B------:R0:W-:Y:S01]  /*ef10*/  STL [R1+0x3c0], R121 ;  /* 0x0003c07901007387 */ /* 0x0001e20000100800 */
[----:B------:R-:W-:-:S03]  /*ef20*/  IMAD.X R119, R2, 0x1, R119, P6 ;  /* 0x0000000102777824 */ /* 0x000fc600030e0677 */
[----:B------:R-:W-:Y:S01]  /*ef30*/  STL [R1+0x3c8], R180 ;  /* 0x0003c8b401007387 */ /* 0x000fe20000100800 */
[----:B------:R-:W-:-:S03]  /*ef40*/  IADD3 R176, P5, R6, R176, RZ ;  /* 0x000000b006b07210 */ /* 0x000fc60007fbe0ff */
[----:B0-----:R-:W4:Y:S04]  /*ef50*/  LDL.LU R121, [R1+0x354] ;  /* 0x0003540001797983 */ /* 0x001f280000300800 */
[----:B------:R-:W-:Y:S04]  /*ef60*/  STL [R1+0x39c], R175 ;  /* 0x00039caf01007387 */ /* 0x000fe80000100800 */
[----:B------:R0:W-:Y:S01]  /*ef70*/  STL [R1+0x3b8], R119 ;  /* 0x0003b87701007387 */ /* 0x0001e20000100800 */
[----:B------:R-:W-:-:S03]  /*ef80*/  IADD3 R116, P6, R6, R116, RZ ;  /* 0x0000007406747210 */ /* 0x000fc60007fde0ff */
[----:B0-----:R-:W4:Y:S04]  /*ef90*/  LDL.LU R119, [R1+0x378] ;  /* 0x0003780001777983 */ /* 0x001f280000300800 */
[----:B------:R-:W-:Y:S04]  /*efa0*/  STL [R1+0x394], R176 ;  /* 0x000394b001007387 */ /* 0x000fe80000100800 */
[----:B------:R0:W-:Y:S04]  /*efb0*/  STL [R1+0x38c], R116 ;  /* 0x00038c7401007387 */ /* 0x0001e80000100800 */
[----:B0-----:R-:W4:Y:S01]  /*efc0*/  LDL.LU R116, [R1+0x34c] ;  /* 0x00034c0001747983 */ /* 0x001f220000300800 */
[----:B------:R-:W-:-:S03]  /*efd0*/  IMAD.X R117, R2, 0x1, R117, P1 ;  /* 0x0000000102757824 */ /* 0x000fc600008e0675 */
[----:B------:R-:W4:Y:S04]  /*efe0*/  LDL.LU R180, [R1+0x370] ;  /* 0x0003700001b47983 */ /* 0x000f280000300800 */
[----:B------:R-:W4:Y:S04]  /*eff0*/  LDL.LU R175, [R1+0x344] ;  /* 0x0003440001af7983 */ /* 0x000f280000300800 */
[----:B------:R0:W-:Y:S04]  /*f000*/  STL [R1+0x3b0], R117 ;  /* 0x0003b07501007387 */ /* 0x0001e80000100800 */
[----:B0-----:R-:W4:Y:S04]  /*f010*/  LDL.LU R117, [R1+0x368] ;  /* 0x0003680001757983 */ /* 0x001f280000300800 */
[----:B------:R-:W4:Y:S01]  /*f020*/  LDL.LU R176, [R1+0x33c] ;  /* 0x00033c0001b07983 */ /* 0x000f220000300800 */
[----:B------:R-:W-:-:S05]  /*f030*/  IADD3 R170, P1, R6, R170, RZ ;  /* 0x000000aa06aa7210 */ /* 0x000fca0007f3e0ff */
[----:B------:R0:W-:Y:S01]  /*f040*/  STL [R1+0x384], R170 ;  /* 0x000384aa01007387 */ /* 0x0001e20000100800 */
[----:B------:R-:W-:Y:S01]  /*f050*/  IMAD.X R186, R2, 0x1, R186, P2 ;  /* 0x0000000102ba7824 */ /* 0x000fe200010e06ba */
[----:B------:R-:W-:Y:S02]  /*f060*/  IADD3 R183, P2, R6, R183, RZ ;  /* 0x000000b706b77210 */ /* 0x000fe40007f5e0ff */
[----:B0-----:R-:W4:Y:S01]  /*f070*/  LDL.LU R170, [R1+0x360] ;  /* 0x0003600001aa7983 */ /* 0x001f220000300800 */
[----:B------:R-:W-:-:S03]  /*f080*/  IMAD.X R184, R2, 0x1, R184, P3 ;  /* 0x0000000102b87824 */ /* 0x000fc600018e06b8 */
        /* <DEDUP_REMOVED lines=12> */
[----:B------:R0:W-:Y:S04]  /*f150*/  STL [R1+0x388], R172 ;  /* 0x000388ac01007387 */ /* 0x0001e80000100800 */
[----:B------:R-:W-:Y:S04]  /*f160*/  STL [R1+0x390], R174 ;  /* 0x000390ae01007387 */ /* 0x000fe80000100800 */
[----:B0-----:R-:W4:Y:S04]  /*f170*/  LDL.LU R172, [R1+0x334] ;  /* 0x0003340001ac7983 */ /* 0x001f280000300800 */
[----:B------:R-:W-:Y:S01]  /*f180*/  STL [R1+0x364], R171 ;  /* 0x000364ab01007387 */ /* 0x000fe20000100800 */
[----:B--2---:R-:W-:-:S05]  /*f190*/  IADD3 R120, P6, R6, R120, RZ ;  /* 0x0000007806787210 */ /* 0x004fca0007fde0ff */
[----:B------:R0:W-:Y:S04]  /*f1a0*/  STL [R1+0x35c], R120 ;  /* 0x00035c7801007387 */ /* 0x0001e80000100800 */
[----:B0-----:R-:W2:Y:S04]  /*f1b0*/  LDL.LU R120, [R1+0x358] ;  /* 0x0003580001787983 */ /* 0x001ea80000300800 */
[----:B------:R-:W2:Y:S04]  /*f1c0*/  LDL.LU R187, [R1+0x32c] ;  /* 0x00032c0001bb7983 */ /* 0x000ea80000300800 */
[----:B------:R-:W2:Y:S04]  /*f1d0*/  LDL.LU R188, [R1+0x350] ;  /* 0x0003500001bc7983 */ /* 0x000ea80000300800 */
[----:B------:R-:W2:Y:S01]  /*f1e0*/  LDL.LU R178, [R1+0x324] ;  /* 0x0003240001b27983 */ /* 0x000ea20000300800 */
[----:B---3--:R-:W-:-:S05]  /*f1f0*/  IMAD.X R111, R2, 0x1, R111, P1 ;  /* 0x00000001026f7824 */ /* 0x008fca00008e066f */
[----:B------:R0:W-:Y:S04]  /*f200*/  STL [R1+0x380], R111 ;  /* 0x0003806f01007387 */ /* 0x0001e80000100800 */
[----:B------:R-:W3:Y:S04]  /*f210*/  LDL.LU R174, [R1+0x348] ;  /* 0x0003480001ae7983 */ /* 0x000ee80000300800 */
[----:B0-----:R-:W3:Y:S04]  /*f220*/  LDL.LU R111, [R1+0x31c] ;  /* 0x00031c00016f7983 */ /* 0x001ee80000300800 */
[----:B------:R-:W3:Y:S01]  /*f230*/  LDL.LU R171, [R1+0x340] ;  /* 0x0003400001ab7983 */ /* 0x000ee20000300800 */
[----:B----4-:R-:W-:-:S05]  /*f240*/  IADD3 R121, P1, R6, R121, RZ ;  /* 0x0000007906797210 */ /* 0x010fca0007f3e0ff */
[----:B------:R0:W-:Y:S04]  /*f250*/  STL [R1+0x354], R121 ;  /* 0x0003547901007387 */ /* 0x0001e80000100800 */
[----:B0-----:R-:W4:Y:S01]  /*f260*/  LDL.LU R121, [R1+0x314] ;  /* 0x0003140001797983 */ /* 0x001f220000300800 */
[----:B------:R-:W-:-:S05]  /*f270*/  IMAD.X R119, R2, 0x1, R119, P2 ;  /* 0x0000000102777824 */ /* 0x000fca00010e0677 */
[----:B------:R0:W-:Y:S04]  /*f280*/  STL [R1+0x378], R119 ;  /* 0x0003787701007387 */ /* 0x0001e80000100800 */
[----:B0-----:R-:W4:Y:S01]  /*f290*/  LDL.LU R119, [R1+0x338] ;  /* 0x0003380001777983 */ /* 0x001f220000300800 */
[----:B------:R-:W-:-:S05]  /*f2a0*/  IADD3 R116, P2, R6, R116, RZ ;  /* 0x0000007406747210 */ /* 0x000fca0007f5e0ff */
[----:B------:R0:W-:Y:S04]  /*f2b0*/  STL [R1+0x34c], R116 ;  /* 0x00034c7401007387 */ /* 0x0001e80000100800 */
[----:B0-----:R-:W4:Y:S01]  /*f2c0*/  LDL.LU R116, [R1+0x30c] ;  /* 0x00030c0001747983 */ /* 0x001f220000300800 */
[C---:B------:R-:W-:Y:S02]  /*f2d0*/  IMAD.X R180, R2.reuse, 0x1, R180, P3 ;  /* 0x0000000102b47824 */ /* 0x040fe400018e06b4 */
[----:B------:R-:W-:-:S05]  /*f2e0*/  IMAD.X R117, R2, 0x1, R117, P4 ;  /* 0x0000000102757824 */ /* 0x000fca00020e0675 */
[----:B------:R0:W-:Y:S04]  /*f2f0*/  STL [R1+0x368], R117 ;  /* 0x0003687501007387 */ /* 0x0001e80000100800 */
[----:B------:R1:W-:Y:S04]  /*f300*/  STL [R1+0x370], R180 ;  /* 0x000370b401007387 */ /* 0x0003e80000100800 */
[----:B0-----:R-:W4:Y:S01]  /*f310*/  LDL.LU R117, [R1+0x330] ;  /* 0x0003300001757983 */ /* 0x001f220000300800 */
[C---:B------:R-:W-:Y:S02]  /*f320*/  IADD3 R175, P3, R6.reuse, R175, RZ ;  /* 0x000000af06af7210 */ /* 0x040fe40007f7e0ff */
[----:B------:R-:W-:-:S03]  /*f330*/  IADD3 R176, P4, R6, R176, RZ ;  /* 0x000000b006b07210 */ /* 0x000fc60007f9e0ff */
[----:B------:R0:W-:Y:S04]  /*f340*/  STL [R1+0x344], R175 ;  /* 0x000344af01007387 */ /* 0x0001e80000100800 */
[----:B------:R-:W4:Y:S04]  /*f350*/  LDL.LU R186, [R1+0x304] ;  /* 0x0003040001ba7983 */ /* 0x000f280000300800 */
[----:B------:R-:W4:Y:S01]  /*f360*/  LDL.LU R183, [R1+0x328] ;  /* 0x0003280001b77983 */ /* 0x000f220000300800 */
[----:B------:R-:W-:-:S03]  /*f370*/  IMAD.X R170, R2, 0x1, R170, P5 ;  /* 0x0000000102aa7824 */ /* 0x000fc600028e06aa */
[----:B------:R0:W-:Y:S04]  /*f380*/  STL [R1+0x33c], R176 ;  /* 0x00033cb001007387 */ /* 0x0001e80000100800 */
[----:B------:R-:W4:Y:S04]  /*f390*/  LDL.LU R184, [R1+0x2fc] ;  /* 0x0002fc0001b87983 */ /* 0x000f280000300800 */
[----:B------:R0:W-:Y:S04]  /*f3a0*/  STL [R1+0x360], R170 ;  /* 0x000360aa01007387 */ /* 0x0001e80000100800 */
[----:B------:R-:W4:Y:S04]  /*f3b0*/  LDL.LU R182, [R1+0x320] ;  /* 0x0003200001b67983 */ /* 0x000f280000300800 */
[----:B------:R-:W4:Y:S04]  /*f3c0*/  LDL.LU R179, [R1+0x2f4] ;  /* 0x0002f40001b37983 */ /* 0x000f280000300800 */
[----:B-1----:R-:W4:Y:S04]  /*f3d0*/  LDL.LU R180, [R1+0x318] ;  /* 0x0003180001b47983 */ /* 0x002f280000300800 */
[----:B0-----:R-:W4:Y:S04]  /*f3e0*/  LDL.LU R175, [R1+0x2ec] ;  /* 0x0002ec0001af7983 */ /* 0x001f280000300800 */
[----:B------:R-:W4:Y:S04]  /*f3f0*/  LDL.LU R176, [R1+0x310] ;  /* 0x0003100001b07983 */ /* 0x000f280000300800 */
[----:B------:R-:W4:Y:S01]  /*f400*/  LDL.LU R170, [R1+0x2e4] ;  /* 0x0002e40001aa7983 */ /* 0x000f220000300800 */
[----:B------:R-:W-:-:S05]  /*f410*/  IADD3 R172, P5, R6, R172, RZ ;  /* 0x000000ac06ac7210 */ /* 0x000fca0007fbe0ff */
[----:B------:R0:W-:Y:S04]  /*f420*/  STL [R1+0x334], R172 ;  /* 0x000334ac01007387 */ /* 0x0001e80000100800 */
[----:B0-----:R-:W4:Y:S01]  /*f430*/  LDL.LU R172, [R1+0x308] ;  /* 0x0003080001ac7983 */ /* 0x001f220000300800 */
[----:B--2---:R-:W-:Y:S01]  /*f440*/  IMAD.X R120, R2, 0x1, R120, P6 ;  /* 0x0000000102787824 */ /* 0x004fe200030e0678 */
[----:B------:R-:W-:-:S04]  /*f450*/  IADD3 R187, P6, R6, R187, RZ ;  /* 0x000000bb06bb7210 */ /* 0x000fc80007fde0ff */
[----:B------:R0:W-:Y:S01]  /*f460*/  STL [R1+0x358], R120 ;  /* 0x0003587801007387 */ /* 0x0001e20000100800 */
[----:B------:R-:W-:Y:S01]  /*f470*/  IMAD.X R188, R2, 0x1, R188, P1 ;  /* 0x0000000102bc7824 */ /* 0x000fe200008e06bc */
[----:B------:R-:W-:Y:S02]  /*f480*/  IADD3 R178, P1, R6, R178, RZ ;  /* 0x000000b206b27210 */ /* 0x000fe40007f3e0ff */
[----:B0-----:R-:W2:Y:S04]  /*f490*/  LDL.LU R120, [R1+0x2dc] ;  /* 0x0002dc0001787983 */ /* 0x001ea80000300800 */
[----:B------:R-:W-:Y:S04]  /*f4a0*/  STL [R1+0x32c], R187 ;  /* 0x00032cbb01007387 */ /* 0x000fe80000100800 */
[----:B------:R-:W-:Y:S01]  /*f4b0*/  STL [R1+0x350], R188 ;  /* 0x000350bc01007387 */ /* 0x000fe20000100800 */
[----:B---3--:R-:W-:Y:S01]  /*f4c0*/  IMAD.X R174, R2, 0x1, R174, P2 ;  /* 0x0000000102ae7824 */ /* 0x008fe200010e06ae */
[----:B------:R-:W-:Y:S01]  /*f4d0*/  IADD3 R111, P2, R6, R111, RZ ;  /* 0x0000006f066f7210 */ /* 0x000fe20007f5e0ff */
[----:B------:R-:W-:-:S04]  /*f4e0*/  IMAD.X R171, R2, 0x1, R171, P3 ;  /* 0x0000000102ab7824 */ /* 0x000fc800018e06ab */
[----:B------:R0:W-:Y:S04]  /*f4f0*/  STL [R1+0x31c], R111 ;  /* 0x00031c6f01007387 */ /* 0x0001e80000100800 */
[----:B------:R-:W-:Y:S04]  /*f500*/  STL [R1+0x324], R178 ;  /* 0x000324b201007387 */ /* 0x000fe80000100800 */
[----:B0-----:R-:W3:Y:S04]  /*f510*/  LDL.LU R111, [R1+0x300] ;  /* 0x00030000016f7983 */ /* 0x001ee80000300800 */
[----:B------:R-:W-:Y:S01]  /*f520*/  STL [R1+0x348], R174 ;  /* 0x000348ae01007387 */ /* 0x000fe20000100800 */
[----:B----4-:R-:W-:-:S05]  /*f530*/  IADD3 R121, P3, R6, R121, RZ ;  /* 0x0000007906797210 */ /* 0x010fca0007f7e0ff */
[----:B------:R0:W-:Y:S04]  /*f540*/  STL [R1+0x314], R121 ;  /* 0x0003147901007387 */ /* 0x0001e80000100800 */
[----:B0-----:R-:W4:Y:S01]  /*f550*/  LDL.LU R121, [R1+0x2d4] ;  /* 0x0002d40001797983 */ /* 0x001f220000300800 */
[----:B------:R-:W-:-:S03]  /*f560*/  IMAD.X R119, R2, 0x1, R119, P4 ;  /* 0x0000000102777824 */ /* 0x000fc600020e0677 */
[----:B------:R-:W-:Y:S04]  /*f570*/  STL [R1+0x340], R171 ;  /* 0x000340ab01007387 */ /* 0x000fe80000100800 */
[----:B------:R0:W-:Y:S04]  /*f580*/  STL [R1+0x338], R119 ;  /* 0x0003387701007387 */ /* 0x0001e80000100800 */
[----:B0-----:R-:W4:Y:S01]  /*f590*/  LDL.LU R119, [R1+0x2f8] ;  /* 0x0002f80001777983 */ /* 0x001f220000300800 */
[----:B------:R-:W-:-:S03]  /*f5a0*/  IADD3 R116, P4, R6, R116, RZ ;  /* 0x0000007406747210 */ /* 0x000fc60007f9e0ff */
[----:B------:R-:W4:Y:S04]  /*f5b0*/  LDL.LU R178, [R1+0x2cc] ;  /* 0x0002cc0001b27983 */ /* 0x000f280000300800 */
[----:B------:R-:W4:Y:S04]  /*f5c0*/  LDL.LU R174, [R1+0x2f0] ;  /* 0x0002f00001ae7983 */ /* 0x000f280000300800 */
[----:B------:R0:W-:Y:S04]  /*f5d0*/  STL [R1+0x30c], R116 ;  /* 0x00030c7401007387 */ /* 0x0001e80000100800 */
[----:B0-----:R-:W4:Y:S01]  /*f5e0*/  LDL.LU R116, [R1+0x2c4] ;  /* 0x0002c40001747983 */ /* 0x001f220000300800 */
[----:B------:R-:W-:-:S03]  /*f5f0*/  IMAD.X R117, R2, 0x1, R117, P5 ;  /* 0x0000000102757824 */ /* 0x000fc600028e0675 */
[----:B------:R-:W4:Y:S04]  /*f600*/  LDL.LU R171, [R1+0x2e8] ;  /* 0x0002e80001ab7983 */ /* 0x000f280000300800 */
[----:B------:R0:W-:Y:S04]  /*f610*/  STL [R1+0x330], R117 ;  /* 0x0003307501007387 */ /* 0x0001e80000100800 */
[----:B0-----:R-:W4:Y:S01]  /*f620*/  LDL.LU R117, [R1+0x2bc] ;  /* 0x0002bc0001757983 */ /* 0x001f220000300800 */
[----:B------:R-:W-:Y:S01]  /*f630*/  IADD3 R186, P5, R6, R186, RZ ;  /* 0x000000ba06ba7210 */ /* 0x000fe20007fbe0ff */
[----:B------:R-:W-:-:S04]  /*f640*/  IMAD.X R183, R2, 0x1, R183, P6 ;  /* 0x0000000102b77824 */ /* 0x000fc800030e06b7 */
        /* <DEDUP_REMOVED lines=9> */
[----:B------:R-:W-:Y:S01]  /*f6e0*/  IADD3 R175, P2, R6, R175, RZ ;  /* 0x000000af06af7210 */ /* 0x000fe20007f5e0ff */
[----:B------:R-:W-:Y:S01]  /*f6f0*/  IMAD.X R176, R2, 0x1, R176, P3 ;  /* 0x0000000102b07824 */ /* 0x000fe200018e06b0 */
[----:B------:R-:W-:Y:S01]  /*f700*/  IADD3 R170, P3, R6, R170, RZ ;  /* 0x000000aa06aa7210 */ /* 0x000fe20007f7e0ff */
[----:B------:R-:W-:Y:S04]  /*f710*/  STL [R1+0x318], R180 ;  /* 0x000318b401007387 */ /* 0x000fe80000100800 */
[----:B------:R0:W-:Y:S04]  /*f720*/  STL [R1+0x2e4], R170 ;  /* 0x0002e4aa01007387 */ /* 0x0001e80000100800 */
[----:B------:R-:W-:Y:S04]  /*f730*/  STL [R1+0x2ec], R175 ;  /* 0x0002ecaf01007387 */ /* 0x000fe80000100800 */
[----:B0-----:R-:W4:Y:S04]  /*f740*/  LDL.LU R170, [R1+0x2e0] ;  /* 0x0002e00001aa7983 */ /* 0x001f280000300800 */
[----:B------:R-:W-:Y:S01]  /*f750*/  STL [R1+0x310], R176 ;  /* 0x000310b001007387 */ /* 0x000fe20000100800 */
[----:B------:R-:W-:-:S05]  /*f760*/  IMAD.X R172, R2, 0x1, R172, P4 ;  /* 0x0000000102ac7824 */ /* 0x000fca00020e06ac */
[----:B------:R0:W-:Y:S04]  /*f770*/  STL [R1+0x308], R172 ;  /* 0x000308ac01007387 */ /* 0x0001e80000100800 */
[----:B0-----:R-:W4:Y:S04]  /*f780*/  LDL.LU R172, [R1+0x2b4] ;  /* 0x0002b40001ac7983 */ /* 0x001f280000300800 */
[----:B------:R-:W4:Y:S04]  /*f790*/  LDL.LU R187, [R1+0x2d8] ;  /* 0x0002d80001bb7983 */ /* 0x000f280000300800 */
[----:B------:R-:W4:Y:S04]  /*f7a0*/  LDL.LU R188, [R1+0x2ac] ;  /* 0x0002ac0001bc7983 */ /* 0x000f280000300800 */
[----:B------:R-:W4:Y:S01]  /*f7b0*/  LDL.LU R186, [R1+0x2d0] ;  /* 0x0002d00001ba7983 */ /* 0x000f220000300800 */
[----:B--2---:R-:W-:-:S05]  /*f7c0*/  IADD3 R120, P4, R6, R120, RZ ;  /* 0x0000007806787210 */ /* 0x004fca0007f9e0ff */
[----:B------:R0:W-:Y:S04]  /*f7d0*/  STL [R1+0x2dc], R120 ;  /* 0x0002dc7801007387 */ /* 0x0001e80000100800 */
[----:B------:R-:W2:Y:S04]  /*f7e0*/  LDL.LU R175, [R1+0x2a4] ;  /* 0x0002a40001af7983 */ /* 0x000ea80000300800 */
[----:B0-----:R-:W2:Y:S04]  /*f7f0*/  LDL.LU R120, [R1+0x2c8] ;  /* 0x0002c80001787983 */ /* 0x001ea80000300800 */
[----:B------:R-:W2:Y:S01]  /*f800*/  LDL.LU R176, [R1+0x29c] ;  /* 0x00029c0001b07983 */ /* 0x000ea20000300800 */
[----:B---3--:R-:W-:-:S05]  /*f810*/  IMAD.X R111, R2, 0x1, R111, P5 ;  /* 0x00000001026f7824 */ /* 0x008fca00028e066f */
[----:B------:R0:W-:Y:S04]  /*f820*/  STL [R1+0x300], R111 ;  /* 0x0003006f01007387 */ /* 0x0001e80000100800 */
[----:B0-----:R-:W3:Y:S01]  /*f830*/  LDL.LU R111, [R1+0x2c0] ;  /* 0x0002c000016f7983 */ /* 0x001ee20000300800 */
[----:B----4-:R-:W-:-:S05]  /*f840*/  IADD3 R121, P5, R6, R121, RZ ;  /* 0x0000007906797210 */ /* 0x010fca0007fbe0ff */
[----:B------:R0:W-:Y:S04]  /*f850*/  STL [R1+0x2d4], R121 ;  /* 0x0002d47901007387 */ /* 0x0001e80000100800 */
[----:B0-----:R-:W4:Y:S01]  /*f860*/  LDL.LU R121, [R1+0x294] ;  /* 0x0002940001797983 */ /* 0x001f220000300800 */
[----:B------:R-:W-:Y:S01]  /*f870*/  IMAD.X R119, R2, 0x1, R119, P6 ;  /* 0x0000000102777824 */ /* 0x000fe200030e0677 */
[----:B------:R-:W-:-:S04]  /*f880*/  IADD3 R178, P6, R6, R178, RZ ;  /* 0x000000b206b27210 */ /* 0x000fc80007fde0ff */
[----:B------:R0:W-:Y:S01]  /*f890*/  STL [R1+0x2f8], R119 ;  /* 0x0002f87701007387 */ /* 0x0001e20000100800 */
[----:B------:R-:W-:-:S03]  /*f8a0*/  IMAD.X R174, R2, 0x1, R174, P1 ;  /* 0x0000000102ae7824 */ /* 0x000fc600008e06ae */
[----:B0-----:R-:W4:Y:S01]  /*f8b0*/  LDL.LU R119, [R1+0x2b8] ;  /* 0x0002b80001777983 */ /* 0x001f220000300800 */
[----:B------:R-:W-:-:S05]  /*f8c0*/  IADD3 R116, P1, R6, R116, RZ ;  /* 0x0000007406747210 */ /* 0x000fca0007f3e0ff */
[----:B------:R0:W-:Y:S04]  /*f8d0*/  STL [R1+0x2c4], R116 ;  /* 0x0002c47401007387 */ /* 0x0001e80000100800 */
[----:B------:R1:W-:Y:S04]  /*f8e0*/  STL [R1+0x2cc], R178 ;  /* 0x0002ccb201007387 */ /* 0x0003e80000100800 */
[----:B0-----:R-:W4:Y:S01]  /*f8f0*/  LDL.LU R116, [R1+0x28c] ;  /* 0x00028c0001747983 */ /* 0x001f220000300800 */
[----:B------:R-:W-:Y:S01]  /*f900*/  IMAD.X R171, R2, 0x1, R171, P2 ;  /* 0x0000000102ab7824 */ /* 0x000fe200010e06ab */
[----:B------:R-:W-:-:S02]  /*f910*/  IADD3 R117, P2, R6, R117, RZ ;  /* 0x0000007506757210 */ /* 0x000fc40007f5e0ff */
[----:B------:R0:W-:Y:S04]  /*f920*/  STL [R1+0x2f0], R174 ;  /* 0x0002f0ae01007387 */ /* 0x0001e80000100800 */
[----:B------:R-:W4:Y:S04]  /*f930*/  LDL.LU R183, [R1+0x2b0] ;  /* 0x0002b00001b77983 */ /* 0x000f280000300800 */
[----:B------:R-:W4:Y:S04]  /*f940*/  LDL.LU R184, [R1+0x284] ;  /* 0x0002840001b87983 */ /* 0x000f280000300800 */
        /* <DEDUP_REMOVED lines=9> */
[----:B------:R-:W-:-:S05]  /*f9e0*/  IMAD.X R170, R2, 0x1, R170, P3 ;  /* 0x0000000102aa7824 */ /* 0x000fca00018e06aa */
[----:B------:R0:W-:Y:S04]  /*f9f0*/  STL [R1+0x2e0], R170 ;  /* 0x0002e0aa01007387 */ /* 0x0001e80000100800 */
[----:B0-----:R-:W4:Y:S01]  /*fa00*/  LDL.LU R170, [R1+0x264] ;  /* 0x0002640001aa7983 */ /* 0x001f220000300800 */
[----:B------:R-:W-:Y:S01]  /*fa10*/  IADD3 R172, P3, R6, R172, RZ ;  /* 0x000000ac06ac7210 */ /* 0x000fe20007f7e0ff */
[----:B------:R-:W-:-:S04]  /*fa20*/  IMAD.X R187, R2, 0x1, R187, P4 ;  /* 0x0000000102bb7824 */ /* 0x000fc800020e06bb */
[----:B------:R0:W-:Y:S01]  /*fa30*/  STL [R1+0x2b4], R172 ;  /* 0x0002b4ac01007387 */ /* 0x0001e20000100800 */
[----:B------:R-:W-:Y:S01]  /*fa40*/  IADD3 R188, P4, R6, R188, RZ ;  /* 0x000000bc06bc7210 */ /* 0x000fe20007f9e0ff */
[----:B------:R-:W-:Y:S02]  /*fa50*/  IMAD.X R186, R2, 0x1, R186, P5 ;  /* 0x0000000102ba7824 */ /* 0x000fe400028e06ba */
[----:B0-----:R-:W4:Y:S04]  /*fa60*/  LDL.LU R172, [R1+0x288] ;  /* 0x0002880001ac7983 */ /* 0x001f280000300800 */
[----:B------:R-:W-:Y:S04]  /*fa70*/  STL [R1+0x2d8], R187 ;  /* 0x0002d8bb01007387 */ /* 0x000fe80000100800 */
[----:B------:R-:W-:Y:S01]  /*fa80*/  STL [R1+0x2ac], R188 ;  /* 0x0002acbc01007387 */ /* 0x000fe20000100800 */
[----:B--2---:R-:W-:Y:S01]  /*fa90*/  IADD3 R175, P5, R6, R175, RZ ;  /* 0x000000af06af7210 */ /* 0x004fe20007fbe0ff */
[----:B------:R-:W-:-:S05]  /*faa0*/  IMAD.X R120, R2, 0x1, R120, P6 ;  /* 0x0000000102787824 */ /* 0x000fca00030e0678 */
[----:B------:R0:W-:Y:S01]  /*fab0*/  STL [R1+0x2c8], R120 ;  /* 0x0002c87801007387 */ /* 0x0001e20000100800 */
[----:B------:R-:W-:-:S03]  /*fac0*/  IADD3 R176, P6, R6, R176, RZ ;  /* 0x000000b006b07210 */ /* 0x000fc60007fde0ff */
[----:B------:R-:W-:Y:S04]  /*fad0*/  STL [R1+0x2d0], R186 ;  /* 0x0002d0ba01007387 */ /* 0x000fe80000100800 */
[----:B0-----:R-:W2:Y:S04]  /*fae0*/  LDL.LU R120, [R1+0x25c] ;  /* 0x00025c0001787983 */ /* 0x001ea80000300800 */
[----:B------:R-:W-:Y:S01]  /*faf0*/  STL [R1+0x2a4], R175 ;  /* 0x0002a4af01007387 */ /* 0x000fe20000100800 */
[----:B---3--:R-:W-:-:S05]  /*fb00*/  IMAD.X R111, R2, 0x1, R111, P1 ;  /* 0x00000001026f7824 */ /* 0x008fca00008e066f */
[----:B------:R0:W-:Y:S04]  /*fb10*/  STL [R1+0x2c0], R111 ;  /* 0x0002c06f01007387 */ /* 0x0001e80000100800 */
[----:B0-----:R-:W3:Y:S04]  /*fb20*/  LDL.LU R111, [R1+0x280] ;  /* 0x00028000016f7983 */ /* 0x001ee80000300800 */
[----:B------:R-:W-:Y:S01]  /*fb30*/  STL [R1+0x29c], R176 ;  /* 0x00029cb001007387 */ /* 0x000fe20000100800 */
[----:B----4-:R-:W-:-:S05]  /*fb40*/  IADD3 R121, P1, R6, R121, RZ ;  /* 0x0000007906797210 */ /* 0x010fca0007f3e0ff */
[----:B------:R0:W-:Y:S04]  /*fb50*/  STL [R1+0x294], R121 ;  /* 0x0002947901007387 */ /* 0x0001e80000100800 */
[----:B0-----:R-:W4:Y:S01]  /*fb60*/  LDL.LU R121, [R1+0x254] ;  /* 0x0002540001797983 */ /* 0x001f220000300800 */
[----:B------:R-:W-:-:S03]  /*fb70*/  IMAD.X R119, R2, 0x1, R119, P2 ;  /* 0x0000000102777824 */ /* 0x000fc600010e0677 */
[----:B------:R-:W4:Y:S04]  /*fb80*/  LDL.LU R175, [R1+0x278] ;  /* 0x0002780001af7983 */ /* 0x000f280000300800 */
[----:B------:R-:W4:Y:S04]  /*fb90*/  LDL.LU R176, [R1+0x24c] ;  /* 0x00024c0001b07983 */ /* 0x000f280000300800 */
[----:B------:R0:W-:Y:S04]  /*fba0*/  STL [R1+0x2b8], R119 ;  /* 0x0002b87701007387 */ /* 0x0001e80000100800 */
[----:B0-----:R-:W4:Y:S01]  /*fbb0*/  LDL.LU R119, [R1+0x270] ;  /* 0x0002700001777983 */ /* 0x001f220000300800 */
[----:B------:R-:W-:-:S05]  /*fbc0*/  IADD3 R116, P2, R6, R116, RZ ;  /* 0x0000007406747210 */ /* 0x000fca0007f5e0ff */
[----:B------:R0:W-:Y:S04]  /*fbd0*/  STL [R1+0x28c], R116 ;  /* 0x00028c7401007387 */ /* 0x0001e80000100800 */
[----:B0-----:R-:W4:Y:S01]  /*fbe0*/  LDL.LU R116, [R1+0x244] ;  /* 0x0002440001747983 */ /* 0x001f220000300800 */
[----:B------:R-:W-:Y:S01]  /*fbf0*/  IMAD.X R183, R2, 0x1, R183, P3 ;  /* 0x0000000102b77824 */ /* 0x000fe200018e06b7 */
[----:B------:R-:W-:Y:S01]  /*fc00*/  IADD3 R184, P3, R6, R184, RZ ;  /* 0x000000b806b87210 */ /* 0x000fe20007f7e0ff */
[----:B------:R-:W-:-:S03]  /*fc10*/  IMAD.X R182, R2, 0x1, R182, P4 ;  /* 0x0000000102b67824 */ /* 0x000fc600020e06b6 */
[----:B------:R-:W-:Y:S04]  /*fc20*/  STL [R1+0x2b0], R183 ;  /* 0x0002b0b701007387 */ /* 0x000fe80000100800 */
        /* <DEDUP_REMOVED lines=9> */
[----:B------:R-:W-:-:S05]  /*fcc0*/  IMAD.X R117, R2, 0x1, R117, P1 ;  /* 0x0000000102757824 */ /* 0x000fca00008e0675 */
[----:B------:R0:W-:Y:S04]  /*fcd0*/  STL [R1+0x290], R117 ;  /* 0x0002907501007387 */ /* 0x0001e80000100800 */
[----:B------:R-:W-:Y:S04]  /*fce0*/  STL [R1+0x298], R174 ;  /* 0x000298ae01007387 */ /* 0x000fe80000100800 */
[----:B0-----:R-:W4:Y:S01]  /*fcf0*/  LDL.LU R117, [R1+0x268] ;  /* 0x0002680001757983 */ /* 0x001f220000300800 */
[C---:B------:R-:W-:Y:S02]  /*fd00*/  IADD3 R171, P6, R6.reuse, R171, RZ ;  /* 0x000000ab06ab7210 */ /* 0x040fe40007fde0ff */
[----:B------:R-:W-:-:S03]  /*fd10*/  IADD3 R170, P1, R6, R170, RZ ;  /* 0x000000aa06aa7210 */ /* 0x000fc60007f3e0ff */
[----:B------:R-:W-:Y:S04]  /*fd20*/  STL [R1+0x26c], R171 ;  /* 0x00026cab01007387 */ /* 0x000fe80000100800 */
[----:B------:R0:W-:Y:S04]  /*fd30*/  STL [R1+0x264], R170 ;  /* 0x000264aa01007387 */ /* 0x0001e80000100800 */
[----:B0-----:R-:W4:Y:S04]  /*fd40*/  LDL.LU R170, [R1+0x23c] ;  /* 0x00023c0001aa7983 */ /* 0x001f280000300800 */
[----:B------:R-:W4:Y:S04]  /*fd50*/  LDL.LU R190, [R1+0x260] ;  /* 0x0002600001be7983 */ /* 0x000f280000300800 */
[----:B------:R-:W4:Y:S01]  /*fd60*/  LDL.LU R187, [R1+0x234] ;  /* 0x0002340001bb7983 */ /* 0x000f220000300800 */
[----:B------:R-:W-:-:S03]  /*fd70*/  IMAD.X R172, R2, 0x1, R172, P2 ;  /* 0x0000000102ac7824 */ /* 0x000fc600010e06ac */
[----:B------:R-:W4:Y:S04]  /*fd80*/  LDL.LU R188, [R1+0x258] ;  /* 0x0002580001bc7983 */ /* 0x000f280000300800 */
[----:B------:R0:W-:Y:S04]  /*fd90*/  STL [R1+0x288], R172 ;  /* 0x000288ac01007387 */ /* 0x0001e80000100800 */
[----:B------:R-:W4:Y:S04]  /*fda0*/  LDL.LU R174, [R1+0x22c] ;  /* 0x00022c0001ae7983 */ /* 0x000f280000300800 */
[----:B------:R-:W4:Y:S04]  /*fdb0*/  LDL.LU R171, [R1+0x250] ;  /* 0x0002500001ab7983 */ /* 0x000f280000300800 */
[----:B0-----:R-:W4:Y:S01]  /*fdc0*/  LDL.LU R172, [R1+0x224] ;  /* 0x0002240001ac7983 */ /* 0x001f220000300800 */
[----:B--2---:R-:W-:-:S05]  /*fdd0*/  IADD3 R120, P2, R6, R120, RZ ;  /* 0x0000007806787210 */ /* 0x004fca0007f5e0ff */
[----:B------:R0:W-:Y:S04]  /*fde0*/  STL [R1+0x25c], R120 ;  /* 0x00025c7801007387 */ /* 0x0001e80000100800 */
[----:B0-----:R-:W2:Y:S01]  /*fdf0*/  LDL.LU R120, [R1+0x248] ;  /* 0x0002480001787983 */ /* 0x001ea20000300800 */
[----:B---3--:R-:W-:-:S05]  /*fe00*/  IMAD.X R111, R2, 0x1, R111, P3 ;  /* 0x00000001026f7824 */ /* 0x008fca00018e066f */
[----:B------:R0:W-:Y:S04]  /*fe10*/  STL [R1+0x280], R111 ;  /* 0x0002806f01007387 */ /* 0x0001e80000100800 */
[----:B0-----:R-:W3:Y:S01]  /*fe20*/  LDL.LU R111, [R1+0x21c] ;  /* 0x00021c00016f7983 */ /* 0x001ee20000300800 */
[----:B----4-:R-:W-:Y:S01]  /*fe30*/  IADD3 R121, P3, R6, R121, RZ ;  /* 0x0000007906797210 */ /* 0x010fe20007f7e0ff */
[----:B------:R-:W-:-:S04]  /*fe40*/  IMAD.X R175, R2, 0x1, R175, P4 ;  /* 0x0000000102af7824 */ /* 0x000fc800020e06af */
[----:B------:R0:W-:Y:S01]  /*fe50*/  STL [R1+0x254], R121 ;  /* 0x0002547901007387 */ /* 0x0001e20000100800 */
[----:B------:R-:W-:-:S03]  /*fe60*/  IADD3 R176, P4, R6, R176, RZ ;  /* 0x000000b006b07210 */ /* 0x000fc60007f9e0ff */
[----:B0-----:R-:W4:Y:S04]  /*fe70*/  LDL.LU R121, [R1+0x240] ;  /* 0x0002400001797983 */ /* 0x001f280000300800 */
[----:B------:R-:W4:Y:S01]  /*fe80*/  LDL.LU R186, [R1+0x214] ;  /* 0x0002140001ba7983 */ /* 0x000f220000300800 */
[----:B------:R-:W-:-:S03]  /*fe90*/  IMAD.X R119, R2, 0x1, R119, P5 ;  /* 0x0000000102777824 */ /* 0x000fc600028e0677 */
[----:B------:R-:W-:Y:S04]  /*fea0*/  STL [R1+0x278], R175 ;  /* 0x000278af01007387 */ /* 0x000fe80000100800 */
[----:B------:R0:W-:Y:S04]  /*feb0*/  STL [R1+0x270], R119 ;  /* 0x0002707701007387 */ /* 0x0001e80000100800 */
[----:B------:R1:W-:Y:S04]  /*fec0*/  STL [R1+0x24c], R176 ;  /* 0x00024cb001007387 */ /* 0x0003e80000100800 */
[----:B0-----:R-:W4:Y:S01]  /*fed0*/  LDL.LU R119, [R1+0x238] ;  /* 0x0002380001777983 */ /* 0x001f220000300800 */
[----:B------:R-:W-:-:S03]  /*fee0*/  IADD3 R116, P5, R6, R116, RZ ;  /* 0x0000007406747210 */ /* 0x000fc60007fbe0ff */
[----:B------:R-:W4:Y:S04]  /*fef0*/  LDL.LU R183, [R1+0x20c] ;  /* 0x00020c0001b77983 */ /* 0x000f280000300800 */
[----:B------:R-:W4:Y:S04]  /*ff00*/  LDL.LU R184, [R1+0x230] ;  /* 0x0002300001b87983 */ /* 0x000f280000300800 */
[----:B------:R-:W4:Y:S04]  /*ff10*/  LDL.LU R182, [R1+0x204] ;  /* 0x0002040001b67983 */ /* 0x000f280000300800 */
[----:B------:R0:W-:Y:S04]  /*ff20*/  STL [R1+0x244], R116 ;  /* 0x0002447401007387 */ /* 0x0001e80000100800 */
[----:B------:R-:W4:Y:S04]  /*ff30*/  LDL.LU R179, [R1+0x228] ;  /* 0x0002280001b37983 */ /* 0x000f280000300800 */
[----:B------:R-:W4:Y:S04]  /*ff40*/  LDL.LU R180, [R1+0x1fc] ;  /* 0x0001fc0001b47983 */ /* 0x000f280000300800 */
[----:B------:R-:W4:Y:S04]  /*ff50*/  LDL.LU R178, [R1+0x220] ;  /* 0x0002200001b27983 */ /* 0x000f280000300800 */
[----:B------:R-:W4:Y:S04]  /*ff60*/  LDL.LU R175, [R1+0x1f4] ;  /* 0x0001f40001af7983 */ /* 0x000f280000300800 */
[----:B-1----:R-:W4:Y:S04]  /*ff70*/  LDL.LU R176, [R1+0x218] ;  /* 0x0002180001b07983 */ /* 0x002f280000300800 */
[----:B0-----:R-:W4:Y:S01]  /*ff80*/  LDL.LU R116, [R1+0x1ec] ;  /* 0x0001ec0001747983 */ /* 0x001f220000300800 */
        /* <DEDUP_REMOVED lines=8> */
[----:B0-----:R-:W4:Y:S01]  /*10010*/  LDL.LU R170, [R1+0x1e4] ;  /* 0x0001e40001aa7983 */ /* 0x001f220000300800 */
[----:B------:R-:W-:-:S03]  /*10020*/  IADD3 R174, P2, R6, R174, RZ ;  /* 0x000000ae06ae7210 */ /* 0x000fc60007f5e0ff */
[----:B------:R-:W-:Y:S01]  /*10030*/  STL [R1+0x260], R190 ;  /* 0x000260be01007387 */ /* 0x000fe20000100800 */
[----:B------:R-:W-:-:S03]  /*10040*/  IMAD.X R171, R2, 0x1, R171, P3 ;  /* 0x0000000102ab7824 */ /* 0x000fc600018e06ab */
[----:B------:R-:W-:Y:S04]  /*10050*/  STL [R1+0x234], R187 ;  /* 0x000234bb01007387 */ /* 0x000fe80000100800 */
[----:B------:R0:W-:Y:S01]  /*10060*/  STL [R1+0x22c], R174 ;  /* 0x00022cae01007387 */ /* 0x0001e20000100800 */
[----:B------:R-:W-:-:S03]  /*10070*/  IADD3 R172, P3, R6, R172, RZ ;  /* 0x000000ac06ac7210 */ /* 0x000fc60007f7e0ff */
[----:B------:R-:W-:Y:S04]  /*10080*/  STL [R1+0x258], R188 ;  /* 0x000258bc01007387 */ /* 0x000fe80000100800 */
[----:B0-----:R-:W4:Y:S04]  /*10090*/  LDL.LU R174, [R1+0x208] ;  /* 0x0002080001ae7983 */ /* 0x001f280000300800 */
[----:B------:R-:W-:Y:S01]  /*100a0*/  STL [R1+0x250], R171 ;  /* 0x000250ab01007387 */ /* 0x000fe20000100800 */
[----:B--2---:R-:W-:-:S05]  /*100b0*/  IMAD.X R120, R2, 0x1, R120, P4 ;  /* 0x0000000102787824 */ /* 0x004fca00020e0678 */
[----:B------:R0:W-:Y:S04]  /*100c0*/  STL [R1+0x248], R120 ;  /* 0x0002487801007387 */ /* 0x0001e80000100800 */
[----:B0-----:R-:W2:Y:S04]  /*100d0*/  LDL.LU R120, [R1+0x1dc] ;  /* 0x0001dc0001787983 */ /* 0x001ea80000300800 */
[----:B------:R-:W-:Y:S01]  /*100e0*/  STL [R1+0x224], R172 ;  /* 0x000224ac01007387 */ /* 0x000fe20000100800 */
[----:B---3--:R-:W-:-:S05]  /*100f0*/  IADD3 R111, P4, R6, R111, RZ ;  /* 0x0000006f066f7210 */ /* 0x008fca0007f9e0ff */
[----:B------:R0:W-:Y:S04]  /*10100*/  STL [R1+0x21c], R111 ;  /* 0x00021c6f01007387 */ /* 0x0001e80000100800 */
[----:B0-----:R-:W3:Y:S04]  /*10110*/  LDL.LU R111, [R1+0x200] ;  /* 0x00020000016f7983 */ /* 0x001ee80000300800 */
[----:B------:R-:W3:Y:S04]  /*10120*/  LDL.LU R171, [R1+0x1d4] ;  /* 0x0001d40001ab7983 */ /* 0x000ee80000300800 */
[----:B------:R-:W3:Y:S01]  /*10130*/  LDL.LU R172, [R1+0x1f8] ;  /* 0x0001f80001ac7983 */ /* 0x000ee20000300800 */
[----:B----4-:R-:W-:-:S05]  /*10140*/  IMAD.X R121, R2, 0x1, R121, P5 ;  /* 0x0000000102797824 */ /* 0x010fca00028e0679 */
[----:B------:R0:W-:Y:S01]  /*10150*/  STL [R1+0x240], R121 ;  /* 0x0002407901007387 */ /* 0x0001e20000100800 */
[----:B------:R-:W-:-:S03]  /*10160*/  IADD3 R186, P5, R6, R186, RZ ;  /* 0x000000ba06ba7210 */ /* 0x000fc60007fbe0ff */
[----:B0-----:R-:W4:Y:S01]  /*10170*/  LDL.LU R121, [R1+0x1cc] ;  /* 0x0001cc0001797983 */ /* 0x001f220000300800 */
[----:B------:R-:W-:Y:S01]  /*10180*/  IMAD.X R119, R2, 0x1, R119, P6 ;  /* 0x0000000102777824 */ /* 0x000fe200030e0677 */
[----:B------:R-:W-:-:S04]  /*10190*/  IADD3 R183, P6, R6, R183, RZ ;  /* 0x000000b706b77210 */ /* 0x000fc80007fde0ff */
[----:B------:R0:W-:Y:S01]  /*101a0*/  STL [R1+0x238], R119 ;  /* 0x0002387701007387 */ /* 0x0001e20000100800 */
[----:B------:R-:W-:Y:S01]  /*101b0*/  IMAD.X R184, R2, 0x1, R184, P1 ;  /* 0x0000000102b87824 */ /* 0x000fe200008e06b8 */
[----:B------:R-:W-:Y:S02]  /*101c0*/  IADD3 R182, P1, R6, R182, RZ ;  /* 0x000000b606b67210 */ /* 0x000fe40007f3e0ff */
[----:B0-----:R-:W4:Y:S04]  /*101d0*/  LDL.LU R119, [R1+0x1f0] ;  /* 0x0001f00001777983 */ /* 0x001f280000300800 */
        /* <DEDUP_REMOVED lines=8> */
[----:B------:R-:W-:Y:S02]  /*10260*/  IMAD.X R176, R2, 0x1, R176, P4 ;  /* 0x0000000102b07824 */ /* 0x000fe400020e06b0 */
[----:B------:R-:W-:Y:S01]  /*10270*/  STL [R1+0x228], R179 ;  /* 0x000228b301007387 */ /* 0x000fe20000100800 */
[----:B------:R-:W-:-:S03]  /*10280*/  IADD3 R116, P4, R6, R116, RZ ;  /* 0x0000007406747210 */ /* 0x000fc60007f9e0ff */
[----:B------:R-:W-:Y:S04]  /*10290*/  STL [R1+0x1fc], R180 ;  /* 0x0001fcb401007387 */ /* 0x000fe80000100800 */
[----:B------:R-:W-:Y:S04]  /*102a0*/  STL [R1+0x220], R178 ;  /* 0x000220b201007387 */ /* 0x000fe80000100800 */
[----:B------:R0:W-:Y:S04]  /*102b0*/  STL [R1+0x1ec], R116 ;  /* 0x0001ec7401007387 */ /* 0x0001e80000100800 */
[----:B------:R-:W-:Y:S04]  /*102c0*/  STL [R1+0x1f4], R175 ;  /* 0x0001f4af01007387 */ /* 0x000fe80000100800 */
[----:B0-----:R-:W4:Y:S01]  /*102d0*/  LDL.LU R116, [R1+0x1c4] ;  /* 0x0001c40001747983 */ /* 0x001f220000300800 */
[----:B------:R-:W-:-:S03]  /*102e0*/  IMAD.X R117, R2, 0x1, R117, P5 ;  /* 0x0000000102757824 */ /* 0x000fc600028e0675 */
[----:B------:R-:W-:Y:S04]  /*102f0*/  STL [R1+0x218], R176 ;  /* 0x000218b001007387 */ /* 0x000fe80000100800 */
[----:B------:R0:W-:Y:S04]  /*10300*/  STL [R1+0x210], R117 ;  /* 0x0002107501007387 */ /* 0x0001e80000100800 */
[----:B0-----:R-:W4:Y:S04]  /*10310*/  LDL.LU R117, [R1+0x1e8] ;  /* 0x0001e80001757983 */ /* 0x001f280000300800 */
[----:B------:R-:W4:Y:S01]  /*10320*/  LDL.LU R190, [R1+0x1bc] ;  /* 0x0001bc0001be7983 */ /* 0x000f220000300800 */
[----:B------:R-:W-:-:S03]  /*10330*/  IADD3 R170, P5, R6, R170, RZ ;  /* 0x000000aa06aa7210 */ /* 0x000fc60007fbe0ff */
[----:B------:R-:W4:Y:S04]  /*10340*/  LDL.LU R187, [R1+0x1e0] ;  /* 0x0001e00001bb7983 */ /* 0x000f280000300800 */
[----:B------:R-:W4:Y:S04]  /*10350*/  LDL.LU R188, [R1+0x1b4] ;  /* 0x0001b40001bc7983 */ /* 0x000f280000300800 */
[----:B------:R0:W-:Y:S04]  /*10360*/  STL [R1+0x1e4], R170 ;  /* 0x0001e4aa01007387 */ /* 0x0001e80000100800 */
[----:B------:R-:W4:Y:S04]  /*10370*/  LDL.LU R180, [R1+0x1d8] ;  /* 0x0001d80001b47983 */ /* 0x000f280000300800 */
[----:B0-----:R-:W4:Y:S04]  /*10380*/  LDL.LU R170, [R1+0x1ac] ;  /* 0x0001ac0001aa7983 */ /* 0x001f280000300800 */
[----:B------:R-:W4:Y:S01]  /*10390*/  LDL.LU R178, [R1+0x1d0] ;  /* 0x0001d00001b27983 */ /* 0x000f220000300800 */
[----:B------:R-:W-:-:S03]  /*103a0*/  IMAD.X R174, R2, 0x1, R174, P6 ;  /* 0x0000000102ae7824 */ /* 0x000fc600030e06ae */
[----:B------:R-:W4:Y:S04]  /*103b0*/  LDL.LU R175, [R1+0x1a4] ;  /* 0x0001a40001af7983 */ /* 0x000f280000300800 */
[----:B------:R-:W-:Y:S01]  /*103c0*/  STL [R1+0x208], R174 ;  /* 0x000208ae01007387 */ /* 0x000fe20000100800 */
[----:B--2---:R-:W-:-:S05]  /*103d0*/  IADD3 R120, P6, R6, R120, RZ ;  /* 0x0000007806787210 */ /* 0x004fca0007fde0ff */
[----:B------:R0:W-:Y:S04]  /*103e0*/  STL [R1+0x1dc], R120 ;  /* 0x0001dc7801007387 */ /* 0x0001e80000100800 */
[----:B0-----:R-:W2:Y:S01]  /*103f0*/  LDL.LU R120, [R1+0x1c8] ;  /* 0x0001c80001787983 */ /* 0x001ea20000300800 */
[----:B---3--:R-:W-:Y:S01]  /*10400*/  IMAD.X R111, R2, 0x1, R111, P1 ;  /* 0x00000001026f7824 */ /* 0x008fe200008e066f */
[----:B------:R-:W-:-:S04]  /*10410*/  IADD3 R171, P1, R6, R171, RZ ;  /* 0x000000ab06ab7210 */ /* 0x000fc80007f3e0ff */
[----:B------:R0:W-:Y:S01]  /*10420*/  STL [R1+0x200], R111 ;  /* 0x0002006f01007387 */ /* 0x0001e20000100800 */
[----:B------:R-:W-:-:S03]  /*10430*/  IMAD.X R172, R2, 0x1, R172, P2 ;  /* 0x0000000102ac7824 */ /* 0x000fc600010e06ac */
[----:B0-----:R-:W3:Y:S04]  /*10440*/  LDL.LU R111, [R1+0x19c] ;  /* 0x00019c00016f7983 */ /* 0x001ee80000300800 */
[----:B------:R-:W3:Y:S01]  /*10450*/  LDL.LU R186, [R1+0x1c0] ;  /* 0x0001c00001ba7983 */ /* 0x000ee20000300800 */
[----:B----4-:R-:W-:-:S03]  /*10460*/  IADD3 R121, P2, R6, R121, RZ ;  /* 0x0000007906797210 */ /* 0x010fc60007f5e0ff */
[----:B------:R-:W-:Y:S04]  /*10470*/  STL [R1+0x1d4], R171 ;  /* 0x0001d4ab01007387 */ /* 0x000fe80000100800 */
[----:B------:R0:W-:Y:S04]  /*10480*/  STL [R1+0x1cc], R121 ;  /* 0x0001cc7901007387 */ /* 0x0001e80000100800 */
[----:B------:R1:W-:Y:S04]  /*10490*/  STL [R1+0x1f8], R172 ;  /* 0x0001f8ac01007387 */ /* 0x0003e80000100800 */
[----:B0-----:R-:W4:Y:S04]  /*104a0*/  LDL.LU R121, [R1+0x194] ;  /* 0x0001940001797983 */ /* 0x001f280000300800 */
[----:B------:R-:W4:Y:S01]  /*104b0*/  LDL.LU R183, [R1+0x1b8] ;  /* 0x0001b80001b77983 */ /* 0x000f220000300800 */
[----:B------:R-:W-:-:S03]  /*104c0*/  IMAD.X R119, R2, 0x1, R119, P3 ;  /* 0x0000000102777824 */ /* 0x000fc600018e0677 */
        /* <DEDUP_REMOVED lines=9> */
[----:B------:R-:W-:-:S05]  /*10560*/  IADD3 R116, P3, R6, R116, RZ ;  /* 0x0000007406747210 */ /* 0x000fca0007f7e0ff */
[----:B------:R0:W-:Y:S04]  /*10570*/  STL [R1+0x1c4], R116 ;  /* 0x0001c47401007387 */ /* 0x0001e80000100800 */
[----:B0-----:R-:W4:Y:S01]  /*10580*/  LDL.LU R116, [R1+0x16c] ;  /* 0x00016c0001747983 */ /* 0x001f220000300800 */
[----:B------:R-:W-:-:S05]  /*10590*/  IMAD.X R117, R2, 0x1, R117, P4 ;  /* 0x0000000102757824 */ /* 0x000fca00020e0675 */
[----:B------:R0:W-:Y:S04]  /*105a0*/  STL [R1+0x1e8], R117 ;  /* 0x0001e87501007387 */ /* 0x0001e80000100800 */
[----:B0-----:R-:W4:Y:S01]  /*105b0*/  LDL.LU R117, [R1+0x190] ;  /* 0x0001900001757983 */ /* 0x001f220000300800 */
[----:B------:R-:W-:Y:S01]  /*105c0*/  IADD3 R190, P4, R6, R190, RZ ;  /* 0x000000be06be7210 */ /* 0x000fe20007f9e0ff */
[----:B------:R-:W-:Y:S01]  /*105d0*/  IMAD.X R187, R2, 0x1, R187, P5 ;  /* 0x0000000102bb7824 */ /* 0x000fe200028e06bb */
[----:B------:R-:W-:Y:S01]  /*105e0*/  IADD3 R188, P5, R6, R188, RZ ;  /* 0x000000bc06bc7210 */ /* 0x000fe20007fbe0ff */
[----:B------:R-:W-:Y:S02]  /*105f0*/  IMAD.X R180, R2, 0x1, R180, P6 ;  /* 0x0000000102b47824 */ /* 0x000fe400030e06b4 */
[----:B------:R-:W-:Y:S01]  /*10600*/  STL [R1+0x1bc], R190 ;  /* 0x0001bcbe01007387 */ /* 0x000fe20000100800 */
[----:B------:R-:W-:-:S03]  /*10610*/  IADD3 R170, P6, R6, R170, RZ ;  /* 0x000000aa06aa7210 */ /* 0x000fc60007fde0ff */
[----:B------:R-:W-:Y:S01]  /*10620*/  STL [R1+0x1e0], R187 ;  /* 0x0001e0bb01007387 */ /* 0x000fe20000100800 */
[----:B------:R-:W-:-:S03]  /*10630*/  IMAD.X R178, R2, 0x1, R178, P1 ;  /* 0x0000000102b27824 */ /* 0x000fc600008e06b2 */
[----:B------:R0:W-:Y:S01]  /*10640*/  STL [R1+0x1ac], R170 ;  /* 0x0001acaa01007387 */ /* 0x0001e20000100800 */
[----:B------:R-:W-:-:S03]  /*10650*/  IADD3 R175, P1, R6, R175, RZ ;  /* 0x000000af06af7210 */ /* 0x000fc60007f3e0ff */
[----:B------:R-:W-:Y:S04]  /*10660*/  STL [R1+0x1b4], R188 ;  /* 0x0001b4bc01007387 */ /* 0x000fe80000100800 */
[----:B0-----:R-:W4:Y:S04]  /*10670*/  LDL.LU R170, [R1+0x164] ;  /* 0x0001640001aa7983 */ /* 0x001f280000300800 */
[----:B------:R0:W-:Y:S04]  /*10680*/  STL [R1+0x1d8], R180 ;  /* 0x0001d8b401007387 */ /* 0x0001e80000100800 */
[----:B0-----:R-:W4:Y:S04]  /*10690*/  LDL.LU R180, [R1+0x188] ;  /* 0x0001880001b47983 */ /* 0x001f280000300800 */
[----:B------:R-:W-:Y:S01]  /*106a0*/  STL [R1+0x1d0], R178 ;  /* 0x0001d0b201007387 */ /* 0x000fe20000100800 */
[----:B--2---:R-:W-:-:S05]  /*106b0*/  IMAD.X R120, R2, 0x1, R120, P2 ;  /* 0x0000000102787824 */ /* 0x004fca00010e0678 */
[----:B------:R0:W-:Y:S04]  /*106c0*/  STL [R1+0x1c8], R120 ;  /* 0x0001c87801007387 */ /* 0x0001e80000100800 */
[----:B------:R1:W-:Y:S04]  /*106d0*/  STL [R1+0x1a4], R175 ;  /* 0x0001a4af01007387 */ /* 0x0003e80000100800 */
[----:B0-----:R-:W2:Y:S04]  /*106e0*/  LDL.LU R120, [R1+0x15c] ;  /* 0x00015c0001787983 */ /* 0x001ea80000300800 */
[----:B------:R-:W2:Y:S04]  /*106f0*/  LDL.LU R178, [R1+0x180] ;  /* 0x0001800001b27983 */ /* 0x000ea80000300800 */
[----:B-1----:R-:W2:Y:S01]  /*10700*/  LDL.LU R175, [R1+0x154] ;  /* 0x0001540001af7983 */ /* 0x002ea20000300800 */
[----:B---3--:R-:W-:Y:S01]  /*10710*/  IADD3 R111, P2, R6, R111, RZ ;  /* 0x0000006f066f7210 */ /* 0x008fe20007f5e0ff */
[----:B------:R-:W-:-:S04]  /*10720*/  IMAD.X R186, R2, 0x1, R186, P3 ;  /* 0x0000000102ba7824 */ /* 0x000fc800018e06ba */
[----:B------:R0:W-:Y:S04]  /*10730*/  STL [R1+0x19c], R111 ;  /* 0x00019c6f01007387 */ /* 0x0001e80000100800 */
[----:B0-----:R-:W3:Y:S01]  /*10740*/  LDL.LU R111, [R1+0x178] ;  /* 0x00017800016f7983 */ /* 0x001ee20000300800 */
[----:B----4-:R-:W-:Y:S01]  /*10750*/  IADD3 R121, P3, R6, R121, RZ ;  /* 0x0000007906797210 */ /* 0x010fe20007f7e0ff */
[----:B------:R-:W-:-:S04]  /*10760*/  IMAD.X R183, R2, 0x1, R183, P4 ;  /* 0x0000000102b77824 */ /* 0x000fc800020e06b7 */
[----:B------:R0:W-:Y:S01]  /*10770*/  STL [R1+0x194], R121 ;  /* 0x0001947901007387 */ /* 0x0001e20000100800 */
[----:B------:R-:W-:Y:S01]  /*10780*/  IADD3 R184, P4, R6, R184, RZ ;  /* 0x000000b806b87210 */ /* 0x000fe20007f9e0ff */
[----:B------:R-:W-:Y:S02]  /*10790*/  IMAD.X R182, R2, 0x1, R182, P5 ;  /* 0x0000000102b67824 */ /* 0x000fe400028e06b6 */
[----:B0-----:R-:W4:Y:S04]  /*107a0*/  LDL.LU R121, [R1+0x14c] ;  /* 0x00014c0001797983 */ /* 0x001f280000300800 */
        /* <DEDUP_REMOVED lines=11> */
[----:B------:R-:W-:Y:S04]  /*10860*/  STL [R1+0x1a8], R176 ;  /* 0x0001a8b001007387 */ /* 0x000fe80000100800 */
[----:B------:R-:W-:Y:S04]  /*10870*/  STL [R1+0x17c], R174 ;  /* 0x00017cae01007387 */ /* 0x000fe80000100800 */
[----:B------:R0:W-:Y:S04]  /*10880*/  STL [R1+0x198], R119 ;  /* 0x0001987701007387 */ /* 0x0001e80000100800 */
[----:B------:R-:W-:Y:S04]  /*10890*/  STL [R1+0x1a0], R171 ;  /* 0x0001a0ab01007387 */ /* 0x000fe80000100800 */
[----:B0-----:R-:W4:Y:S01]  /*108a0*/  LDL.LU R119, [R1+0x170] ;  /* 0x0001700001777983 */ /* 0x001f220000300800 */
[----:B------:R-:W-:-:S03]  /*108b0*/  IADD3 R116, P2, R6, R116, RZ ;  /* 0x0000007406747210 */ /* 0x000fc60007f5e0ff */
[----:B------:R-:W-:Y:S04]  /*108c0*/  STL [R1+0x174], R172 ;  /* 0x000174ac01007387 */ /* 0x000fe80000100800 */
        /* <DEDUP_REMOVED lines=8> */
[----:B0-----:R-:W4:Y:S04]  /*10950*/  LDL.LU R117, [R1+0x158] ;  /* 0x0001580001757983 */ /* 0x001f280000300800 */
[----:B------:R-:W4:Y:S01]  /*10960*/  LDL.LU R172, [R1+0x12c] ;  /* 0x00012c0001ac7983 */ /* 0x000f220000300800 */
[----:B------:R-:W-:-:S05]  /*10970*/  IADD3 R170, P3, R6, R170, RZ ;  /* 0x000000aa06aa7210 */ /* 0x000fca0007f7e0ff */
[----:B------:R0:W-:Y:S01]  /*10980*/  STL [R1+0x164], R170 ;  /* 0x000164aa01007387 */ /* 0x0001e20000100800 */
[----:B------:R-:W-:-:S03]  /*10990*/  IMAD.X R180, R2, 0x1, R180, P4 ;  /* 0x0000000102b47824 */ /* 0x000fc600020e06b4 */
[----:B0-----:R-:W4:Y:S01]  /*109a0*/  LDL.LU R170, [R1+0x150] ;  /* 0x0001500001aa7983 */ /* 0x001f220000300800 */
[----:B--2---:R-:W-:Y:S01]  /*109b0*/  IADD3 R120, P4, R6, R120, RZ ;  /* 0x0000007806787210 */ /* 0x004fe20007f9e0ff */
[----:B------:R-:W-:-:S04]  /*109c0*/  IMAD.X R178, R2, 0x1, R178, P5 ;  /* 0x0000000102b27824 */ /* 0x000fc800028e06b2 */
[----:B------:R0:W-:Y:S01]  /*109d0*/  STL [R1+0x15c], R120 ;  /* 0x00015c7801007387 */ /* 0x0001e20000100800 */
[----:B------:R-:W-:-:S03]  /*109e0*/  IADD3 R175, P5, R6, R175, RZ ;  /* 0x000000af06af7210 */ /* 0x000fc60007fbe0ff */
[----:B------:R-:W-:Y:S04]  /*109f0*/  STL [R1+0x188], R180 ;  /* 0x000188b401007387 */ /* 0x000fe80000100800 */
[----:B0-----:R-:W2:Y:S04]  /*10a00*/  LDL.LU R120, [R1+0x124] ;  /* 0x0001240001787983 */ /* 0x001ea80000300800 */
[----:B------:R-:W2:Y:S04]  /*10a10*/  LDL.LU R188, [R1+0x148] ;  /* 0x0001480001bc7983 */ /* 0x000ea80000300800 */
[----:B------:R-:W-:Y:S01]  /*10a20*/  STL [R1+0x180], R178 ;  /* 0x000180b201007387 */ /* 0x000fe20000100800 */
[----:B---3--:R-:W-:-:S05]  /*10a30*/  IMAD.X R111, R2, 0x1, R111, P6 ;  /* 0x00000001026f7824 */ /* 0x008fca00030e066f */
[----:B------:R0:W-:Y:S04]  /*10a40*/  STL [R1+0x178], R111 ;  /* 0x0001786f01007387 */ /* 0x0001e80000100800 */
[----:B------:R1:W-:Y:S04]  /*10a50*/  STL [R1+0x154], R175 ;  /* 0x000154af01007387 */ /* 0x0003e80000100800 */
[----:B0-----:R-:W3:Y:S04]  /*10a60*/  LDL.LU R111, [R1+0x11c] ;  /* 0x00011c00016f7983 */ /* 0x001ee80000300800 */
[----:B------:R-:W3:Y:S04]  /*10a70*/  LDL.LU R186, [R1+0x140] ;  /* 0x0001400001ba7983 */ /* 0x000ee80000300800 */
[----:B------:R-:W3:Y:S01]  /*10a80*/  LDL.LU R183, [R1+0x114] ;  /* 0x0001140001b77983 */ /* 0x000ee20000300800 */
[----:B----4-:R-:W-:-:S03]  /*10a90*/  IADD3 R121, P6, R6, R121, RZ ;  /* 0x0000007906797210 */ /* 0x010fc60007fde0ff */
        /* <DEDUP_REMOVED lines=17> */
[----:B------:R-:W-:Y:S01]  /*10bb0*/  STL [R1+0x168], R187 ;  /* 0x000168bb01007387 */ /* 0x000fe20000100800 */
[----:B------:R-:W-:-:S03]  /*10bc0*/  IMAD.X R117, R2, 0x1, R117, P4 ;  /* 0x0000000102757824 */ /* 0x000fc600020e0675 */
[----:B------:R-:W-:Y:S04]  /*10bd0*/  STL [R1+0x13c], R176 ;  /* 0x00013cb001007387 */ /* 0x000fe80000100800 */
[----:B------:R0:W-:Y:S04]  /*10be0*/  STL [R1+0x158], R117 ;  /* 0x0001587501007387 */ /* 0x0001e80000100800 */
[----:B------:R1:W-:Y:S01]  /*10bf0*/  STL [R1+0x160], R174 ;  /* 0x000160ae01007387 */ /* 0x0003e20000100800 */
[----:B------:R-:W-:-:S03]  /*10c00*/  IADD3 R171, P3, R6, R171, RZ ;  /* 0x000000ab06ab7210 */ /* 0x000fc60007f7e0ff */
[----:B0-----:R-:W4:Y:S04]  /*10c10*/  LDL.LU R117, [R1+0x110] ;  /* 0x0001100001757983 */ /* 0x001f280000300800 */
[----:B------:R0:W-:Y:S04]  /*10c20*/  STL [R1+0x134], R171 ;  /* 0x000134ab01007387 */ /* 0x0001e80000100800 */
[----:B------:R-:W4:Y:S01]  /*10c30*/  LDL.LU R176, [R1+0x108] ;  /* 0x0001080001b07983 */ /* 0x000f220000300800 */
[----:B------:R-:W-:Y:S01]  /*10c40*/  IADD3 R172, P4, R6, R172, RZ ;  /* 0x000000ac06ac7210 */ /* 0x000fe20007f9e0ff */
[----:B------:R-:W-:-:S02]  /*10c50*/  IMAD.X R170, R2, 0x1, R170, P5 ;  /* 0x0000000102aa7824 */ /* 0x000fc400028e06aa */
[----:B-1----:R-:W4:Y:S04]  /*10c60*/  LDL.LU R174, [R1+0xdc] ;  /* 0x0000dc0001ae7983 */ /* 0x002f280000300800 */
[----:B------:R1:W-:Y:S04]  /*10c70*/  STL [R1+0x12c], R172 ;  /* 0x00012cac01007387 */ /* 0x0003e80000100800 */
[----:B0-----:R-:W4:Y:S04]  /*10c80*/  LDL.LU R171, [R1+0x100] ;  /* 0x0001000001ab7983 */ /* 0x001f280000300800 */
[----:B------:R0:W-:Y:S04]  /*10c90*/  STL [R1+0x150], R170 ;  /* 0x000150aa01007387 */ /* 0x0001e80000100800 */
[----:B-1----:R-:W4:Y:S04]  /*10ca0*/  LDL.LU R172, [R1+0xd4] ;  /* 0x0000d40001ac7983 */ /* 0x002f280000300800 */
[----:B0-----:R-:W4:Y:S01]  /*10cb0*/  LDL.LU R170, [R1+0xf8] ;  /* 0x0000f80001aa7983 */ /* 0x001f220000300800 */
[----:B--2---:R-:W-:Y:S01]  /*10cc0*/  IADD3 R120, P5, R6, R120, RZ ;  /* 0x0000007806787210 */ /* 0x004fe20007fbe0ff */
[----:B------:R-:W-:-:S04]  /*10cd0*/  IMAD.X R188, R2, 0x1, R188, P6 ;  /* 0x0000000102bc7824 */ /* 0x000fc800030e06bc */
[----:B------:R0:W-:Y:S04]  /*10ce0*/  STL [R1+0x124], R120 ;  /* 0x0001247801007387 */ /* 0x0001e80000100800 */
[----:B0-----:R-:W2:Y:S01]  /*10cf0*/  LDL.LU R120, [R1+0xcc] ;  /* 0x0000cc0001787983 */ /* 0x001ea20000300800 */
[----:B---3--:R-:W-:Y:S01]  /*10d00*/  IADD3 R111, P6, R111, UR13, RZ ;  /* 0x0000000d6f6f7c10 */ /* 0x008fe2000ffde0ff */
[----:B------:R-:W-:-:S04]  /*10d10*/  IMAD.X R186, R2, 0x1, R186, P1 ;  /* 0x0000000102ba7824 */ /* 0x000fc800008e06ba */
[----:B------:R0:W-:Y:S01]  /*10d20*/  STL [R1+0x11c], R111 ;  /* 0x00011c6f01007387 */ /* 0x0001e20000100800 */
[----:B------:R-:W-:Y:S01]  /*10d30*/  IADD3 R183, P1, R183, UR13, RZ ;  /* 0x0000000db7b77c10 */ /* 0x000fe2000ff3e0ff */
[----:B----4-:R-:W-:Y:S02]  /*10d40*/  IMAD.X R184, R2, 0x1, R184, P2 ;  /* 0x0000000102b87824 */ /* 0x010fe400010e06b8 */
[----:B0-----:R-:W3:Y:S04]  /*10d50*/  LDL.LU R111, [R1+0xc4] ;  /* 0x0000c400016f7983 */ /* 0x001ee80000300800 */
[----:B------:R-:W-:Y:S01]  /*10d60*/  STL [R1+0x148], R188 ;  /* 0x000148bc01007387 */ /* 0x000fe20000100800 */
[----:B------:R-:W-:-:S03]  /*10d70*/  IADD3 R182, P2, R182, UR13, RZ ;  /* 0x0000000db6b67c10 */ /* 0x000fc6000ff5e0ff */
[----:B------:R-:W-:Y:S01]  /*10d80*/  STL [R1+0x140], R186 ;  /* 0x000140ba01007387 */ /* 0x000fe20000100800 */
[----:B------:R-:W-:-:S03]  /*10d90*/  IMAD.X R179, R2, 0x1, R179, P3 ;  /* 0x0000000102b37824 */ /* 0x000fc600018e06b3 */
        /* <DEDUP_REMOVED lines=8> */
[----:B------:R0:W-:Y:S04]  /*10e20*/  STL [R1+0x104], R180 ;  /* 0x000104b401007387 */ /* 0x0001e80000100800 */
[----:B0-----:R-:W4:Y:S04]  /*10e30*/  LDL.LU R180, [R1+0xd8] ;  /* 0x0000d80001b47983 */ /* 0x001f280000300800 */
[----:B------:R0:W-:Y:S04]  /*10e40*/  STL [R1+0x128], R178 ;  /* 0x000128b201007387 */ /* 0x0001e80000100800 */
[----:B------:R1:W-:Y:S04]  /*10e50*/  STL [R1+0xfc], R175 ;  /* 0x0000fcaf01007387 */ /* 0x0003e80000100800 */
[----:B0-----:R-:W4:Y:S01]  /*10e60*/  LDL.LU R178, [R1+0xd0] ;  /* 0x0000d00001b27983 */ /* 0x001f220000300800 */
[----:B------:R-:W-:-:S03]  /*10e70*/  IADD3 R119, P5, R119, UR13, RZ ;  /* 0x0000000d77777c10 */ /* 0x000fc6000ffbe0ff */
[----:B------:R0:W-:Y:S04]  /*10e80*/  STL [R1+0x120], R121 ;  /* 0x0001207901007387 */ /* 0x0001e80000100800 */
[----:B-1----:R-:W4:Y:S04]  /*10e90*/  LDL.LU R175, [R1+0xc8] ;  /* 0x0000c80001af7983 */ /* 0x002f280000300800 */
[----:B------:R1:W-:Y:S04]  /*10ea0*/  STL [R1+0xf4], R119 ;  /* 0x0000f47701007387 */ /* 0x0003e80000100800 */
[----:B0-----:R-:W4:Y:S04]  /*10eb0*/  LDL.LU R121, [R1+0x9c] ;  /* 0x00009c0001797983 */ /* 0x001f280000300800 */
[----:B-1----:R-:W4:Y:S01]  /*10ec0*/  LDL.LU R119, [R1+0xc0] ;  /* 0x0000c00001777983 */ /* 0x002f220000300800 */
[----:B------:R-:W-:-:S02]  /*10ed0*/  IADD3.X R116, R116, UR40, RZ, P6, !PT ;  /* 0x0000002874747c10 */ /* 0x000fc4000b7fe4ff */
[----:B------:R-:W-:-:S03]  /*10ee0*/  IADD3 R222, P6, R222, UR13, RZ ;  /* 0x0000000ddede7c10 */ /* 0x000fc6000ffde0ff */
[----:B------:R-:W-:Y:S04]  /*10ef0*/  STL [R1+0x118], R116 ;  /* 0x0001187401007387 */ /* 0x000fe80000100800 */
[----:B------:R0:W-:Y:S04]  /*10f00*/  STL [R1+0xec], R222 ;  /* 0x0000ecde01007387 */ /* 0x0001e80000100800 */
[----:B0-----:R-:W4:Y:S04]  /*10f10*/  LDL.LU R222, [R1+0x634] ;  /* 0x0006340001de7983 */ /* 0x001f280000300800 */
[----:B------:R-:W4:Y:S01]  /*10f20*/  LDL.LU R116, [R1+0x94] ;  /* 0x0000940001747983 */ /* 0x000f220000300800 */
[----:B------:R-:W-:-:S02]  /*10f30*/  IADD3.X R117, R117, UR40, RZ, P1, !PT ;  /* 0x0000002875757c10 */ /* 0x000fc40008ffe4ff */
[----:B------:R-:W-:-:S05]  /*10f40*/  IADD3 R0, P1, R0, UR13, RZ ;  /* 0x0000000d00007c10 */ /* 0x000fca000ff3e0ff */
[----:B------:R0:W-:Y:S01]  /*10f50*/  STL [R1+0xe4], R0 ;  /* 0x0000e40001007387 */ /* 0x0001e20000100800 */
[----:B------:R-:W-:-:S03]  /*10f60*/  IADD3.X R176, R176, UR40, RZ, P2, !PT ;  /* 0x00000028b0b07c10 */ /* 0x000fc600097fe4ff */
[----:B0-----:R-:W4:Y:S04]  /*10f70*/  LDL.LU R0, [R1+0x630] ;  /* 0x0006300001007983 */ /* 0x001f280000300800 */
[----:B------:R0:W-:Y:S04]  /*10f80*/  STL [R1+0x110], R117 ;  /* 0x0001107501007387 */ /* 0x0001e80000100800 */
[----:B0-----:R-:W4:Y:S04]  /*10f90*/  LDL.LU R117, [R1+0x8c] ;  /* 0x00008c0001757983 */ /* 0x001f280000300800 */
[----:B------:R0:W-:Y:S04]  /*10fa0*/  STL [R1+0x108], R176 ;  /* 0x000108b001007387 */ /* 0x0001e80000100800 */
[----:B0-----:R-:W4:Y:S01]  /*10fb0*/  LDL.LU R176, [R1+0x84] ;  /* 0x0000840001b07983 */ /* 0x001f220000300800 */
[----:B------:R-:W-:-:S02]  /*10fc0*/  IADD3 R174, P2, R174, UR13, RZ ;  /* 0x0000000daeae7c10 */ /* 0x000fc4000ff5e0ff */
[----:B------:R-:W-:Y:S02]  /*10fd0*/  IADD3.X R171, R171, UR40, RZ, P3, !PT ;  /* 0x00000028abab7c10 */ /* 0x000fe40009ffe4ff */
[----:B------:R-:W-:Y:S02]  /*10fe0*/  IADD3 R172, P3, R172, UR13, RZ ;  /* 0x0000000dacac7c10 */ /* 0x000fe4000ff7e0ff */
[----:B------:R-:W-:Y:S01]  /*10ff0*/  IADD3.X R206, R206, UR40, RZ, P5, !PT ;  /* 0x00000028cece7c10 */ /* 0x000fe2000affe4ff */
[----:B------:R-:W-:Y:S01]  /*11000*/  STL [R1+0xdc], R174 ;  /* 0x0000dcae01007387 */ /* 0x000fe20000100800 */
[----:B------:R-:W-:-:S03]  /*11010*/  IADD3.X R170, R170, UR40, RZ, P4, !PT ;  /* 0x00000028aaaa7c10 */ /* 0x000fc6000a7fe4ff */
[----:B------:R-:W-:Y:S01]  /*11020*/  STL [R1+0x100], R171 ;  /* 0x000100ab01007387 */ /* 0x000fe20000100800 */
[----:B------:R-:W-:-:S03]  /*11030*/  IADD3.X R205, R205, UR40, RZ, P6, !PT ;  /* 0x00000028cdcd7c10 */ /* 0x000fc6000b7fe4ff */
[----:B------:R-:W-:Y:S04]  /*11040*/  STL [R1+0xd4], R172 ;  /* 0x0000d4ac01007387 */ /* 0x000fe80000100800 */
[----:B------:R0:W-:Y:S04]  /*11050*/  STL [R1+0xf0], R206 ;  /* 0x0000f0ce01007387 */ /* 0x0001e80000100800 */
[----:B------:R-:W-:Y:S04]  /*11060*/  STL [R1+0xf8], R170 ;  /* 0x0000f8aa01007387 */ /* 0x000fe80000100800 */
[----:B0-----:R-:W4:Y:S01]  /*11070*/  LDL.LU R206, [R1+0x62c] ;  /* 0x00062c0001ce7983 */ /* 0x001f220000300800 */
[----:B------:R-:W-:-:S02]  /*11080*/  IADD3.X R221, R221, UR40, RZ, P1, !PT ;  /* 0x00000028dddd7c10 */ /* 0x000fc40008ffe4ff */
[----:B------:R-:W-:-:S04]  /*11090*/  IADD3 R238, P1, R238, UR13, RZ ;  /* 0x0000000deeee7c10 */ /* 0x000fc8000ff3e0ff */
[----:B------:R-:W-:Y:S02]  /*110a0*/  IADD3.X R197, R197, UR40, RZ, P1, !PT ;  /* 0x00000028c5c57c10 */ /* 0x000fe40008ffe4ff */
[----:B--2---:R-:W-:-:S05]  /*110b0*/  IADD3 R120, P4, R120, UR13, RZ ;  /* 0x0000000d78787c10 */ /* 0x004fca000ff9e0ff */
[----:B------:R-:W-:Y:S04]  /*110c0*/  STL [R1+0xcc], R120 ;  /* 0x0000cc7801007387 */ /* 0x000fe80000100800 */
[----:B------:R-:W2:Y:S01]  /*110d0*/  LDL.LU R174, [R1+0x98] ;  /* 0x0000980001ae7983 */ /* 0x000ea20000300800 */
[----:B---3--:R-:W-:-:S05]  /*110e0*/  IADD3 R111, P5, R111, UR13, RZ ;  /* 0x0000000d6f6f7c10 */ /* 0x008fca000ffbe0ff */
[----:B------:R0:W-:Y:S04]  /*110f0*/  STL [R1+0xc4], R111 ;  /* 0x0000c46f01007387 */ /* 0x0001e80000100800 */
[----:B0-----:R-:W3:Y:S04]  /*11100*/  LDL.LU R111, [R1+0x90] ;  /* 0x00009000016f7983 */ /* 0x001ee80000300800 */
[----:B------:R0:W-:Y:S04]  /*11110*/  STL [R1+0xe8], R205 ;  /* 0x0000e8cd01007387 */ /* 0x0001e80000100800 */
[----:B0-----:R-:W3:Y:S01]  /*11120*/  LDL.LU R205, [R1+0x628] ;  /* 0x0006280001cd7983 */ /* 0x001ee20000300800 */
[----:B----4-:R-:W-:-:S02]  /*11130*/  IADD3.X R180, R180, UR40, RZ, P2, !PT ;  /* 0x00000028b4b47c10 */ /* 0x010fc400097fe4ff */
[----:B------:R-:W-:Y:S02]  /*11140*/  IADD3 R237, P2, R237, UR13, RZ ;  /* 0x0000000deded7c10 */ /* 0x000fe4000ff5e0ff */
[----:B------:R-:W-:Y:S02]  /*11150*/  IADD3.X R178, R178, UR40, RZ, P3, !PT ;  /* 0x00000028b2b27c10 */ /* 0x000fe40009ffe4ff */
[----:B------:R-:W-:Y:S02]  /*11160*/  IADD3 R227, P3, R227, UR13, RZ ;  /* 0x0000000de3e37c10 */ /* 0x000fe4000ff7e0ff */
[----:B------:R-:W-:Y:S02]  /*11170*/  IADD3.X R175, R175, UR40, RZ, P4, !PT ;  /* 0x00000028afaf7c10 */ /* 0x000fe4000a7fe4ff */
[----:B------:R-:W-:Y:S02]  /*11180*/  IADD3 R121, P4, R121, UR13, RZ ;  /* 0x0000000d79797c10 */ /* 0x000fe4000ff9e0ff */
[----:B------:R-:W-:-:S02]  /*11190*/  IADD3.X R119, R119, UR40, RZ, P5, !PT ;  /* 0x0000002877777c10 */ /* 0x000fc4000affe4ff */
[----:B------:R-:W-:-:S05]  /*111a0*/  IADD3 R222, P6, R222, UR13, RZ ;  /* 0x0000000ddede7c10 */ /* 0x000fca000ffde0ff */
[----:B------:R0:W-:Y:S04]  /*111b0*/  STL [R1+0xbc], R222 ;  /* 0x0000bcde01007387 */ /* 0x0001e80000100800 */
[----:B0-----:R-:W4:Y:S04]  /*111c0*/  LDL.LU R222, [R1+0x624] ;  /* 0x0006240001de7983 */ /* 0x001f280000300800 */
[----:B------:R-:W4:Y:S04]  /*111d0*/  LDL.LU R171, [R1+0x88] ;  /* 0x0000880001ab7983 */ /* 0x000f280000300800 */
[----:B------:R-:W4:Y:S04]  /*111e0*/  LDL.LU R172, [R1+0x5c] ;  /* 0x00005c0001ac7983 */ /* 0x000f280000300800 */
[----:B------:R0:W-:Y:S04]  /*111f0*/  STL [R1+0xe0], R221 ;  /* 0x0000e0dd01007387 */ /* 0x0001e80000100800 */
[----:B0-----:R-:W4:Y:S04]  /*11200*/  LDL.LU R221, [R1+0x620] ;  /* 0x0006200001dd7983 */ /* 0x001f280000300800 */
[----:B------:R-:W4:Y:S04]  /*11210*/  LDL.LU R170, [R1+0x54] ;  /* 0x0000540001aa7983 */ /* 0x000f280000300800 */
[----:B------:R0:W-:Y:S01]  /*11220*/  STL [R1+0xb4], R238 ;  /* 0x0000b4ee01007387 */ /* 0x0001e20000100800 */
[----:B------:R-:W-:-:S03]  /*11230*/  IADD3.X R0, R0, UR40, RZ, P6, !PT ;  /* 0x0000002800007c10 */ /* 0x000fc6000b7fe4ff */
[----:B0-----:R-:W4:Y:S04]  /*11240*/  LDL.LU R238, [R1+0x61c] ;  /* 0x00061c0001ee7983 */ /* 0x001f280000300800 */
[----:B------:R-:W4:Y:S04]  /*11250*/  LDL.LU R120, [R1+0x4c] ;  /* 0x00004c0001787983 */ /* 0x000f280000300800 */
[----:B------:R0:W-:Y:S01]  /*11260*/  STL [R1+0xac], R237 ;  /* 0x0000aced01007387 */ /* 0x0001e20000100800 */
[----:B------:R-:W-:-:S03]  /*11270*/  IADD3 R116, P5, R116, UR13, RZ ;  /* 0x0000000d74747c10 */ /* 0x000fc6000ffbe0ff */
[----:B0-----:R-:W4:Y:S04]  /*11280*/  LDL.LU R237, [R1+0x618] ;  /* 0x0006180001ed7983 */ /* 0x001f280000300800 */
[----:B------:R-:W-:Y:S04]  /*11290*/  STL [R1+0xd8], R180 ;  /* 0x0000d8b401007387 */ /* 0x000fe80000100800 */
[----:B------:R0:W-:Y:S01]  /*112a0*/  STL [R1+0xa4], R227 ;  /* 0x0000a4e301007387 */ /* 0x0001e20000100800 */
[----:B------:R-:W-:-:S03]  /*112b0*/  IADD3 R117, P6, R117, UR13, RZ ;  /* 0x0000000d75757c10 */ /* 0x000fc6000ffde0ff */
[----:B0-----:R-:W4:Y:S04]  /*112c0*/  LDL.LU R227, [R1+0x614] ;  /* 0x0006140001e37983 */ /* 0x001f280000300800 */
[----:B------:R-:W-:Y:S04]  /*112d0*/  STL [R1+0xd0], R178 ;  /* 0x0000d0b201007387 */ /* 0x000fe80000100800 */
[----:B------:R0:W-:Y:S04]  /*112e0*/  STL [R1+0x9c], R121 ;  /* 0x00009c7901007387 */ /* 0x0001e80000100800 */
[----:B------:R-:W-:Y:S04]  /*112f0*/  STL [R1+0xc8], R175 ;  /* 0x0000c8af01007387 */ /* 0x000fe80000100800 */
[----:B0-----:R-:W4:Y:S04]  /*11300*/  LDL.LU R121, [R1+0x58] ;  /* 0x0000580001797983 */ /* 0x001f280000300800 */
[----:B------:R0:W-:Y:S01]  /*11310*/  STL [R1+0xc0], R119 ;  /* 0x0000c07701007387 */ /* 0x0001e20000100800 */
[----:B------:R-:W-:-:S02]  /*11320*/  IADD3.X R198, R198, UR40, RZ, P2, !PT ;  /* 0x00000028c6c67c10 */ /* 0x000fc400097fe4ff */
[----:B------:R-:W-:Y:S01]  /*11330*/  IADD3 R176, P1, R176, UR13, RZ ;  /* 0x0000000db0b07c10 */ /* 0x000fe2000ff3e0ff */
[----:B0-----:R-:W4:Y:S04]  /*11340*/  LDL.LU R119, [R1+0x50] ;  /* 0x0000500001777983 */ /* 0x001f280000300800 */
[----:B------:R0:W-:Y:S04]  /*11350*/  STL [R1+0xb8], R0 ;  /* 0x0000b80001007387 */ /* 0x0001e80000100800 */
[----:B------:R1:W-:Y:S01]  /*11360*/  STL [R1+0x94], R116 ;  /* 0x0000947401007387 */ /* 0x0003e20000100800 */
[----:B------:R-:W-:-:S03]  /*11370*/  IADD3 R240, P2, R240, UR13, RZ ;  /* 0x0000000df0f07c10 */ /* 0x000fc6000ff5e0ff */
[----:B0-----:R-:W4:Y:S04]  /*11380*/  LDL.LU R0, [R1+0x610] ;  /* 0x0006100001007983 */ /* 0x001f280000300800 */
[----:B-1----:R-:W4:Y:S04]  /*11390*/  LDL.LU R116, [R1+0x1c] ;  /* 0x00001c0001747983 */ /* 0x002f280000300800 */
[----:B------:R0:W-:Y:S04]  /*113a0*/  STL [R1+0xb0], R197 ;  /* 0x0000b0c501007387 */ /* 0x0001e80000100800 */
[----:B------:R1:W-:Y:S04]  /*113b0*/  STL [R1+0x8c], R117 ;  /* 0x00008c7501007387 */ /* 0x0003e80000100800 */
[----:B0-----:R-:W4:Y:S04]  /*113c0*/  LDL.LU R197, [R1+0x60c] ;  /* 0x00060c0001c57983 */ /* 0x001f280000300800 */
[----:B-1----:R-:W4:Y:S04]  /*113d0*/  LDL.LU R117, [R1+0x14] ;  /* 0x0000140001757983 */ /* 0x002f280000300800 */
[----:B------:R0:W-:Y:S04]  /*113e0*/  STL [R1+0xa8], R198 ;  /* 0x0000a8c601007387 */ /* 0x0001e80000100800 */
[----:B0-----:R-:W4:Y:S04]  /*113f0*/  LDL.LU R198, [R1+0x608] ;  /* 0x0006080001c67983 */ /* 0x001f280000300800 */
[----:B------:R-:W-:Y:S04]  /*11400*/  STL [R1+0x84], R176 ;  /* 0x000084b001007387 */ /* 0x000fe80000100800 */
[----:B------:R0:W-:Y:S04]  /*11410*/  STL [R1+0x7c], R240 ;  /* 0x00007cf001007387 */ /* 0x0001e80000100800 */
[----:B0-----:R-:W4:Y:S01]  /*11420*/  LDL.LU R240, [R1+0x604] ;  /* 0x0006040001f07983 */ /* 0x001f220000300800 */
[----:B------:R-:W-:-:S02]  /*11430*/  IADD3.X R208, R208, UR40, RZ, P3, !PT ;  /* 0x00000028d0d07c10 */ /* 0x000fc40009ffe4ff */
[----:B------:R-:W-:Y:S02]  /*11440*/  IADD3 R207, P3, R207, UR13, RZ ;  /* 0x0000000dcfcf7c10 */ /* 0x000fe4000ff7e0ff */
[----:B--2---:R-:W-:Y:S01]  /*11450*/  IADD3.X R174, R174, UR40, RZ, P4, !PT ;  /* 0x00000028aeae7c10 */ /* 0x004fe2000a7fe4ff */
[----:B------:R0:W-:Y:S01]  /*11460*/  STL [R1+0xa0], R208 ;  /* 0x0000a0d001007387 */ /* 0x0001e20000100800 */
[----:B------:R-:W-:-:S03]  /*11470*/  IADD3 R224, P4, R224, UR13, RZ ;  /* 0x0000000de0e07c10 */ /* 0x000fc6000ff9e0ff */
[----:B0-----:R-:W2:Y:S04]  /*11480*/  LDL.LU R208, [R1+0x600] ;  /* 0x0006000001d07983 */ /* 0x001ea80000300800 */
[----:B------:R0:W-:Y:S01]  /*11490*/  STL [R1+0x74], R207 ;  /* 0x000074cf01007387 */ /* 0x0001e20000100800 */
[----:B------:R-:W-:Y:S02]  /*114a0*/  IADD3.X R239, R239, UR40, RZ, P2, !PT ;  /* 0x00000028efef7c10 */ /* 0x000fe400097fe4ff */
[----:B---3--:R-:W-:Y:S01]  /*114b0*/  IADD3.X R111, R111, UR40, RZ, P5, !PT ;  /* 0x000000286f6f7c10 */ /* 0x008fe2000affe4ff */
[----:B0-----:R-:W3:Y:S01]  /*114c0*/  LDL.LU R207, [R1+0x5fc] ;  /* 0x0005fc0001cf7983 */ /* 0x001ee20000300800 */
[----:B------:R-:W-:-:S03]  /*114d0*/  IADD3 R223, P5, R223, UR13, RZ ;  /* 0x0000000ddfdf7c10 */ /* 0x000fc6000ffbe0ff */
[----:B------:R0:W-:Y:S01]  /*114e0*/  STL [R1+0x6c], R224 ;  /* 0x00006ce001007387 */ /* 0x0001e20000100800 */
[----:B------:R-:W-:-:S03]  /*114f0*/  IADD3.X R211, R211, UR40, RZ, P3, !PT ;  /* 0x00000028d3d37c10 */ /* 0x000fc60009ffe4ff */
[----:B0-----:R-:W2:Y:S04]  /*11500*/  LDL.LU R224, [R1+0x5f8] ;  /* 0x0005f80001e07983 */ /* 0x001ea80000300800 */
[----:B------:R-:W-:Y:S04]  /*11510*/  STL [R1+0x98], R174 ;  /* 0x000098ae01007387 */ /* 0x000fe80000100800 */
[----:B------:R0:W-:Y:S04]  /*11520*/  STL [R1+0x90], R111 ;  /* 0x0000906f01007387 */ /* 0x0001e80000100800 */
[----:B0-----:R-:W3:Y:S04]  /*11530*/  LDL.LU R111, [R1+0x18] ;  /* 0x00001800016f7983 */ /* 0x001ee80000300800 */
[----:B------:R0:W-:Y:S01]  /*11540*/  STL [R1+0x64], R223 ;  /* 0x000064df01007387 */ /* 0x0001e20000100800 */
[----:B------:R-:W-:-:S03]  /*11550*/  IADD3.X R241, R241, UR40, RZ, P4, !PT ;  /* 0x00000028f1f17c10 */ /* 0x000fc6000a7fe4ff */
[----:B0-----:R-:W2:Y:S01]  /*11560*/  LDL.LU R223, [R1+0x5f4] ;  /* 0x0005f40001df7983 */ /* 0x001ea20000300800 */
[----:B----4-:R-:W-:Y:S02]  /*11570*/  IADD3.X R171, R171, UR40, RZ, P6, !PT ;  /* 0x00000028abab7c10 */ /* 0x010fe4000b7fe4ff */
[----:B------:R-:W-:Y:S02]  /*11580*/  IADD3 R172, P6, R172, UR13, RZ ;  /* 0x0000000dacac7c10 */ /* 0x000fe4000ffde0ff */
[----:B------:R-:W-:Y:S02]  /*11590*/  IADD3 R120, P2, R120, UR13, RZ ;  /* 0x0000000d78787c10 */ /* 0x000fe4000ff5e0ff */
[----:B------:R-:W-:Y:S02]  /*115a0*/  IADD3 R197, P3, R197, UR13, RZ ;  /* 0x0000000dc5c57c10 */ /* 0x000fe4000ff7e0ff */
[----:B------:R-:W-:Y:S02]  /*115b0*/  IADD3.X R240, R240, UR40, RZ, P1, !PT ;  /* 0x00000028f0f07c10 */ /* 0x000fe40008ffe4ff */
[----:B------:R-:W-:-:S03]  /*115c0*/  IADD3 R170, P1, R170, UR13, RZ ;  /* 0x0000000daaaa7c10 */ /* 0x000fc6000ff3e0ff */
[----:B------:R0:W-:Y:S04]  /*115d0*/  STL [R1+0x80], R240 ;  /* 0x000080f001007387 */ /* 0x0001e80000100800 */
[----:B------:R-:W-:Y:S04]  /*115e0*/  STL [R1+0x88], R171 ;  /* 0x000088ab01007387 */ /* 0x000fe80000100800 */
[----:B0-----:R-:W4:Y:S04]  /*115f0*/  LDL.LU R240, [R1+0x5f0] ;  /* 0x0005f00001f07983 */ /* 0x001f280000300800 */
[----:B------:R-:W-:Y:S04]  /*11600*/  STL [R1+0x5c], R172 ;  /* 0x00005cac01007387 */ /* 0x000fe80000100800 */
[----:B------:R0:W-:Y:S04]  /*11610*/  STL [R1+0x78], R239 ;  /* 0x000078ef01007387 */ /* 0x0001e80000100800 */
[----:B0-----:R-:W2:Y:S04]  /*11620*/  LDL.LU R239, [R1+0x5ec] ;  /* 0x0005ec0001ef7983 */ /* 0x001ea80000300800 */
[----:B------:R-:W-:Y:S04]  /*11630*/  STL [R1+0x54], R170 ;  /* 0x000054aa01007387 */ /* 0x000fe80000100800 */
[----:B------:R0:W-:Y:S04]  /*11640*/  STL [R1+0x70], R211 ;  /* 0x000070d301007387 */ /* 0x0001e80000100800 */
[----:B0-----:R-:W3:Y:S04]  /*11650*/  LDL.LU R211, [R1+0x5e8] ;  /* 0x0005e80001d37983 */ /* 0x001ee80000300800 */
[----:B------:R-:W-:Y:S04]  /*11660*/  STL [R1+0x4c], R120 ;  /* 0x00004c7801007387 */ /* 0x000fe80000100800 */
[----:B------:R0:W-:Y:S04]  /*11670*/  STL [R1+0x44], R197 ;  /* 0x000044c501007387 */ /* 0x0001e80000100800 */
[----:B0-----:R-:W4:Y:S04]  /*11680*/  LDL.LU R197, [R1+0x5e4] ;  /* 0x0005e40001c57983 */ /* 0x001f280000300800 */
[----:B------:R0:W-:Y:S04]  /*11690*/  STL [R1+0x68], R241 ;  /* 0x000068f101007387 */ /* 0x0001e80000100800 */
[----:B0-----:R-:W2:Y:S01]  /*116a0*/  LDL.LU R241, [R1+0x5e0] ;  /* 0x0005e00001f17983 */ /* 0x001ea20000300800 */
[----:B------:R-:W-:-:S02]  /*116b0*/  IADD3 R210, P4, R210, UR13, RZ ;  /* 0x0000000dd2d27c10 */ /* 0x000fc4000ff9e0ff */
[----:B------:R-:W-:Y:S02]  /*116c0*/  IADD3.X R209, R209, UR40, RZ, P5, !PT ;  /* 0x00000028d1d17c10 */ /* 0x000fe4000affe4ff */
[----:B------:R-:W-:Y:S01]  /*116d0*/  IADD3 R226, P5, R226, UR13, RZ ;  /* 0x0000000de2e27c10 */ /* 0x000fe2000ffbe0ff */
[----:B------:R0:W-:Y:S01]  /*116e0*/  STL [R1+0x3c], R210 ;  /* 0x00003cd201007387 */ /* 0x0001e20000100800 */
[----:B------:R-:W-:Y:S02]  /*116f0*/  IADD3.X R121, R121, UR40, RZ, P6, !PT ;  /* 0x0000002879797c10 */ /* 0x000fe4000b7fe4ff */
[----:B------:R-:W-:Y:S02]  /*11700*/  IADD3 R225, P6, R225, UR13, RZ ;  /* 0x0000000de1e17c10 */ /* 0x000fe4000ffde0ff */
[----:B------:R-:W-:Y:S02]  /*11710*/  IADD3.X R119, R119, UR40, RZ, P1, !PT ;  /* 0x0000002877777c10 */ /* 0x000fe40008ffe4ff */
[----:B------:R-:W-:Y:S01]  /*11720*/  IADD3 R242, P1, R242, UR13, RZ ;  /* 0x0000000df2f27c10 */ /* 0x000fe2000ff3e0ff */
[----:B0-----:R-:W4:Y:S04]  /*11730*/  LDL.LU R210, [R1+0x5dc] ;  /* 0x0005dc0001d27983 */ /* 0x001f280000300800 */
[----:B------:R0:W-:Y:S01]  /*11740*/  STL [R1+0x60], R209 ;  /* 0x000060d101007387 */ /* 0x0001e20000100800 */
[----:B------:R-:W-:-:S03]  /*11750*/  IADD3.X R198, R198, UR40, RZ, P3, !PT ;  /* 0x00000028c6c67c10 */ /* 0x000fc60009ffe4ff */
[----:B0-----:R-:W4:Y:S04]  /*11760*/  LDL.LU R209, [R1+0x5d8] ;  /* 0x0005d80001d17983 */ /* 0x001f280000300800 */
[----:B------:R0:W-:Y:S04]  /*11770*/  STL [R1+0x34], R226 ;  /* 0x000034e201007387 */ /* 0x0001e80000100800 */
[----:B0-----:R-:W4:Y:S04]  /*11780*/  LDL.LU R226, [R1+0x5d4] ;  /* 0x0005d40001e27983 */ /* 0x001f280000300800 */
[----:B------:R0:W-:Y:S04]  /*11790*/  STL [R1+0x2c], R225 ;  /* 0x00002ce101007387 */ /* 0x0001e80000100800 */
[----:B0-----:R-:W4:Y:S04]  /*117a0*/  LDL.LU R225, [R1+0x5d0] ;  /* 0x0005d00001e17983 */ /* 0x001f280000300800 */
[----:B------:R-:W-:Y:S04]  /*117b0*/  STL [R1+0x58], R121 ;  /* 0x0000587901007387 */ /* 0x000fe80000100800 */
[----:B------:R0:W-:Y:S04]  /*117c0*/  STL [R1+0x24], R242 ;  /* 0x000024f201007387 */ /* 0x0001e80000100800 */
[----:B0-----:R-:W4:Y:S04]  /*117d0*/  LDL.LU R242, [R1+0x5cc] ;  /* 0x0005cc0001f27983 */ /* 0x001f280000300800 */
[----:B------:R-:W-:Y:S04]  /*117e0*/  STL [R1+0x50], R119 ;  /* 0x0000507701007387 */ /* 0x000fe80000100800 */
        /* <DEDUP_REMOVED lines=8> */
[----:B------:R0:W-:Y:S06]  /*11870*/  MEMBAR.ALL.CTA ;  /* 0x0000000000007992 */ /* 0x0001ec0000008000 */
[----:B0-----:R-:W0:Y:S02]  /*11880*/  FENCE.VIEW.ASYNC.S ;  /* 0x00000000000073c6 */ /* 0x001e240000000000 */
[----:B0-----:R-:W-:Y:S06]  /*11890*/  BAR.SYNC.DEFER_BLOCKING 0x0 ;  /* 0x0000000000007b1d */ /* 0x001fec0000010000 */
[----:B------:R-:W-:Y:S01]  /*118a0*/  UMOV UR9, 0x40000040 ;  /* 0x4000004000097882 */ /* 0x000fe20000000000 */
[----:B------:R-:W-:-:S06]  /*118b0*/  WARPGROUP.ARRIVE ;  /* 0x00000000000079c5 */ /* 0x000fcc0000000000 */
[----:B------:R-:W-:Y:S04]  /*118c0*/  QGMMA.64x64x32.F32.E5M2.E5M2 R56, gdesc[UR8], R56 ;  /* 0x00e00000083879f3 */ /* 0x000fe80008703838 */
[----:B------:R-:W-:Y:S01]  /*118d0*/  QGMMA.64x64x32.F32.E5M2.E5M2 R56, gdesc[UR4], R56 ;  /* 0x00e00000043879f3 */ /* 0x000fe20008703838 */
[----:B--2---:R-:W-:-:S05]  /*118e0*/  IADD3.X R241, R241, UR40, RZ, P2, !PT ;  /* 0x00000028f1f17c10 */ /* 0x004fca00097fe4ff */
[----:B------:R0:W-:Y:S04]  /*118f0*/  STL [R1+0x48], R241 ;  /* 0x000048f101007387 */ /* 0x0001e80000100800 */
[----:B0-----:R-:W2:Y:S04]  /*11900*/  LDL.LU R241, [R1+0x5c8] ;  /* 0x0005c80001f17983 */ /* 0x001ea80000300800 */
[----:B------:R0:W-:Y:S01]  /*11910*/  STL [R1+0x40], R198 ;  /* 0x000040c601007387 */ /* 0x0001e20000100800 */
[----:B------:R-:W-:Y:S03]  /*11920*/  QGMMA.64x64x32.F32.E5M2.E5M2 R56, gdesc[UR16], R56 ;  /* 0x00e00000103879f3 */ /* 0x000fe60008703838 */
[----:B0-----:R-:W2:Y:S01]  /*11930*/  LDL.LU R198, [R1+0x5c4] ;  /* 0x0005c40001c67983 */ /* 0x001ea20000300800 */
[----:B------:R-:W-:-:S02]  /*11940*/  IADD3 R116, P2, R116, UR13, RZ ;  /* 0x0000000d74747c10 */ /* 0x000fc4000ff5e0ff */
[----:B------:R-:W-:Y:S02]  /*11950*/  IADD3.X R212, R212, UR40, RZ, P4, !PT ;  /* 0x00000028d4d47c10 */ /* 0x000fe4000a7fe4ff */
[----:B------:R-:W-:Y:S01]  /*11960*/  IADD3 R117, P3, R117, UR13, RZ ;  /* 0x0000000d75757c10 */ /* 0x000fe2000ff7e0ff */
[----:B------:R-:W-:Y:S01]  /*11970*/  STL [R1+0x1c], R116 ;  /* 0x00001c7401007387 */ /* 0x000fe20000100800 */
[----:B---3--:R-:W-:Y:S02]  /*11980*/  IADD3 R211, P4, R211, UR13, RZ ;  /* 0x0000000dd3d37c10 */ /* 0x008fe4000ff9e0ff */
[----:B------:R-:W-:Y:S01]  /*11990*/  IADD3.X R228, R228, UR40, RZ, P5, !PT ;  /* 0x00000028e4e47c10 */ /* 0x000fe2000affe4ff */
[----:B------:R0:W-:Y:S01]  /*119a0*/  STL [R1+0x38], R212 ;  /* 0x000038d401007387 */ /* 0x0001e20000100800 */
[----:B------:R-:W-:Y:S02]  /*119b0*/  IADD3 R227, P5, R227, UR13, RZ ;  /* 0x0000000de3e37c10 */ /* 0x000fe4000ffbe0ff */
[----:B------:R-:W-:Y:S01]  /*119c0*/  IADD3.X R244, R244, UR40, RZ, P6, !PT ;  /* 0x00000028f4f47c10 */ /* 0x000fe2000b7fe4ff */
[----:B0-----:R-:W3:Y:S04]  /*119d0*/  LDL.LU R212, [R1+0x5c0] ;  /* 0x0005c00001d47983 */ /* 0x001ee80000300800 */
[----:B------:R-:W-:Y:S04]  /*119e0*/  STL [R1+0x14], R117 ;  /* 0x0000147501007387 */ /* 0x000fe80000100800 */
[----:B------:R0:W-:Y:S01]  /*119f0*/  STL [R1+0xc], R211 ;  /* 0x00000cd301007387 */ /* 0x0001e20000100800 */
[----:B------:R-:W-:-:S03]  /*11a00*/  IADD3.X R243, R243, UR40, RZ, P1, !PT ;  /* 0x00000028f3f37c10 */ /* 0x000fc60008ffe4ff */
[----:B0-----:R-:W3:Y:S04]  /*11a10*/  LDL.LU R211, [R1+0x5bc] ;  /* 0x0005bc0001d37983 */ /* 0x001ee80000300800 */
[----:B------:R0:W-:Y:S04]  /*11a20*/  STL [R1+0x30], R228 ;  /* 0x000030e401007387 */ /* 0x0001e80000100800 */
[----:B0-----:R-:W3:Y:S04]  /*11a30*/  LDL.LU R228, [R1+0x5b8] ;  /* 0x0005b80001e47983 */ /* 0x001ee80000300800 */
[----:B------:R0:W-:Y:S04]  /*11a40*/  STL [R1+0x4], R227 ;  /* 0x000004e301007387 */ /* 0x0001e80000100800 */
[----:B0-----:R-:W3:Y:S01]  /*11a50*/  LDL.LU R227, [R1+0x5b4] ;  /* 0x0005b40001e37983 */ /* 0x001ee20000300800 */
[----:B------:R-:W-:Y:S01]  /*11a60*/  UMOV UR26, UR10 ;  /* 0x0000000a001a7c82 */ /* 0x000fe20008000000 */
[----:B------:R-:W-:Y:S01]  /*11a70*/  UMOV UR27, UR11 ;  /* 0x0000000b001b7c82 */ /* 0x000fe20008000000 */
[----:B------:R-:W-:Y:S01]  /*11a80*/  QGMMA.64x64x32.F32.E5M2.E5M2 R56, gdesc[UR20], R56 ;  /* 0x00e00000143879f3 */ /* 0x000fe20008703838 */
[----:B------:R0:W-:Y:S01]  /*11a90*/  STL [R1+0x28], R244 ;  /* 0x000028f401007387 */ /* 0x0001e20000100800 */
[----:B------:R-:W-:-:S02]  /*11aa0*/  IADD3.X R111, R111, UR40, RZ, P2, !PT ;  /* 0x000000286f6f7c10 */ /* 0x000fc400097fe4ff */
[----:B----4-:R-:W-:Y:S01]  /*11ab0*/  IADD3.X R197, R197, UR40, RZ, P4, !PT ;  /* 0x00000028c5c57c10 */ /* 0x010fe2000a7fe4ff */
[----:B------:R-:W-:Y:S01]  /*11ac0*/  QGMMA.64x64x32.F32.E5M2.E5M2 R24, gdesc[UR24], R24 ;  /* 0x00e00000181879f3 */ /* 0x000fe20008703818 */
[----:B0-----:R-:W4:Y:S04]  /*11ad0*/  LDL.LU R244, [R1+0x5b0] ;  /* 0x0005b00001f47983 */ /* 0x001f280000300800 */
[----:B------:R0:W-:Y:S04]  /*11ae0*/  STL [R1+0x20], R243 ;  /* 0x000020f301007387 */ /* 0x0001e80000100800 */
[----:B0-----:R-:W3:Y:S01]  /*11af0*/  LDL.LU R243, [R1+0x5ac] ;  /* 0x0005ac0001f37983 */ /* 0x001ee20000300800 */
[----:B------:R-:W-:Y:S01]  /*11b00*/  IADD3.X R0, R0, UR40, RZ, P5, !PT ;  /* 0x0000002800007c10 */ /* 0x000fe2000affe4ff */
[----:B------:R-:W-:Y:S01]  /*11b10*/  UMOV UR30, UR6 ;  /* 0x00000006001e7c82 */ /* 0x000fe20008000000 */
[----:B------:R-:W-:-:S02]  /*11b20*/  UMOV UR31, UR7 ;  /* 0x00000007001f7c82 */ /* 0x000fc40008000000 */
[----:B------:R-:W-:Y:S01]  /*11b30*/  QGMMA.64x64x32.F32.E5M2.E5M2 R24, gdesc[UR28], R24 ;  /* 0x00e000001c1879f3 */ /* 0x000fe20008703818 */
[----:B--2---:R-:W-:-:S05]  /*11b40*/  IADD3.X R198, R198, UR40, RZ, P3, !PT ;  /* 0x00000028c6c67c10 */ /* 0x004fca0009ffe4ff */
[----:B------:R0:W-:Y:S04]  /*11b50*/  STL [R1+0x10], R198 ;  /* 0x000010c601007387 */ /* 0x0001e80000100800 */
[----:B------:R-:W-:Y:S04]  /*11b60*/  STL [R1+0x18], R111 ;  /* 0x0000186f01007387 */ /* 0x000fe80000100800 */
[----:B0-----:R-:W2:Y:S04]  /*11b70*/  LDL.LU R198, [R1+0x5a8] ;  /* 0x0005a80001c67983 */ /* 0x001ea80000300800 */
[----:B------:R0:W-:Y:S04]  /*11b80*/  STL [R1+0x8], R197 ;  /* 0x000008c501007387 */ /* 0x0001e80000100800 */
[----:B0-----:R-:W2:Y:S04]  /*11b90*/  LDL.LU R197, [R1+0x5a4] ;  /* 0x0005a40001c57983 */ /* 0x001ea80000300800 */
[----:B------:R0:W-:Y:S04]  /*11ba0*/  STL [R1], R0 ;  /* 0x0000000001007387 */ /* 0x0001e80000100800 */
[----:B0-----:R0:W5:Y:S01]  /*11bb0*/  LDL.LU R0, [R1+0x5a0] ;  /* 0x0005a00001007983 */ /* 0x0011620000300800 */
[----:B------:R-:W-:Y:S01]  /*11bc0*/  UMOV UR34, UR18 ;  /* 0x0000001200227c82 */ /* 0x000fe20008000000 */
[----:B------:R-:W-:-:S02]  /*11bd0*/  UMOV UR35, UR19 ;  /* 0x0000001300237c82 */ /* 0x000fc40008000000 */
[----:B------:R-:W-:Y:S01]  /*11be0*/  QGMMA.64x64x32.F32.E5M2.E5M2 R24, gdesc[UR32], R24 ;  /* 0x00e00000201879f3 */ /* 0x000fe20008703818 */
[----:B------:R-:W-:Y:S01]  /*11bf0*/  UMOV UR38, UR22 ;  /* 0x0000001600267c82 */ /* 0x000fe20008000000 */
[----:B------:R-:W-:Y:S01]  /*11c00*/  UMOV UR39, UR23 ;  /* 0x0000001700277c82 */ /* 0x000fe20008000000 */
[----:B------:R-:W-:Y:S02]  /*11c10*/  IADD3 R252, P6, R252, UR13, RZ ;  /* 0x0000000dfcfc7c10 */ /* 0x000fe4000ffde0ff */
[----:B------:R-:W-:Y:S02]  /*11c20*/  IADD3 R250, P1, R250, UR13, RZ ;  /* 0x0000000dfafa7c10 */ /* 0x000fe4000ff3e0ff */
[----:B------:R-:W-:Y:S02]  /*11c30*/  IADD3 R248, P2, R248, UR13, RZ ;  /* 0x0000000df8f87c10 */ /* 0x000fe4000ff5e0ff */
[----:B------:R-:W-:Y:S02]  /*11c40*/  IADD3 R246, P3, R246, UR13, RZ ;  /* 0x0000000df6f67c10 */ /* 0x000fe4000ff7e0ff */
[----:B------:R-:W-:-:S02]  /*11c50*/  IADD3.X R251, R251, UR40, RZ, P6, !PT ;  /* 0x00000028fbfb7c10 */ /* 0x000fc4000b7fe4ff */
[----:B------:R-:W-:Y:S02]  /*11c60*/  IADD3.X R249, R249, UR40, RZ, P1, !PT ;  /* 0x00000028f9f97c10 */ /* 0x000fe40008ffe4ff */
[----:B------:R-:W-:Y:S02]  /*11c70*/  IADD3.X R247, R247, UR40, RZ, P2, !PT ;  /* 0x00000028f7f77c10 */ /* 0x000fe400097fe4ff */
[----:B------:R-:W-:Y:S02]  /*11c80*/  IADD3.X R245, R245, UR40, RZ, P3, !PT ;  /* 0x00000028f5f57c10 */ /* 0x000fe40009ffe4ff */
[----:B------:R-:W-:Y:S01]  /*11c90*/  IADD3 R242, P5, R242, UR13, RZ ;  /* 0x0000000df2f27c10 */ /* 0x000fe2000ffbe0ff */
[----:B------:R-:W-:Y:S01]  /*11ca0*/  QGMMA.64x64x32.F32.E5M2.E5M2 R24, gdesc[UR36], R24, gsb0 ;  /* 0x00e00000241879f3 */ /* 0x000fe20008003818 */
[----:B----4-:R-:W-:Y:S02]  /*11cb0*/  IADD3 R244, P4, R244, UR13, RZ ;  /* 0x0000000df4f47c10 */ /* 0x010fe4000ff9e0ff */
[----:B------:R-:W-:-:S02]  /*11cc0*/  IADD3 R240, P6, R240, UR13, RZ ;  /* 0x0000000df0f07c10 */ /* 0x000fc4000ffde0ff */
[----:B------:R-:W-:Y:S02]  /*11cd0*/  IADD3 R238, P1, R238, UR13, RZ ;  /* 0x0000000deeee7c10 */ /* 0x000fe4000ff3e0ff */
[----:B------:R-:W-:Y:S02]  /*11ce0*/  IADD3 R236, P2, R236, UR13, RZ ;  /* 0x0000000decec7c10 */ /* 0x000fe4000ff5e0ff */
[----:B------:R-:W-:Y:S01]  /*11cf0*/  IADD3 R234, P3, R234, UR13, RZ ;  /* 0x0000000deaea7c10 */ /* 0x000fe2000ff7e0ff */
[----:B------:R-:W-:Y:S01]  /*11d00*/  VIADD R4, R4, 0x1 ;  /* 0x0000000104047836 */ /* 0x000fe20000000000 */
[----:B---3--:R-:W-:Y:S02]  /*11d10*/  IADD3.X R243, R243, UR40, RZ, P4, !PT ;  /* 0x00000028f3f37c10 */ /* 0x008fe4000a7fe4ff */
[----:B------:R-:W-:Y:S02]  /*11d20*/  IADD3.X R241, R241, UR40, RZ, P5, !PT ;  /* 0x00000028f1f17c10 */ /* 0x000fe4000affe4ff */
[----:B------:R-:W-:-:S02]  /*11d30*/  IADD3.X R239, R239, UR40, RZ, P6, !PT ;  /* 0x00000028efef7c10 */ /* 0x000fc4000b7fe4ff */
[----:B------:R-:W-:Y:S02]  /*11d40*/  IADD3.X R237, R237, UR40, RZ, P1, !PT ;  /* 0x00000028eded7c10 */ /* 0x000fe40008ffe4ff */
[----:B------:R-:W-:Y:S02]  /*11d50*/  IADD3.X R235, R235, UR40, RZ, P2, !PT ;  /* 0x00000028ebeb7c10 */ /* 0x000fe400097fe4ff */
[----:B------:R-:W-:Y:S02]  /*11d60*/  IADD3.X R233, R233, UR40, RZ, P3, !PT ;  /* 0x00000028e9e97c10 */ /* 0x000fe40009ffe4ff */
[----:B------:R-:W-:Y:S02]  /*11d70*/  IADD3 R232, P4, R232, UR13, RZ ;  /* 0x0000000de8e87c10 */ /* 0x000fe4000ff9e0ff */
[----:B------:R-:W-:Y:S02]  /*11d80*/  IADD3 R230, P5, R230, UR13, RZ ;  /* 0x0000000de6e67c10 */ /* 0x000fe4000ffbe0ff */
[----:B------:R-:W-:-:S02]  /*11d90*/  IADD3 R228, P6, R228, UR13, RZ ;  /* 0x0000000de4e47c10 */ /* 0x000fc4000ffde0ff */
[----:B------:R-:W-:Y:S02]  /*11da0*/  IADD3 R226, P1, R226, UR13, RZ ;  /* 0x0000000de2e27c10 */ /* 0x000fe4000ff3e0ff */
[----:B------:R-:W-:Y:S02]  /*11db0*/  IADD3 R224, P2, R224, UR13, RZ ;  /* 0x0000000de0e07c10 */ /* 0x000fe4000ff5e0ff */
[----:B------:R-:W-:Y:S02]  /*11dc0*/  IADD3 R222, P3, R222, UR13, RZ ;  /* 0x0000000ddede7c10 */ /* 0x000fe4000ff7e0ff */
[----:B------:R-:W-:Y:S02]  /*11dd0*/  ISETP.NE.U32.AND P0, PT, R4, R7, PT ;  /* 0x000000070400720c */ /* 0x000fe40003f05070 */
[----:B------:R-:W-:Y:S02]  /*11de0*/  IADD3.X R231, R231, UR40, RZ, P4, !PT ;  /* 0x00000028e7e77c10 */ /* 0x000fe4000a7fe4ff */
[----:B------:R-:W-:-:S02]  /*11df0*/  IADD3.X R229, R229, UR40, RZ, P5, !PT ;  /* 0x00000028e5e57c10 */ /* 0x000fc4000affe4ff */
[----:B------:R-:W-:Y:S02]  /*11e00*/  IADD3.X R227, R227, UR40, RZ, P6, !PT ;  /* 0x00000028e3e37c10 */ /* 0x000fe4000b7fe4ff */
[----:B------:R-:W-:Y:S02]  /*11e10*/  IADD3.X R225, R225, UR40, RZ, P1, !PT ;  /* 0x00000028e1e17c10 */ /* 0x000fe40008ffe4ff */
[----:B------:R-:W-:Y:S02]  /*11e20*/  IADD3.X R223, R223, UR40, RZ, P2, !PT ;  /* 0x00000028dfdf7c10 */ /* 0x000fe400097fe4ff */
[----:B------:R-:W-:Y:S02]  /*11e30*/  IADD3.X R221, R221, UR40, RZ, P3, !PT ;  /* 0x00000028dddd7c10 */ /* 0x000fe40009ffe4ff */
[----:B------:R-:W-:Y:S02]  /*11e40*/  IADD3 R220, P4, R220, UR13, RZ ;  /* 0x0000000ddcdc7c10 */ /* 0x000fe4000ff9e0ff */
[----:B------:R-:W-:-:S02]  /*11e50*/  IADD3 R218, P5, R218, UR13, RZ ;  /* 0x0000000ddada7c10 */ /* 0x000fc4000ffbe0ff */
[----:B------:R-:W-:Y:S02]  /*11e60*/  IADD3 R216, P6, R216, UR13, RZ ;  /* 0x0000000dd8d87c10 */ /* 0x000fe4000ffde0ff */
[----:B------:R-:W-:Y:S02]  /*11e70*/  IADD3 R214, P1, R214, UR13, RZ ;  /* 0x0000000dd6d67c10 */ /* 0x000fe4000ff3e0ff */
[----:B------:R-:W-:Y:S02]  /*11e80*/  IADD3 R212, P2, R212, UR13, RZ ;  /* 0x0000000dd4d47c10 */ /* 0x000fe4000ff5e0ff */
[----:B------:R-:W-:Y:S02]  /*11e90*/  IADD3 R210, P3, R210, UR13, RZ ;  /* 0x0000000dd2d27c10 */ /* 0x000fe4000ff7e0ff */
        /* <DEDUP_REMOVED lines=10> */
[----:B------:R-:W-:Y:S01]  /*11f40*/  IADD3 R200, P2, R200, UR13, RZ ;  /* 0x0000000dc8c87c10 */ /* 0x000fe2000ff5e0ff */
[----:B------:R-:W-:Y:S02]  /*11f50*/  WARPGROUP.DEPBAR.LE gsb0, 0x0 ;  /* 0x00008000000079c5 */ /* 0x000fe40000010000 */
[----:B------:R-:W-:Y:S02]  /*11f60*/  IADD3.X R207, R207, UR40, RZ, P4, !PT ;  /* 0x00000028cfcf7c10 */ /* 0x000fe4000a7fe4ff */
[----:B------:R-:W-:Y:S02]  /*11f70*/  IADD3.X R205, R205, UR40, RZ, P5, !PT ;  /* 0x00000028cdcd7c10 */ /* 0x000fe4000affe4ff */
[----:B------:R-:W-:-:S02]  /*11f80*/  IADD3.X R203, R203, UR40, RZ, P6, !PT ;  /* 0x00000028cbcb7c10 */ /* 0x000fc4000b7fe4ff */
[----:B------:R-:W-:Y:S02]  /*11f90*/  IADD3.X R201, R201, UR40, RZ, P1, !PT ;  /* 0x00000028c9c97c10 */ /* 0x000fe40008ffe4ff */
[----:B------:R-:W-:Y:S02]  /*11fa0*/  IADD3.X R199, R199, UR40, RZ, P2, !PT ;  /* 0x00000028c7c77c10 */ /* 0x000fe400097fe4ff */
[----:B--2---:R-:W-:-:S04]  /*11fb0*/  IADD3 R198, P3, R198, UR13, RZ ;  /* 0x0000000dc6c67c10 */ /* 0x004fc8000ff7e0ff */
[----:B------:R-:W-:Y:S01]  /*11fc0*/  IADD3.X R197, R197, UR40, RZ, P3, !PT ;  /* 0x00000028c5c57c10 */ /* 0x000fe20009ffe4ff */
[----:B0-----:R-:W-:Y:S08]  /*11fd0*/  @P0 BRA `(.L_x_2) ;  /* 0xffffff5800140947 */ /* 0x001ff0000383ffff */
.L_x_1:
[----:B------:R-:W2:Y:S01]  /*11fe0*/  LDL.LU R8, [R1+0x59c] ;  /* 0x00059c0001087983 */ /* 0x000ea20000300800 */
[----:B------:R-:W0:Y:S01]  /*11ff0*/  S2R R4, SR_TID.X ;  /* 0x0000000000047919 */ /* 0x000e220000002100 */
[----:B------:R-:W-:Y:S01]  /*12000*/  F2FP.SATFINITE.E5M2.F32.PACK_AB_MERGE_C R58, R59, R58, RZ ;  /* 0x0000003a3b3a723e */ /* 0x000fe200048060ff */
[----:B------:R-:W-:Y:S01]  /*12010*/  ULDC.64 UR6, c[0x0][0x228] ;  /* 0x00008a0000067ab9 */ /* 0x000fe20000000a00 */
[----:B------:R-:W-:Y:S01]  /*12020*/  F2FP.SATFINITE.E5M2.F32.PACK_AB_MERGE_C R63, R63, R62, RZ ;  /* 0x0000003e3f3f723e */ /* 0x000fe200048060ff */
[----:B------:R-:W3:Y:S01]  /*12030*/  LDL.LU R7, [R1+0x598] ;  /* 0x0005980001077983 */ /* 0x000ee20000300800 */
[----:B------:R-:W-:Y:S01]  /*12040*/  F2FP.SATFINITE.E5M2.F32.PACK_AB_MERGE_C R56, R57, R56, RZ ;  /* 0x000000383938723e */ /* 0x000fe200048060ff */
[----:B------:R-:W-:Y:S01]  /*12050*/  ULDC UR4, c[0x0][0x244] ;  /* 0x0000910000047ab9 */ /* 0x000fe20000000800 */
[----:B------:R-:W-:Y:S01]  /*12060*/  F2FP.SATFINITE.E5M2.F32.PACK_AB_MERGE_C R61, R61, R60, RZ ;  /* 0x0000003c3d3d723e */ /* 0x000fe200048060ff */
[----:B-----5:R-:W-:Y:S01]  /*12070*/  VIADD R22, R0, 0x5 ;  /* 0x0000000500167836 */ /* 0x020fe20000000000 */
[----:B------:R-:W-:-:S02]  /*12080*/  F2FP.SATFINITE.E5M2.F32.PACK_AB_MERGE_C R24, R25, R24, RZ ;  /* 0x000000181918723e */ /* 0x000fc400048060ff */
[----:B------:R-:W-:Y:S02]  /*12090*/  F2FP.SATFINITE.E5M2.F32.PACK_AB_MERGE_C R26, R27, R26, RZ ;  /* 0x0000001a1b1a723e */ /* 0x000fe400048060ff */
[----:B------:R-:W-:Y:S02]  /*120a0*/  F2FP.SATFINITE.E5M2.F32.PACK_AB_MERGE_C R29, R29, R28, RZ ;  /* 0x0000001c1d1d723e */ /* 0x000fe400048060ff */
[----:B------:R-:W-:Y:S02]  /*120b0*/  F2FP.SATFINITE.E5M2.F32.PACK_AB_MERGE_C R31, R31, R30, RZ ;  /* 0x0000001e1f1f723e */ /* 0x000fe400048060ff */
[----:B------:R-:W-:Y:S02]  /*120c0*/  PRMT R57, R58, 0x5410, R63 ;  /* 0x000054103a397816 */ /* 0x000fe4000000003f */
[----:B------:R-:W-:Y:S02]  /*120d0*/  PRMT R56, R56, 0x5410, R61 ;  /* 0x0000541038387816 */ /* 0x000fe4000000003d */
[----:B------:R-:W-:Y:S01]  /*120e0*/  PRMT R58, R24, 0x5410, R29 ;  /* 0x00005410183a7816 */ /* 0x000fe2000000001d */
[----:B------:R-:W-:Y:S01]  /*120f0*/  VIADD R24, R0, 0x6 ;  /* 0x0000000600187836 */ /* 0x000fe20000000000 */
[----:B------:R-:W-:Y:S01]  /*12100*/  PRMT R59, R26, 0x5410, R31 ;  /* 0x000054101a3b7816 */ /* 0x000fe2000000001f */
[----:B------:R-:W-:Y:S01]  /*12110*/  VIADD R26, R0, 0x9 ;  /* 0x00000009001a7836 */ /* 0x000fe20000000000 */
[----:B------:R-:W-:-:S02]  /*12120*/  F2FP.SATFINITE.E5M2.F32.PACK_AB_MERGE_C R66, R67, R66, RZ ;  /* 0x000000424342723e */ /* 0x000fc400048060ff */
[----:B------:R-:W-:Y:S02]  /*12130*/  F2FP.SATFINITE.E5M2.F32.PACK_AB_MERGE_C R71, R71, R70, RZ ;  /* 0x000000464747723e */ /* 0x000fe400048060ff */
[----:B------:R-:W-:Y:S02]  /*12140*/  F2FP.SATFINITE.E5M2.F32.PACK_AB_MERGE_C R64, R65, R64, RZ ;  /* 0x000000404140723e */ /* 0x000fe400048060ff */
[----:B------:R-:W-:Y:S01]  /*12150*/  F2FP.SATFINITE.E5M2.F32.PACK_AB_MERGE_C R69, R69, R68, RZ ;  /* 0x000000444545723e */ /* 0x000fe200048060ff */
[C---:B0-----:R-:W-:Y:S01]  /*12160*/  IMAD.SHL.U32 R3, R4.reuse, 0x40, RZ ;  /* 0x0000004004037824 */ /* 0x041fe200078e00ff */
[----:B------:R-:W-:Y:S02]  /*12170*/  F2FP.SATFINITE.E5M2.F32.PACK_AB_MERGE_C R32, R33, R32, RZ ;  /* 0x000000202120723e */ /* 0x000fe400048060ff */
[----:B------:R-:W-:Y:S02]  /*12180*/  F2FP.SATFINITE.E5M2.F32.PACK_AB_MERGE_C R34, R35, R34, RZ ;  /* 0x000000222322723e */ /* 0x000fe400048060ff */
[----:B------:R-:W-:Y:S01]  /*12190*/  LOP3.LUT R5, R3, 0x400, RZ, 0xc0, !PT ;  /* 0x0000040003057812 */ /* 0x000fe200078ec0ff */
[----:B------:R-:W-:Y:S01]  /*121a0*/  IMAD.SHL.U32 R3, R4, 0x8, RZ ;  /* 0x0000000804037824 */ /* 0x000fe200078e00ff */
[----:B------:R-:W-:Y:S01]  /*121b0*/  F2FP.SATFINITE.E5M2.F32.PACK_AB_MERGE_C R37, R37, R36, RZ ;  /* 0x000000242525723e */ /* 0x000fe200048060ff */
[----:B------:R-:W-:Y:S01]  /*121c0*/  VIADD R4, R0, 0x3 ;  /* 0x0000000300047836 */ /* 0x000fe20000000000 */
[----:B------:R-:W-:-:S02]  /*121d0*/  F2FP.SATFINITE.E5M2.F32.PACK_AB_MERGE_C R39, R39, R38, RZ ;  /* 0x000000262727723e */ /* 0x000fc400048060ff */
[----:B------:R-:W-:Y:S02]  /*121e0*/  LOP3.LUT R3, R3, 0x300, RZ, 0xc0, !PT ;  /* 0x0000030003037812 */ /* 0x000fe400078ec0ff */
[----:B------:R-:W-:Y:S02]  /*121f0*/  PRMT R65, R66, 0x5410, R71 ;  /* 0x0000541042417816 */ /* 0x000fe40000000047 */
[----:B------:R-:W-:Y:S02]  /*12200*/  PRMT R64, R64, 0x5410, R69 ;  /* 0x0000541040407816 */ /* 0x000fe40000000045 */
[----:B------:R-:W-:Y:S02]  /*12210*/  PRMT R66, R32, 0x5410, R37 ;  /* 0x0000541020427816 */ /* 0x000fe40000000025 */
[----:B------:R-:W-:Y:S02]  /*12220*/  PRMT R67, R34, 0x5410, R39 ;  /* 0x0000541022437816 */ /* 0x000fe40000000027 */
[----:B------:R-:W-:-:S02]  /*12230*/  F2FP.SATFINITE.E5M2.F32.PACK_AB_MERGE_C R74, R75, R74, RZ ;  /* 0x0000004a4b4a723e */ /* 0x000fc400048060ff */
[----:B------:R-:W-:Y:S02]  /*12240*/  F2FP.SATFINITE.E5M2.F32.PACK_AB_MERGE_C R79, R79, R78, RZ ;  /* 0x0000004e4f4f723e */ /* 0x000fe400048060ff */
[----:B------:R-:W-:Y:S02]  /*12250*/  F2FP.SATFINITE.E5M2.F32.PACK_AB_MERGE_C R72, R73, R72, RZ ;  /* 0x000000484948723e */ /* 0x000fe400048060ff */
[----:B------:R-:W-:Y:S02]  /*12260*/  F2FP.SATFINITE.E5M2.F32.PACK_AB_MERGE_C R77, R77, R76, RZ ;  /* 0x0000004c4d4d723e */ /* 0x000fe400048060ff */
[----:B------:R-:W-:Y:S02]  /*12270*/  F2FP.SATFINITE.E5M2.F32.PACK_AB_MERGE_C R40, R41, R40, RZ ;  /* 0x000000282928723e */ /* 0x000fe400048060ff */
[----:B------:R-:W-:Y:S02]  /*12280*/  F2FP.SATFINITE.E5M2.F32.PACK_AB_MERGE_C R42, R43, R42, RZ ;  /* 0x0000002a2b2a723e */ /* 0x000fe400048060ff */
[----:B------:R-:W-:-:S02]  /*12290*/  F2FP.SATFINITE.E5M2.F32.PACK_AB_MERGE_C R45, R45, R44, RZ ;  /* 0x0000002c2d2d723e */ /* 0x000fc400048060ff */
[----:B------:R-:W-:Y:S02]  /*122a0*/  F2FP.SATFINITE.E5M2.F32.PACK_AB_MERGE_C R47, R47, R46, RZ ;  /* 0x0000002e2f2f723e */ /* 0x000fe400048060ff */
        /* <DEDUP_REMOVED lines=16> */
[----:B--2---:R-:W-:-:S02]  /*123b0*/  LOP3.LUT R2, R8, 0xf0, RZ, 0xc0, !PT ;  /* 0x000000f008027812 */ /* 0x004fc400078ec0ff */
[----:B------:R-:W0:Y:S02]  /*123c0*/  S2R R8, SR_TID.X ;  /* 0x0000000000087919 */ /* 0x000e240000002100 */
[----:B------:R-:W-:Y:S01]  /*123d0*/  IADD3 R2, R5, UR12, R2 ;  /* 0x0000000c05027c10 */ /* 0x000fe2000fffe002 */
[C---:B------:R-:W-:Y:S01]  /*123e0*/  VIADD R5, R0.reuse, 0x4 ;  /* 0x0000000400057836 */ /* 0x040fe20000000000 */
[----:B------:R-:W-:Y:S01]  /*123f0*/  BAR.SYNC.DEFER_BLOCKING 0x0 ;  /* 0x0000000000007b1d */ /* 0x000fe20000010000 */
[----:B---3--:R-:W-:Y:S02]  /*12400*/  ISETP.GE.AND P0, PT, R7, UR6, PT ;  /* 0x0000000607007c0c */ /* 0x008fe4000bf06270 */
[----:B------:R-:W-:Y:S02]  /*12410*/  IMAD.IADD R25, R3, 0x1, R2 ;  /* 0x0000000103197824 */ /* 0x000fe400078e0202 */
[C---:B------:R-:W-:Y:S01]  /*12420*/  VIADD R2, R0.reuse, 0x1 ;  /* 0x0000000100027836 */ /* 0x040fe20000000000 */
[----:B------:R-:W-:Y:S01]  /*12430*/  ULDC UR6, c[0x0][0x248] ;  /* 0x0000920000067ab9 */ /* 0x000fe20000000800 */
[----:B------:R-:W-:Y:S01]  /*12440*/  VIADD R3, R0, 0x2 ;  /* 0x0000000200037836 */ /* 0x000fe20000000000 */
[----:B------:R-:W-:Y:S01]  /*12450*/  ISETP.LT.AND P5, PT, R4, UR7, !P0 ;  /* 0x0000000704007c0c */ /* 0x000fe2000c7a1270 */
[----:B------:R-:W-:Y:S01]  /*12460*/  IMAD R4, R0, UR6, RZ ;  /* 0x0000000600047c24 */ /* 0x000fe2000f8e02ff */
[----:B------:R-:W-:Y:S01]  /*12470*/  ISETP.LT.AND P2, PT, R2, UR7, !P0 ;  /* 0x0000000702007c0c */ /* 0x000fe2000c741270 */
[----:B------:R-:W-:Y:S01]  /*12480*/  IMAD R2, R7, UR4, RZ ;  /* 0x0000000407027c24 */ /* 0x000fe2000f8e02ff */
[----:B------:R-:W-:Y:S01]  /*12490*/  ULDC.64 UR4, c[0x0][0x220] ;  /* 0x0000880000047ab9 */ /* 0x000fe20000000a00 */
[----:B------:R-:W-:Y:S01]  /*124a0*/  ISETP.LT.AND P1, PT, R3, UR7, !P0 ;  /* 0x0000000703007c0c */ /* 0x000fe2000c721270 */
[----:B------:R-:W-:Y:S01]  /*124b0*/  VIADD R17, R4, UR6 ;  /* 0x0000000604117c36 */ /* 0x000fe20008000000 */
[----:B------:R-:W-:-:S02]  /*124c0*/  ISETP.LT.AND P4, PT, R5, UR7, !P0 ;  /* 0x0000000705007c0c */ /* 0x000fc4000c781270 */
[----:B------:R-:W-:Y:S01]  /*124d0*/  IADD3 R3, P3, R2, UR4, RZ ;  /* 0x0000000402037c10 */ /* 0x000fe2000ff7e0ff */
[----:B------:R-:W-:-:S03]  /*124e0*/  VIADD R23, R17, UR6 ;  /* 0x0000000611177c36 */ /* 0x000fc60008000000 */
[----:B------:R-:W-:Y:S02]  /*124f0*/  LEA.HI.X.SX32 R2, R2, UR5, 0x1, P3 ;  /* 0x0000000502027c11 */ /* 0x000fe400098f0eff */
[----:B------:R-:W-:Y:S01]  /*12500*/  IADD3 R18, P6, R4, R3, RZ ;  /* 0x0000000304127210 */ /* 0x000fe20007fde0ff */
[----:B------:R-:W-:Y:S01]  /*12510*/  STSM.16.M88.4 [R25], R56 ;  /* 0x0000003819007844 */ /* 0x000fe20000000200 */
[----:B------:R-:W-:Y:S01]  /*12520*/  BAR.SYNC.DEFER_BLOCKING 0x0 ;  /* 0x0000000000007b1d */ /* 0x000fe20000010000 */
[----:B0-----:R-:W-:Y:S02]  /*12530*/  LOP3.LUT R8, R8, 0x7f, RZ, 0xc0, !PT ;  /* 0x0000007f08087812 */ /* 0x001fe400078ec0ff */
[----:B------:R-:W-:Y:S02]  /*12540*/  LEA.HI.X.SX32 R19, R4, R2, 0x1, P6 ;  /* 0x0000000204137211 */ /* 0x000fe400030f0eff */
[----:B------:R-:W-:Y:S02]  /*12550*/  LEA R16, R8, UR12, 0x4 ;  /* 0x0000000c08107c11 */ /* 0x000fe4000f8e20ff */
[----:B------:R-:W-:-:S02]  /*12560*/  ISETP.LT.AND P3, PT, R0, UR7, !P0 ;  /* 0x0000000700007c0c */ /* 0x000fc4000c761270 */
[----:B------:R-:W-:-:S04]  /*12570*/  IADD3 R20, P6, R17, R3, RZ ;  /* 0x0000000311147210 */ /* 0x000fc80007fde0ff */
[----:B------:R-:W-:Y:S01]  /*12580*/  LEA.HI.X.SX32 R21, R17, R2, 0x1, P6 ;  /* 0x0000000211157211 */ /* 0x000fe200030f0eff */
[----:B------:R-:W-:Y:S01]  /*12590*/  VIADD R17, R23, UR6 ;  /* 0x0000000617117c36 */ /* 0x000fe20008000000 */
[----:B------:R-:W0:Y:S01]  /*125a0*/  LDS.128 R8, [R16] ;  /* 0x0000000010087984 */ /* 0x000e220000000c00 */
[----:B------:R-:W-:Y:S06]  /*125b0*/  BAR.SYNC.DEFER_BLOCKING 0x0 ;  /* 0x0000000000007b1d */ /* 0x000fec0000010000 */
[----:B------:R-:W-:Y:S02]  /*125c0*/  STSM.16.M88.4 [R25], R64 ;  /* 0x0000004019007844 */ /* 0x000fe40000000200 */
[----:B------:R-:W-:Y:S01]  /*125d0*/  BAR.SYNC.DEFER_BLOCKING 0x0 ;  /* 0x0000000000007b1d */ /* 0x000fe20000010000 */
[----:B0-----:R-:W-:-:S02]  /*125e0*/  PRMT R29, R8, 0x7770, RZ ;  /* 0x00007770081d7816 */ /* 0x001fc400000000ff */
[----:B------:R-:W-:Y:S02]  /*125f0*/  PRMT R27, R8, 0x7771, RZ ;  /* 0x00007771081b7816 */ /* 0x000fe400000000ff */
[----:B------:R-:W-:Y:S01]  /*12600*/  PRMT R31, R9, 0x7770, RZ ;  /* 0x00007770091f7816 */ /* 0x000fe200000000ff */
[----:B------:R-:W0:Y:S02]  /*12610*/  LDS.128 R12, [R16] ;  /* 0x00000000100c7984 */ /* 0x000e240000000c00 */
[----:B------:R-:W-:Y:S06]  /*12620*/  BAR.SYNC.DEFER_BLOCKING 0x0 ;  /* 0x0000000000007b1d */ /* 0x000fec0000010000 */
[----:B------:R-:W-:Y:S02]  /*12630*/  STSM.16.M88.4 [R25], R72 ;  /* 0x0000004819007844 */ /* 0x000fe40000000200 */
[----:B------:R-:W-:Y:S06]  /*12640*/  BAR.SYNC.DEFER_BLOCKING 0x0 ;  /* 0x0000000000007b1d */ /* 0x000fec0000010000 */
[----:B------:R-:W1:Y:S02]  /*12650*/  LDS.128 R4, [R16] ;  /* 0x0000000010047984 */ /* 0x000e640000000c00 */
[----:B------:R-:W-:Y:S06]  /*12660*/  BAR.SYNC.DEFER_BLOCKING 0x0 ;  /* 0x0000000000007b1d */ /* 0x000fec0000010000 */
[----:B------:R2:W-:Y:S02]  /*12670*/  STSM.16.M88.4 [R25], R80 ;  /* 0x0000005019007844 */ /* 0x0005e40000000200 */
[----:B------:R-:W-:Y:S01]  /*12680*/  BAR.SYNC.DEFER_BLOCKING 0x0 ;  /* 0x0000000000007b1d */ /* 0x000fe20000010000 */
[----:B--2---:R-:W-:-:S05]  /*12690*/  VIADD R25, R0, 0x7 ;  /* 0x0000000700197836 */ /* 0x004fca0000000000 */
[----:B------:R2:W-:Y:S01]  /*126a0*/  @P3 STG.E.U8 desc[UR14][R18.64], R29 ;  /* 0x0000001d12003986 */ /* 0x0005e2000c10110e */
[----:B------:R-:W-:Y:S02]  /*126b0*/  ISETP.LT.AND P3, PT, R22, UR7, !P0 ;  /* 0x0000000716007c0c */ /* 0x000fe4000c761270 */
[-C--:B------:R-:W-:Y:S01]  /*126c0*/  IADD3 R22, P6, R23, R3.reuse, RZ ;  /* 0x0000000317167210 */ /* 0x080fe20007fde0ff */
[----:B------:R3:W-:Y:S01]  /*126d0*/  @P2 STG.E.U8 desc[UR14][R20.64], R27 ;  /* 0x0000001b14002986 */ /* 0x0007e2000c10110e */
[----:B------:R-:W-:Y:S01]  /*126e0*/  ISETP.LT.AND P2, PT, R24, UR7, !P0 ;  /* 0x0000000718007c0c */ /* 0x000fe2000c741270 */
[----:B------:R-:W-:Y:S01]  /*126f0*/  VIADD R24, R17, UR6 ;  /* 0x0000000611187c36 */ /* 0x000fe20008000000 */
[----:B------:R-:W-:Y:S02]  /*12700*/  LEA.HI.X.SX32 R23, R23, R2, 0x1, P6 ;  /* 0x0000000217177211 */ /* 0x000fe400030f0eff */
[----:B--2---:R-:W-:-:S03]  /*12710*/  IADD3 R18, P6, R17, R3, RZ ;  /* 0x0000000311127210 */ /* 0x004fc60007fde0ff */
[----:B------:R2:W-:Y:S01]  /*12720*/  @P1 STG.E.U8 desc[UR14][R22.64], R31 ;  /* 0x0000001f16001986 */ /* 0x0005e2000c10110e */
[----:B------:R-:W-:Y:S02]  /*12730*/  PRMT R29, R9, 0x7771, RZ ;  /* 0x00007771091d7816 */ /* 0x000fe400000000ff */
[-C--:B------:R-:W-:Y:S01]  /*12740*/  LEA.HI.X.SX32 R19, R17, R2.reuse, 0x1, P6 ;  /* 0x0000000211137211 */ /* 0x080fe200030f0eff */
[C---:B------:R-:W-:Y:S01]  /*12750*/  VIADD R17, R24.reuse, UR6 ;  /* 0x0000000618117c36 */ /* 0x040fe20008000000 */
[-C--:B---3--:R-:W-:Y:S02]  /*12760*/  IADD3 R20, P6, R24, R3.reuse, RZ ;  /* 0x0000000318147210 */ /* 0x088fe40007fde0ff */
[----:B------:R-:W-:Y:S01]  /*12770*/  ISETP.LT.AND P1, PT, R25, UR7, !P0 ;  /* 0x0000000719007c0c */ /* 0x000fe2000c721270 */
[----:B------:R-:W-:Y:S01]  /*12780*/  VIADD R25, R0, 0x8 ;  /* 0x0000000800197836 */ /* 0x000fe20000000000 */
[----:B------:R-:W-:Y:S01]  /*12790*/  LEA.HI.X.SX32 R21, R24, R2, 0x1, P6 ;  /* 0x0000000218157211 */ /* 0x000fe200030f0eff */
[----:B------:R3:W-:Y:S01]  /*127a0*/  @P5 STG.E.U8 desc[UR14][R18.64], R29 ;  /* 0x0000001d12005986 */ /* 0x0007e2000c10110e */
[----:B------:R-:W-:-:S02]  /*127b0*/  IADD3 R24, P6, R17, R3, RZ ;  /* 0x0000000311187210 */ /* 0x000fc40007fde0ff */
[----:B------:R-:W-:Y:S02]  /*127c0*/  ISETP.LT.AND P5, PT, R25, UR7, !P0 ;  /* 0x0000000719007c0c */ /* 0x000fe4000c7a1270 */
[C---:B------:R-:W-:Y:S01]  /*127d0*/  LEA.HI.X.SX32 R25, R17.reuse, R2, 0x1, P6 ;  /* 0x0000000211197211 */ /* 0x040fe200030f0eff */
[----:B------:R-:W-:Y:S01]  /*127e0*/  VIADD R17, R17, UR6 ;  /* 0x0000000611117c36 */ /* 0x000fe20008000000 */
[C---:B------:R-:W-:Y:S02]  /*127f0*/  PRMT R27, R10.reuse, 0x7770, RZ ;  /* 0x000077700a1b7816 */ /* 0x040fe400000000ff */
[----:B--2---:R-:W-:Y:S01]  /*12800*/  PRMT R23, R10, 0x7771, RZ ;  /* 0x000077710a177816 */ /* 0x004fe200000000ff */
[----:B------:R-:W-:Y:S01]  /*12810*/  VIADD R22, R17, UR6 ;  /* 0x0000000611167c36 */ /* 0x000fe20008000000 */
[----:B------:R-:W-:Y:S01]  /*12820*/  PRMT R31, R11, 0x7771, RZ ;  /* 0x000077710b1f7816 */ /* 0x000fe200000000ff */
[----:B---3--:R-:W-:Y:S01]  /*12830*/  VIADD R19, R0, 0xa ;  /* 0x0000000a00137836 */ /* 0x008fe20000000000 */
[----:B------:R-:W-:Y:S01]  /*12840*/  IADD3 R18, P6, R17, R3, RZ ;  /* 0x0000000311127210 */ /* 0x000fe20007fde0ff */
[----:B------:R2:W-:Y:S01]  /*12850*/  @P4 STG.E.U8 desc[UR14][R20.64], R27 ;  /* 0x0000001b14004986 */ /* 0x0005e2000c10110e */
[----:B------:R-:W-:Y:S01]  /*12860*/  ISETP.LT.AND P4, PT, R26, UR7, !P0 ;  /* 0x000000071a007c0c */ /* 0x000fe2000c781270 */
[----:B------:R-:W-:Y:S01]  /*12870*/  VIADD R26, R0, 0xb ;  /* 0x0000000b001a7836 */ /* 0x000fe20000000000 */
[----:B------:R-:W-:Y:S01]  /*12880*/  PRMT R29, R8, 0x7772, RZ ;  /* 0x00007772081d7816 */ /* 0x000fe200000000ff */
[----:B------:R3:W-:Y:S01]  /*12890*/  @P3 STG.E.U8 desc[UR14][R24.64], R23 ;  /* 0x0000001718003986 */ /* 0x0007e2000c10110e */
[----:B------:R-:W-:-:S02]  /*128a0*/  ISETP.LT.AND P3, PT, R19, UR7, !P0 ;  /* 0x0000000713007c0c */ /* 0x000fc4000c761270 */
[-C--:B------:R-:W-:Y:S01]  /*128b0*/  LEA.HI.X.SX32 R19, R17, R2.reuse, 0x1, P6 ;  /* 0x0000000211137211 */ /* 0x080fe200030f0eff */
[C---:B------:R-:W-:Y:S01]  /*128c0*/  VIADD R17, R22.reuse, UR6 ;  /* 0x0000000616117c36 */ /* 0x040fe20008000000 */
[----:B--2---:R-:W-:Y:S02]  /*128d0*/  PRMT R27, R11, 0x7770, RZ ;  /* 0x000077700b1b7816 */ /* 0x004fe400000000ff */
[-C--:B------:R-:W-:Y:S01]  /*128e0*/  IADD3 R20, P6, R22, R3.reuse, RZ ;  /* 0x0000000316147210 */ /* 0x080fe20007fde0ff */
[----:B---3--:R-:W-:Y:S02]  /*128f0*/  VIADD R24, R0, 0xc ;  /* 0x0000000c00187836 */ /* 0x008fe40000000000 */
[----:B------:R2:W-:Y:S01]  /*12900*/  @P2 STG.E.U8 desc[UR14][R18.64], R27 ;  /* 0x0000001b12002986 */ /* 0x0005e2000c10110e */
[----:B------:R-:W-:Y:S02]  /*12910*/  LEA.HI.X.SX32 R21, R22, R2, 0x1, P6 ;  /* 0x0000000216157211 */ /* 0x000fe400030f0eff */
[----:B------:R-:W-:Y:S01]  /*12920*/  ISETP.LT.AND P2, PT, R26, UR7, !P0 ;  /* 0x000000071a007c0c */ /* 0x000fe2000c741270 */
[C---:B------:R-:W-:Y:S01]  /*12930*/  VIADD R26, R17.reuse, UR6 ;  /* 0x00000006111a7c36 */ /* 0x040fe20008000000 */
[----:B------:R-:W-:Y:S01]  /*12940*/  IADD3 R22, P6, R17, R3, RZ ;  /* 0x0000000311167210 */ /* 0x000fe20007fde0ff */
[----:B------:R3:W-:Y:S01]  /*12950*/  @P1 STG.E.U8 desc[UR14][R20.64], R31 ;  /* 0x0000001f14001986 */ /* 0x0007e2000c10110e */
[----:B------:R-:W-:-:S02]  /*12960*/  ISETP.LT.AND P1, PT, R24, UR7, !P0 ;  /* 0x0000000718007c0c */ /* 0x000fc4000c721270 */
[-C--:B------:R-:W-:Y:S01]  /*12970*/  LEA.HI.X.SX32 R23, R17, R2.reuse, 0x1, P6 ;  /* 0x0000000211177211 */ /* 0x080fe200030f0eff */
[----:B------:R-:W-:Y:S01]  /*12980*/  VIADD R17, R0, 0xd ;  /* 0x0000000d00117836 */ /* 0x000fe20000000000 */
[-C--:B------:R-:W-:Y:S02]  /*12990*/  IADD3 R24, P6, R26, R3.reuse, RZ ;  /* 0x000000031a187210 */ /* 0x080fe40007fde0ff */
[----:B--2---:R-:W-:Y:S01]  /*129a0*/  PRMT R27, R8, 0x7773, RZ ;  /* 0x00007773081b7816 */ /* 0x004fe200000000ff */
[----:B------:R2:W-:Y:S01]  /*129b0*/  @P5 STG.E.U8 desc[UR14][R22.64], R29 ;  /* 0x0000001d16005986 */ /* 0x0005e2000c10110e */
[CC--:B------:R-:W-:Y:S01]  /*129c0*/  LEA.HI.X.SX32 R25, R26.reuse, R2.reuse, 0x1, P6 ;  /* 0x000000021a197211 */ /* 0x0c0fe200030f0eff */
[----:B------:R-:W-:Y:S01]  /*129d0*/  VIADD R26, R26, UR6 ;  /* 0x000000061a1a7c36 */ /* 0x000fe20008000000 */
[----:B------:R-:W-:Y:S01]  /*129e0*/  ISETP.LT.AND P5, PT, R17, UR7, !P0 ;  /* 0x0000000711007c0c */ /* 0x000fe2000c7a1270 */
[----:B------:R-:W-:Y:S01]  /*129f0*/  VIADD R8, R0, 0xe ;  /* 0x0000000e00087836 */ /* 0x000fe20000000000 */
[----:B---3--:R-:W-:Y:S01]  /*12a00*/  PRMT R31, R9, 0x7772, RZ ;  /* 0x00007772091f7816 */ /* 0x008fe200000000ff */
[C---:B------:R-:W-:Y:S01]  /*12a10*/  VIADD R17, R26.reuse, UR6 ;  /* 0x000000061a117c36 */ /* 0x040fe20008000000 */
[-C--:B------:R-:W-:Y:S01]  /*12a20*/  IADD3 R18, P6, R26, R3.reuse, RZ ;  /* 0x000000031a127210 */ /* 0x080fe20007fde0ff */
[----:B------:R3:W-:Y:S01]  /*12a30*/  @P4 STG.E.U8 desc[UR14][R24.64], R27 ;  /* 0x0000001b18004986 */ /* 0x0007e2000c10110e */
[----:B------:R-:W-:Y:S01]  /*12a40*/  ISETP.LT.AND P4, PT, R8, UR7, !P0 ;  /* 0x0000000708007c0c */ /* 0x000fe2000c781270 */
[----:B------:R-:W-:Y:S01]  /*12a50*/  VIADD R20, R0, 0xf ;  /* 0x0000000f00147836 */ /* 0x000fe20000000000 */
[-C--:B------:R-:W-:Y:S01]  /*12a60*/  LEA.HI.X.SX32 R19, R26, R2.reuse, 0x1, P6 ;  /* 0x000000021a137211 */ /* 0x080fe200030f0eff */
[C---:B------:R-:W-:Y:S01]  /*12a70*/  VIADD R21, R17.reuse, UR6 ;  /* 0x0000000611157c36 */ /* 0x040fe20008000000 */
[-C--:B------:R-:W-:Y:S01]  /*12a80*/  IADD3 R8, P6, R17, R3.reuse, RZ ;  /* 0x0000000311087210 */ /* 0x080fe20007fde0ff */
[----:B--2---:R-:W-:Y:S01]  /*12a90*/  VIADD R22, R0, 0x10 ;  /* 0x0000001000167836 */ /* 0x004fe20000000000 */
[----:B------:R-:W-:Y:S01]  /*12aa0*/  PRMT R29, R9, 0x7773, RZ ;  /* 0x00007773091d7816 */ /* 0x000fe200000000ff */
[----:B------:R2:W-:Y:S01]  /*12ab0*/  @P3 STG.E.U8 desc[UR14][R18.64], R31 ;  /* 0x0000001f12003986 */ /* 0x0005e2000c10110e */
[----:B------:R-:W-:Y:S01]  /*12ac0*/  LEA.HI.X.SX32 R9, R17, R2, 0x1, P6 ;  /* 0x0000000211097211 */ /* 0x000fe200030f0eff */
[C---:B------:R-:W-:Y:S01]  /*12ad0*/  VIADD R17, R21.reuse, UR6 ;  /* 0x0000000615117c36 */ /* 0x040fe20008000000 */
[----:B------:R-:W-:Y:S01]  /*12ae0*/  ISETP.LT.AND P3, PT, R20, UR7, !P0 ;  /* 0x0000000714007c0c */ /* 0x000fe2000c761270 */
[----:B---3--:R-:W-:Y:S01]  /*12af0*/  VIADD R24, R0, 0x11 ;  /* 0x0000001100187836 */ /* 0x008fe20000000000 */
[----:B------:R-:W-:Y:S01]  /*12b00*/  IADD3 R20, P6, R21, R3, RZ ;  /* 0x0000000315147210 */ /* 0x000fe20007fde0ff */
[----:B------:R3:W-:Y:S01]  /*12b10*/  @P2 STG.E.U8 desc[UR14][R8.64], R29 ;  /* 0x0000001d08002986 */ /* 0x0007e2000c10110e */
[----:B------:R-:W-:-:S02]  /*12b20*/  ISETP.LT.AND P2, PT, R22, UR7, !P0 ;  /* 0x0000000716007c0c */ /* 0x000fc4000c741270 */
[-C--:B------:R-:W-:Y:S02]  /*12b30*/  LEA.HI.X.SX32 R21, R21, R2.reuse, 0x1, P6 ;  /* 0x0000000215157211 */ /* 0x080fe400030f0eff */
[CC--:B------:R-:W-:Y:S02]  /*12b40*/  IADD3 R22, P6, R17.reuse, R3.reuse, RZ ;  /* 0x0000000311167210 */ /* 0x0c0fe40007fde0ff */
[C---:B------:R-:W-:Y:S02]  /*12b50*/  PRMT R27, R10.reuse, 0x7772, RZ ;  /* 0x000077720a1b7816 */ /* 0x040fe400000000ff */
[C---:B------:R-:W-:Y:S01]  /*12b60*/  LEA.HI.X.SX32 R23, R17.reuse, R2, 0x1, P6 ;  /* 0x0000000211177211 */ /* 0x040fe200030f0eff */
[----:B------:R-:W-:Y:S01]  /*12b70*/  VIADD R17, R17, UR6 ;  /* 0x0000000611117c36 */ /* 0x000fe20008000000 */
[----:B--2---:R-:W-:Y:S01]  /*12b80*/  PRMT R19, R10, 0x7773, RZ ;  /* 0x000077730a137816 */ /* 0x004fe200000000ff */
[----:B---3--:R-:W-:Y:S01]  /*12b90*/  VIADD R9, R0, 0x12 ;  /* 0x0000001200097836 */ /* 0x008fe20000000000 */
[----:B------:R2:W-:Y:S01]  /*12ba0*/  @P1 STG.E.U8 desc[UR14][R20.64], R27 ;  /* 0x0000001b14001986 */ /* 0x0005e2000c10110e */
[C---:B------:R-:W-:Y:S01]  /*12bb0*/  VIADD R18, R17.reuse, UR6 ;  /* 0x0000000611127c36 */ /* 0x040fe20008000000 */
[----:B------:R-:W-:-:S02]  /*12bc0*/  IADD3 R8, P6, R17, R3, RZ ;  /* 0x0000000311087210 */ /* 0x000fc40007fde0ff */
[----:B------:R3:W-:Y:S01]  /*12bd0*/  @P5 STG.E.U8 desc[UR14][R22.64], R19 ;  /* 0x0000001316005986 */ /* 0x0007e2000c10110e */
[----:B------:R-:W-:Y:S02]  /*12be0*/  ISETP.LT.AND P5, PT, R9, UR7, !P0 ;  /* 0x0000000709007c0c */ /* 0x000fe4000c7a1270 */
[-C--:B------:R-:W-:Y:S01]  /*12bf0*/  LEA.HI.X.SX32 R9, R17, R2.reuse, 0x1, P6 ;  /* 0x0000000211097211 */ /* 0x080fe200030f0eff */
[C---:B------:R-:W-:Y:S01]  /*12c00*/  VIADD R17, R18.reuse, UR6 ;  /* 0x0000000612117c36 */ /* 0x040fe20008000000 */
[-C--:B------:R-:W-:Y:S02]  /*12c10*/  IADD3 R10, P6, R18, R3.reuse, RZ ;  /* 0x00000003120a7210 */ /* 0x080fe40007fde0ff */
[C---:B------:R-:W-:Y:S01]  /*12c20*/  PRMT R25, R11.reuse, 0x7773, RZ ;  /* 0x000077730b197816 */ /* 0x040fe200000000ff */
[----:B--2---:R-:W-:Y:S01]  /*12c30*/  VIADD R20, R0, 0x13 ;  /* 0x0000001300147836 */ /* 0x004fe20000000000 */
[----:B------:R-:W-:Y:S02]  /*12c40*/  PRMT R27, R11, 0x7772, RZ ;  /* 0x000077720b1b7816 */ /* 0x000fe400000000ff */
[-C--:B------:R-:W-:Y:S01]  /*12c50*/  LEA.HI.X.SX32 R11, R18, R2.reuse, 0x1, P6 ;  /* 0x00000002120b7211 */ /* 0x080fe200030f0eff */
[C---:B---3--:R-:W-:Y:S01]  /*12c60*/  VIADD R22, R17.reuse, UR6 ;  /* 0x0000000611167c36 */ /* 0x048fe20008000000 */
[CC--:B------:R-:W-:Y:S01]  /*12c70*/  IADD3 R18, P6, R17.reuse, R3.reuse, RZ ;  /* 0x0000000311127210 */ /* 0x0c0fe20007fde0ff */
[----:B------:R2:W-:Y:S01]  /*12c80*/  @P4 STG.E.U8 desc[UR14][R8.64], R27 ;  /* 0x0000001b08004986 */ /* 0x0005e2000c10110e */
[----:B------:R-:W-:Y:S01]  /*12c90*/  ISETP.LT.AND P4, PT, R20, UR7, !P0 ;  /* 0x0000000714007c0c */ /* 0x000fe2000c781270 */
[----:B------:R-:W-:Y:S01]  /*12ca0*/  VIADD R20, R0, 0x14 ;  /* 0x0000001400147836 */ /* 0x000fe20000000000 */
[----:B------:R-:W-:Y:S01]  /*12cb0*/  ISETP.LT.AND P1, PT, R24, UR7, !P0 ;  /* 0x0000000718007c0c */ /* 0x000fe2000c721270 */
[----:B------:R3:W-:Y:S01]  /*12cc0*/  @P3 STG.E.U8 desc[UR14][R10.64], R25 ;  /* 0x000000190a003986 */ /* 0x0007e2000c10110e */
[----:B------:R-:W-:Y:S01]  /*12cd0*/  LEA.HI.X.SX32 R19, R17, R2, 0x1, P6 ;  /* 0x0000000211137211 */ /* 0x000fe200030f0eff */
[----:B------:R-:W-:Y:S01]  /*12ce0*/  VIADD R23, R0, 0x15 ;  /* 0x0000001500177836 */ /* 0x000fe20000000000 */
[----:B------:R-:W-:Y:S01]  /*12cf0*/  ISETP.LT.AND P3, PT, R20, UR7, !P0 ;  /* 0x0000000714007c0c */ /* 0x000fe2000c761270 */
[----:B------:R-:W-:Y:S01]  /*12d00*/  VIADD R24, R0, 0x17 ;  /* 0x0000001700187836 */ /* 0x000fe20000000000 */
[----:B------:R-:W-:-:S02]  /*12d10*/  IADD3 R20, P6, R22, R3, RZ ;  /* 0x0000000316147210 */ /* 0x000fc40007fde0ff */
[----:B0-----:R-:W-:Y:S01]  /*12d20*/  PRMT R17, R12, 0x7770, RZ ;  /* 0x000077700c117816 */ /* 0x001fe200000000ff */
[----:B--2---:R-:W-:Y:S01]  /*12d30*/  VIADD R9, R0, 0x16 ;  /* 0x0000001600097836 */ /* 0x004fe20000000000 */
[C---:B------:R-:W-:Y:S01]  /*12d40*/  LEA.HI.X.SX32 R21, R22.reuse, R2, 0x1, P6 ;  /* 0x0000000216157211 */ /* 0x040fe200030f0eff */
[----:B------:R-:W-:Y:S01]  /*12d50*/  VIADD R22, R22, UR6 ;  /* 0x0000000616167c36 */ /* 0x000fe20008000000 */
[----:B------:R-:W-:Y:S01]  /*12d60*/  PRMT R27, R12, 0x7771, RZ ;  /* 0x000077710c1b7816 */ /* 0x000fe200000000ff */
[----:B------:R0:W-:Y:S01]  /*12d70*/  @P2 STG.E.U8 desc[UR14][R18.64], R17 ;  /* 0x0000001112002986 */ /* 0x0001e2000c10110e */
[----:B------:R-:W-:Y:S01]  /*12d80*/  ISETP.LT.AND P2, PT, R23, UR7, !P0 ;  /* 0x0000000717007c0c */ /* 0x000fe2000c741270 */
[C---:B---3--:R-:W-:Y:S01]  /*12d90*/  VIADD R11, R22.reuse, UR6 ;  /* 0x00000006160b7c36 */ /* 0x048fe20008000000 */
[----:B------:R-:W-:Y:S01]  /*12da0*/  IADD3 R8, P6, R22, R3, RZ ;  /* 0x0000000316087210 */ /* 0x000fe20007fde0ff */
[----:B------:R2:W-:Y:S01]  /*12db0*/  @P1 STG.E.U8 desc[UR14][R20.64], R27 ;  /* 0x0000001b14001986 */ /* 0x0005e2000c10110e */
[----:B------:R-:W-:-:S02]  /*12dc0*/  ISETP.LT.AND P1, PT, R9, UR7, !P0 ;  /* 0x0000000709007c0c */ /* 0x000fc4000c721270 */
[-C--:B------:R-:W-:Y:S02]  /*12dd0*/  LEA.HI.X.SX32 R9, R22, R2.reuse, 0x1, P6 ;  /* 0x0000000216097211 */ /* 0x080fe400030f0eff */
[-C--:B------:R-:W-:Y:S02]  /*12de0*/  IADD3 R10, P6, R11, R3.reuse, RZ ;  /* 0x000000030b0a7210 */ /* 0x080fe40007fde0ff */
[----:B------:R-:W-:Y:S01]  /*12df0*/  PRMT R23, R13, 0x7770, RZ ;  /* 0x000077700d177816 */ /* 0x000fe200000000ff */
[----:B0-----:R-:W-:Y:S01]  /*12e00*/  VIADD R17, R11, UR6 ;  /* 0x000000060b117c36 */ /* 0x001fe20008000000 */
[----:B------:R-:W-:Y:S02]  /*12e10*/  PRMT R25, R13, 0x7771, RZ ;  /* 0x000077710d197816 */ /* 0x000fe400000000ff */
[-C--:B------:R-:W-:Y:S01]  /*12e20*/  LEA.HI.X.SX32 R11, R11, R2.reuse, 0x1, P6 ;  /* 0x000000020b0b7211 */ /* 0x080fe200030f0eff */
[----:B--2---:R-:W-:Y:S01]  /*12e30*/  VIADD R20, R0, 0x18 ;  /* 0x0000001800147836 */ /* 0x004fe20000000000 */
[C---:B------:R-:W-:Y:S01]  /*12e40*/  IADD3 R18, P6, R17.reuse, R3, RZ ;  /* 0x0000000311127210 */ /* 0x040fe20007fde0ff */
[C---:B------:R-:W-:Y:S01]  /*12e50*/  VIADD R22, R17.reuse, UR6 ;  /* 0x0000000611167c36 */ /* 0x040fe20008000000 */
[----:B------:R0:W-:Y:S01]  /*12e60*/  @P5 STG.E.U8 desc[UR14][R8.64], R23 ;  /* 0x0000001708005986 */ /* 0x0001e2000c10110e */
[----:B------:R-:W-:Y:S01]  /*12e70*/  ISETP.LT.AND P5, PT, R24, UR7, !P0 ;  /* 0x0000000718007c0c */ /* 0x000fe2000c7a1270 */
[----:B------:R-:W-:Y:S01]  /*12e80*/  VIADD R24, R0, 0x19 ;  /* 0x0000001900187836 */ /* 0x000fe20000000000 */
[----:B------:R-:W-:Y:S01]  /*12e90*/  LEA.HI.X.SX32 R19, R17, R2, 0x1, P6 ;  /* 0x0000000211137211 */ /* 0x000fe200030f0eff */
[----:B------:R2:W-:Y:S01]  /*12ea0*/  @P4 STG.E.U8 desc[UR14][R10.64], R25 ;  /* 0x000000190a004986 */ /* 0x0005e2000c10110e */
[----:B------:R-:W-:-:S02]  /*12eb0*/  ISETP.LT.AND P4, PT, R20, UR7, !P0 ;  /* 0x0000000714007c0c */ /* 0x000fc4000c781270 */
[-C--:B------:R-:W-:Y:S02]  /*12ec0*/  IADD3 R20, P6, R22, R3.reuse, RZ ;  /* 0x0000000316147210 */ /* 0x080fe40007fde0ff */
[----:B------:R-:W-:Y:S02]  /*12ed0*/  PRMT R17, R14, 0x7770, RZ ;  /* 0x000077700e117816 */ /* 0x000fe400000000ff */
[C---:B------:R-:W-:Y:S01]  /*12ee0*/  LEA.HI.X.SX32 R21, R22.reuse, R2, 0x1, P6 ;  /* 0x0000000216157211 */ /* 0x040fe200030f0eff */
[----:B------:R-:W-:Y:S01]  /*12ef0*/  VIADD R22, R22, UR6 ;  /* 0x0000000616167c36 */ /* 0x000fe20008000000 */
[----:B0-----:R-:W-:Y:S01]  /*12f00*/  PRMT R23, R14, 0x7771, RZ ;  /* 0x000077710e177816 */ /* 0x001fe200000000ff */
[----:B------:R-:W-:Y:S01]  /*12f10*/  VIADD R9, R0, 0x1a ;  /* 0x0000001a00097836 */ /* 0x000fe20000000000 */
[----:B------:R0:W-:Y:S01]  /*12f20*/  @P3 STG.E.U8 desc[UR14][R18.64], R17 ;  /* 0x0000001112003986 */ /* 0x0001e2000c10110e */
[C---:B--2---:R-:W-:Y:S01]  /*12f30*/  VIADD R11, R22.reuse, UR6 ;  /* 0x00000006160b7c36 */ /* 0x044fe20008000000 */
[----:B------:R-:W-:-:S02]  /*12f40*/  IADD3 R8, P6, R22, R3, RZ ;  /* 0x0000000316087210 */ /* 0x000fc40007fde0ff */
[----:B------:R2:W-:Y:S01]  /*12f50*/  @P2 STG.E.U8 desc[UR14][R20.64], R23 ;  /* 0x0000001714002986 */ /* 0x0005e2000c10110e */
[----:B------:R-:W-:Y:S02]  /*12f60*/  ISETP.LT.AND P2, PT, R9, UR7, !P0 ;  /* 0x0000000709007c0c */ /* 0x000fe4000c741270 */
        /* <DEDUP_REMOVED lines=19> */
[----:B------:R-:W-:Y:S01]  /*130a0*/  PRMT R17, R12, 0x7773, RZ ;  /* 0x000077730c117816 */ /* 0x000fe200000000ff */
[----:B0-----:R-:W-:Y:S01]  /*130b0*/  VIADD R9, R0, 0x1e ;  /* 0x0000001e00097836 */ /* 0x001fe20000000000 */
[----:B------:R-:W-:Y:S01]  /*130c0*/  ISETP.LT.AND P1, PT, R24, UR7, !P0 ;  /* 0x0000000718007c0c */ /* 0x000fe2000c721270 */
[C---:B--2---:R-:W-:Y:S01]  /*130d0*/  VIADD R11, R22.reuse, UR6 ;  /* 0x00000006160b7c36 */ /* 0x044fe20008000000 */
[----:B------:R-:W-:Y:S01]  /*130e0*/  IADD3 R8, P6, R22, R3, RZ ;  /* 0x0000000316087210 */ /* 0x000fe20007fde0ff */
[----:B------:R0:W-:Y:S01]  /*130f0*/  @P4 STG.E.U8 desc[UR14][R18.64], R23 ;  /* 0x0000001712004986 */ /* 0x0001e2000c10110e */
[C---:B------:R-:W-:Y:S01]  /*13100*/  VIADD R12, R0.reuse, 0x1f ;  /* 0x0000001f000c7836 */ /* 0x040fe20000000000 */
[----:B------:R-:W-:Y:S01]  /*13110*/  PRMT R27, R13, 0x7773, RZ ;  /* 0x000077730d1b7816 */ /* 0x000fe200000000ff */
[----:B------:R-:W-:Y:S01]  /*13120*/  VIADD R24, R0, 0x1d ;  /* 0x0000001d00187836 */ /* 0x000fe20000000000 */
[----:B------:R2:W-:Y:S01]  /*13130*/  @P3 STG.E.U8 desc[UR14][R20.64], R17 ;  /* 0x0000001114003986 */ /* 0x0005e2000c10110e */
[----:B------:R-:W-:-:S02]  /*13140*/  ISETP.LT.AND P3, PT, R9, UR7, !P0 ;  /* 0x0000000709007c0c */ /* 0x000fc4000c761270 */
[-C--:B------:R-:W-:Y:S02]  /*13150*/  LEA.HI.X.SX32 R9, R22, R2.reuse, 0x1, P6 ;  /* 0x0000000216097211 */ /* 0x080fe400030f0eff */
[-C--:B------:R-:W-:Y:S02]  /*13160*/  IADD3 R10, P6, R11, R3.reuse, RZ ;  /* 0x000000030b0a7210 */ /* 0x080fe40007fde0ff */
[----:B------:R-:W-:Y:S01]  /*13170*/  ISETP.LT.AND P4, PT, R24, UR7, !P0 ;  /* 0x0000000718007c0c */ /* 0x000fe2000c781270 */
[C---:B0-----:R-:W-:Y:S01]  /*13180*/  VIADD R18, R0.reuse, 0x20 ;  /* 0x0000002000127836 */ /* 0x041fe20000000000 */
[----:B------:R-:W-:Y:S01]  /*13190*/  PRMT R23, R13, 0x7772, RZ ;  /* 0x000077720d177816 */ /* 0x000fe200000000ff */
[C---:B------:R-:W-:Y:S01]  /*131a0*/  VIADD R13, R11.reuse, UR6 ;  /* 0x000000060b0d7c36 */ /* 0x040fe20008000000 */
[----:B------:R-:W-:Y:S01]  /*131b0*/  LEA.HI.X.SX32 R11, R11, R2, 0x1, P6 ;  /* 0x000000020b0b7211 */ /* 0x000fe200030f0eff */
[----:B--2---:R-:W-:Y:S01]  /*131c0*/  VIADD R20, R0, 0x21 ;  /* 0x0000002100147836 */ /* 0x004fe20000000000 */
[----:B------:R-:W-:Y:S01]  /*131d0*/  PRMT R25, R14, 0x7772, RZ ;  /* 0x000077720e197816 */ /* 0x000fe200000000ff */
[----:B------:R0:W-:Y:S01]  /*131e0*/  @P2 STG.E.U8 desc[UR14][R8.64], R23 ;  /* 0x0000001708002986 */ /* 0x0001e2000c10110e */
[----:B------:R-:W-:Y:S01]  /*131f0*/  ISETP.LT.AND P2, PT, R12, UR7, !P0 ;  /* 0x000000070c007c0c */ /* 0x000fe2000c741270 */
[C---:B------:R-:W-:Y:S01]  /*13200*/  VIADD R17, R13.reuse, UR6 ;  /* 0x000000060d117c36 */ /* 0x040fe20008000000 */
[----:B------:R-:W-:Y:S01]  /*13210*/  IADD3 R12, P6, R13, R3, RZ ;  /* 0x000000030d0c7210 */ /* 0x000fe20007fde0ff */
[----:B------:R2:W-:Y:S01]  /*13220*/  @P1 STG.E.U8 desc[UR14][R10.64], R27 ;  /* 0x0000001b0a001986 */ /* 0x0005e2000c10110e */
[----:B------:R-:W-:-:S02]  /*13230*/  ISETP.LT.AND P1, PT, R18, UR7, !P0 ;  /* 0x0000000712007c0c */ /* 0x000fc4000c721270 */
[-C--:B------:R-:W-:Y:S02]  /*13240*/  LEA.HI.X.SX32 R13, R13, R2.reuse, 0x1, P6 ;  /* 0x000000020d0d7211 */ /* 0x080fe400030f0eff */
[-C--:B------:R-:W-:Y:S02]  /*13250*/  IADD3 R18, P6, R17, R3.reuse, RZ ;  /* 0x0000000311127210 */ /* 0x080fe40007fde0ff */
[----:B------:R-:W-:Y:S01]  /*13260*/  PRMT R21, R15, 0x7773, RZ ;  /* 0x000077730f157816 */ /* 0x000fe200000000ff */
[----:B0-----:R-:W-:Y:S01]  /*13270*/  VIADD R9, R0, 0x22 ;  /* 0x0000002200097836 */ /* 0x001fe20000000000 */
[CC--:B------:R-:W-:Y:S01]  /*13280*/  LEA.HI.X.SX32 R19, R17.reuse, R2.reuse, 0x1, P6 ;  /* 0x0000000211137211 */ /* 0x0c0fe200030f0eff */
[----:B------:R-:W-:Y:S01]  /*13290*/  VIADD R17, R17, UR6 ;  /* 0x0000000611117c36 */ /* 0x000fe20008000000 */
[----:B------:R-:W-:Y:S01]  /*132a0*/  PRMT R23, R14, 0x7773, RZ ;  /* 0x000077730e177816 */ /* 0x000fe200000000ff */
[----:B------:R0:W-:Y:S01]  /*132b0*/  @P5 STG.E.U8 desc[UR14][R12.64], R25 ;  /* 0x000000190c005986 */ /* 0x0001e2000c10110e */
[----:B------:R-:W-:Y:S01]  /*132c0*/  PRMT R15, R15, 0x7772, RZ ;  /* 0x000077720f0f7816 */ /* 0x000fe200000000ff */
[C---:B--2---:R-:W-:Y:S01]  /*132d0*/  VIADD R11, R17.reuse, UR6 ;  /* 0x00000006110b7c36 */ /* 0x044fe20008000000 */
[----:B------:R-:W-:Y:S01]  /*132e0*/  IADD3 R8, P6, R17, R3, RZ ;  /* 0x0000000311087210 */ /* 0x000fe20007fde0ff */
[----:B------:R2:W-:Y:S01]  /*132f0*/  @P4 STG.E.U8 desc[UR14][R18.64], R23 ;  /* 0x0000001712004986 */ /* 0x0005e2000c10110e */
[----:B------:R-:W-:Y:S01]  /*13300*/  ISETP.LT.AND P4, PT, R9, UR7, !P0 ;  /* 0x0000000709007c0c */ /* 0x000fe2000c781270 */
[----:B------:R-:W-:Y:S01]  /*13310*/  VIADD R14, R11, UR6 ;  /* 0x000000060b0e7c36 */ /* 0x000fe20008000000 */
[----:B------:R-:W-:-:S02]  /*13320*/  LEA.HI.X.SX32 R9, R17, R2, 0x1, P6 ;  /* 0x0000000211097211 */ /* 0x000fc400030f0eff */
[CC--:B------:R-:W-:Y:S02]  /*13330*/  IADD3 R10, P6, R11.reuse, R3.reuse, RZ ;  /* 0x000000030b0a7210 */ /* 0x0c0fe40007fde0ff */
[----:B------:R-:W-:Y:S01]  /*13340*/  ISETP.LT.AND P5, PT, R20, UR7, !P0 ;  /* 0x0000000714007c0c */ /* 0x000fe2000c7a1270 */
[C---:B0-----:R-:W-:Y:S01]  /*13350*/  VIADD R12, R0.reuse, 0x23 ;  /* 0x00000023000c7836 */ /* 0x041fe20000000000 */
[----:B------:R0:W-:Y:S01]  /*13360*/  @P3 STG.E.U8 desc[UR14][R8.64], R15 ;  /* 0x0000000f08003986 */ /* 0x0001e2000c10110e */
[----:B------:R-:W-:Y:S01]  /*13370*/  LEA.HI.X.SX32 R11, R11, R2, 0x1, P6 ;  /* 0x000000020b0b7211 */ /* 0x000fe200030f0eff */
[----:B------:R-:W-:Y:S01]  /*13380*/  VIADD R20, R0, 0x2f ;  /* 0x0000002f00147836 */ /* 0x000fe20000000000 */
[----:B-1----:R-:W-:Y:S01]  /*13390*/  PRMT R17, R4, 0x7770, RZ ;  /* 0x0000777004117816 */ /* 0x002fe200000000ff */
[----:B--2---:R-:W-:Y:S01]  /*133a0*/  VIADD R18, R0, 0x24 ;  /* 0x0000002400127836 */ /* 0x004fe20000000000 */
[----:B------:R-:W-:Y:S01]  /*133b0*/  ISETP.LT.AND P3, PT, R12, UR7, !P0 ;  /* 0x000000070c007c0c */ /* 0x000fe2000c761270 */
[----:B------:R1:W-:Y:S01]  /*133c0*/  @P2 STG.E.U8 desc[UR14][R10.64], R21 ;  /* 0x000000150a002986 */ /* 0x0003e2000c10110e */
[----:B------:R-:W-:-:S02]  /*133d0*/  IADD3 R12, P6, R14, R3, RZ ;  /* 0x000000030e0c7210 */ /* 0x000fc40007fde0ff */
[C---:B------:R-:W-:Y:S02]  /*133e0*/  PRMT R23, R5.reuse, 0x7770, RZ ;  /* 0x0000777005177816 */ /* 0x040fe400000000ff */
[C---:B------:R-:W-:Y:S01]  /*133f0*/  LEA.HI.X.SX32 R13, R14.reuse, R2, 0x1, P6 ;  /* 0x000000020e0d7211 */ /* 0x040fe200030f0eff */
[----:B------:R-:W-:Y:S01]  /*13400*/  VIADD R14, R14, UR6 ;  /* 0x000000060e0e7c36 */ /* 0x000fe20008000000 */
[----:B------:R-:W-:Y:S01]  /*13410*/  ISETP.LT.AND P2, PT, R18, UR7, !P0 ;  /* 0x0000000712007c0c */ /* 0x000fe2000c741270 */
[----:B------:R-:W-:Y:S01]  /*13420*/  VIADD R18, R0, 0x25 ;  /* 0x0000002500127836 */ /* 0x000fe20000000000 */
[----:B------:R-:W-:Y:S01]  /*13430*/  PRMT R19, R5, 0x7771, RZ ;  /* 0x0000777105137816 */ /* 0x000fe200000000ff */
[C---:B0-----:R-:W-:Y:S01]  /*13440*/  VIADD R15, R14.reuse, UR6 ;  /* 0x000000060e0f7c36 */ /* 0x041fe20008000000 */
[----:B------:R-:W-:Y:S01]  /*13450*/  IADD3 R8, P6, R14, R3, RZ ;  /* 0x000000030e087210 */ /* 0x000fe20007fde0ff */
[----:B------:R0:W-:Y:S01]  /*13460*/  @P1 STG.E.U8 desc[UR14][R12.64], R17 ;  /* 0x000000110c001986 */ /* 0x0001e2000c10110e */
[----:B-1----:R-:W-:-:S02]  /*13470*/  PRMT R21, R4, 0x7771, RZ ;  /* 0x0000777104157816 */ /* 0x002fc400000000ff */
[-C--:B------:R-:W-:Y:S01]  /*13480*/  LEA.HI.X.SX32 R9, R14, R2.reuse, 0x1, P6 ;  /* 0x000000020e097211 */ /* 0x080fe200030f0eff */
[C---:B------:R-:W-:Y:S01]  /*13490*/  VIADD R14, R15.reuse, UR6 ;  /* 0x000000060f0e7c36 */ /* 0x040fe20008000000 */
[CC--:B------:R-:W-:Y:S02]  /*134a0*/  IADD3 R10, P6, R15.reuse, R3.reuse, RZ ;  /* 0x000000030f0a7210 */ /* 0x0c0fe40007fde0ff */
[----:B------:R-:W-:Y:S01]  /*134b0*/  ISETP.LT.AND P1, PT, R18, UR7, !P0 ;  /* 0x0000000712007c0c */ /* 0x000fe2000c721270 */
[----:B------:R1:W-:Y:S01]  /*134c0*/  @P5 STG.E.U8 desc[UR14][R8.64], R21 ;  /* 0x0000001508005986 */ /* 0x0003e2000c10110e */
[-C--:B------:R-:W-:Y:S01]  /*134d0*/  LEA.HI.X.SX32 R11, R15, R2.reuse, 0x1, P6 ;  /* 0x000000020f0b7211 */ /* 0x080fe200030f0eff */
[----:B------:R-:W-:Y:S01]  /*134e0*/  VIADD R15, R0, 0x27 ;  /* 0x00000027000f7836 */ /* 0x000fe20000000000 */
[----:B------:R-:W-:Y:S01]  /*134f0*/  PRMT R25, R4, 0x7773, RZ ;  /* 0x0000777304197816 */ /* 0x000fe200000000ff */
[C---:B0-----:R-:W-:Y:S01]  /*13500*/  VIADD R17, R14.reuse, UR6 ;  /* 0x000000060e117c36 */ /* 0x041fe20008000000 */
[----:B------:R-:W-:Y:S01]  /*13510*/  IADD3 R12, P6, R14, R3, RZ ;  /* 0x000000030e0c7210 */ /* 0x000fe20007fde0ff */
[----:B------:R0:W-:Y:S01]  /*13520*/  @P4 STG.E.U8 desc[UR14][R10.64], R23 ;  /* 0x000000170a004986 */ /* 0x0001e2000c10110e */
[----:B------:R-:W-:Y:S01]  /*13530*/  ISETP.LT.AND P4, PT, R15, UR7, !P0 ;  /* 0x000000070f007c0c */ /* 0x000fe2000c781270 */
[----:B------:R-:W-:Y:S01]  /*13540*/  VIADD R18, R0, 0x26 ;  /* 0x0000002600127836 */ /* 0x000fe20000000000 */
[----:B------:R-:W-:-:S02]  /*13550*/  LEA.HI.X.SX32 R13, R14, R2, 0x1, P6 ;  /* 0x000000020e0d7211 */ /* 0x000fc400030f0eff */
[CC--:B------:R-:W-:Y:S01]  /*13560*/  IADD3 R14, P6, R17.reuse, R3.reuse, RZ ;  /* 0x00000003110e7210 */ /* 0x0c0fe20007fde0ff */
[----:B-1----:R-:W-:Y:S01]  /*13570*/  VIADD R9, R0, 0x29 ;  /* 0x0000002900097836 */ /* 0x002fe20000000000 */
[----:B------:R-:W-:Y:S01]  /*13580*/  PRMT R21, R6, 0x7770, RZ ;  /* 0x0000777006157816 */ /* 0x000fe200000000ff */
[----:B------:R1:W-:Y:S01]  /*13590*/  @P3 STG.E.U8 desc[UR14][R12.64], R19 ;  /* 0x000000130c003986 */ /* 0x0003e2000c10110e */
[C---:B------:R-:W-:Y:S01]  /*135a0*/  LEA.HI.X.SX32 R15, R17.reuse, R2, 0x1, P6 ;  /* 0x00000002110f7211 */ /* 0x040fe200030f0eff */
[----:B------:R-:W-:Y:S01]  /*135b0*/  VIADD R17, R17, UR6 ;  /* 0x0000000611117c36 */ /* 0x000fe20008000000 */
[----:B------:R-:W-:Y:S01]  /*135c0*/  ISETP.LT.AND P5, PT, R18, UR7, !P0 ;  /* 0x0000000712007c0c */ /* 0x000fe2000c7a1270 */
[----:B------:R-:W-:Y:S01]  /*135d0*/  VIADD R18, R0, 0x28 ;  /* 0x0000002800127836 */ /* 0x000fe20000000000 */
[----:B0-----:R-:W-:Y:S01]  /*135e0*/  PRMT R23, R6, 0x7771, RZ ;  /* 0x0000777106177816 */ /* 0x001fe200000000ff */
[C---:B------:R-:W-:Y:S01]  /*135f0*/  VIADD R11, R17.reuse, UR6 ;  /* 0x00000006110b7c36 */ /* 0x040fe20008000000 */
[----:B------:R-:W-:Y:S01]  /*13600*/  IADD3 R8, P6, R17, R3, RZ ;  /* 0x0000000311087210 */ /* 0x000fe20007fde0ff */
[----:B------:R0:W-:Y:S01]  /*13610*/  @P2 STG.E.U8 desc[UR14][R14.64], R21 ;  /* 0x000000150e002986 */ /* 0x0001e2000c10110e */
[----:B------:R-:W-:-:S02]  /*13620*/  ISETP.LT.AND P2, PT, R9, UR7, !P0 ;  /* 0x0000000709007c0c */ /* 0x000fc4000c741270 */
[-C--:B------:R-:W-:Y:S01]  /*13630*/  LEA.HI.X.SX32 R9, R17, R2.reuse, 0x1, P6 ;  /* 0x0000000211097211 */ /* 0x080fe200030f0eff */
[C---:B-1----:R-:W-:Y:S01]  /*13640*/  VIADD R13, R11.reuse, UR6 ;  /* 0x000000060b0d7c36 */ /* 0x042fe20008000000 */
[-C--:B------:R-:W-:Y:S02]  /*13650*/  IADD3 R10, P6, R11, R3.reuse, RZ ;  /* 0x000000030b0a7210 */ /* 0x080fe40007fde0ff */
[----:B------:R-:W-:Y:S01]  /*13660*/  PRMT R19, R7, 0x7770, RZ ;  /* 0x0000777007137816 */ /* 0x000fe200000000ff */
[----:B------:R-:W-:Y:S01]  /*13670*/  VIADD R17, R13, UR6 ;  /* 0x000000060d117c36 */ /* 0x000fe20008000000 */
[-C--:B------:R-:W-:Y:S01]  /*13680*/  LEA.HI.X.SX32 R11, R11, R2.reuse, 0x1, P6 ;  /* 0x000000020b0b7211 */ /* 0x080fe200030f0eff */
[----:B------:R1:W-:Y:S01]  /*13690*/  @P1 STG.E.U8 desc[UR14][R8.64], R23 ;  /* 0x0000001708001986 */ /* 0x0003e2000c10110e */
[C---:B------:R-:W-:Y:S01]  /*136a0*/  IADD3 R12, P6, R13.reuse, R3, RZ ;  /* 0x000000030d0c7210 */ /* 0x040fe20007fde0ff */
[----:B0-----:R-:W-:Y:S01]  /*136b0*/  VIADD R14, R0, 0x2b ;  /* 0x0000002b000e7836 */ /* 0x001fe20000000000 */
[----:B------:R-:W-:Y:S01]  /*136c0*/  ISETP.LT.AND P3, PT, R18, UR7, !P0 ;  /* 0x0000000712007c0c */ /* 0x000fe2000c761270 */
[----:B------:R-:W-:Y:S01]  /*136d0*/  VIADD R18, R0, 0x2a ;  /* 0x0000002a00127836 */ /* 0x000fe20000000000 */
[----:B------:R0:W-:Y:S01]  /*136e0*/  @P5 STG.E.U8 desc[UR14][R10.64], R19 ;  /* 0x000000130a005986 */ /* 0x0001e2000c10110e */
[----:B------:R-:W-:-:S02]  /*136f0*/  LEA.HI.X.SX32 R13, R13, R2, 0x1, P6 ;  /* 0x000000020d0d7211 */ /* 0x000fc400030f0eff */
[----:B------:R-:W-:Y:S02]  /*13700*/  ISETP.LT.AND P5, PT, R14, UR7, !P0 ;  /* 0x000000070e007c0c */ /* 0x000fe4000c7a1270 */
[-C--:B------:R-:W-:Y:S02]  /*13710*/  IADD3 R14, P6, R17, R3.reuse, RZ ;  /* 0x00000003110e7210 */ /* 0x080fe40007fde0ff */
[----:B------:R-:W-:Y:S01]  /*13720*/  ISETP.LT.AND P1, PT, R18, UR7, !P0 ;  /* 0x0000000712007c0c */ /* 0x000fe2000c721270 */
[----:B------:R-:W-:Y:S01]  /*13730*/  VIADD R18, R0, 0x2c ;  /* 0x0000002c00127836 */ /* 0x000fe20000000000 */
[----:B------:R-:W-:Y:S02]  /*13740*/  PRMT R21, R7, 0x7771, RZ ;  /* 0x0000777107157816 */ /* 0x000fe400000000ff */
[C---:B------:R-:W-:Y:S01]  /*13750*/  LEA.HI.X.SX32 R15, R17.reuse, R2, 0x1, P6 ;  /* 0x00000002110f7211 */ /* 0x040fe200030f0eff */
[----:B------:R-:W-:Y:S01]  /*13760*/  VIADD R17, R17, UR6 ;  /* 0x0000000611117c36 */ /* 0x000fe20008000000 */
[----:B-1----:R-:W-:Y:S01]  /*13770*/  PRMT R9, R4, 0x7772, RZ ;  /* 0x0000777204097816 */ /* 0x002fe200000000ff */
[----:B------:R1:W-:Y:S01]  /*13780*/  @P4 STG.E.U8 desc[UR14][R12.64], R21 ;  /* 0x000000150c004986 */ /* 0x0003e2000c10110e */
[----:B------:R-:W-:Y:S01]  /*13790*/  ISETP.LT.AND P4, PT, R18, UR7, !P0 ;  /* 0x0000000712007c0c */ /* 0x000fe2000c781270 */
[----:B0-----:R-:W-:Y:S01]  /*137a0*/  VIADD R10, R0, 0x2d ;  /* 0x0000002d000a7836 */ /* 0x001fe20000000000 */
[C---:B------:R-:W-:Y:S01]  /*137b0*/  IADD3 R18, P6, R17.reuse, R3, RZ ;  /* 0x0000000311127210 */ /* 0x040fe20007fde0ff */
[----:B------:R-:W-:Y:S01]  /*137c0*/  VIADD R8, R17, UR6 ;  /* 0x0000000611087c36 */ /* 0x000fe20008000000 */
[----:B------:R0:W-:Y:S01]  /*137d0*/  @P3 STG.E.U8 desc[UR14][R14.64], R9 ;  /* 0x000000090e003986 */ /* 0x0001e2000c10110e */
[----:B------:R-:W-:-:S02]  /*137e0*/  PRMT R23, R5, 0x7773, RZ ;  /* 0x0000777305177816 */ /* 0x000fc400000000ff */
[-C--:B------:R-:W-:Y:S01]  /*137f0*/  LEA.HI.X.SX32 R19, R17, R2.reuse, 0x1, P6 ;  /* 0x0000000211137211 */ /* 0x080fe200030f0eff */
[----:B------:R-:W-:Y:S01]  /*13800*/  VIADD R4, R8, UR6 ;  /* 0x0000000608047c36 */ /* 0x000fe20008000000 */
[----:B------:R-:W-:Y:S01]  /*13810*/  ISETP.LT.AND P3, PT, R10, UR7, !P0 ;  /* 0x000000070a007c0c */ /* 0x000fe2000c761270 */
[----:B------:R-:W-:Y:S01]  /*13820*/  VIADD R10, R0, 0x2e ;  /* 0x0000002e000a7836 */ /* 0x000fe20000000000 */
[-C--:B-1----:R-:W-:Y:S01]  /*13830*/  IADD3 R12, P6, R8, R3.reuse, RZ ;  /* 0x00000003080c7210 */ /* 0x082fe20007fde0ff */
[----:B------:R1:W-:Y:S01]  /*13840*/  @P2 STG.E.U8 desc[UR14][R18.64], R25 ;  /* 0x0000001912002986 */ /* 0x0003e2000c10110e */
[----:B------:R-:W-:Y:S01]  /*13850*/  VIADD R17, R4, UR6 ;  /* 0x0000000604117c36 */ /* 0x000fe20008000000 */
[----:B------:R-:W-:Y:S02]  /*13860*/  PRMT R21, R5, 0x7772, RZ ;  /* 0x0000777205157816 */ /* 0x000fe400000000ff */
[----:B------:R-:W-:Y:S02]  /*13870*/  LEA.HI.X.SX32 R13, R8, R2, 0x1, P6 ;  /* 0x00000002080d7211 */ /* 0x000fe400030f0eff */
[----:B0-----:R-:W-:-:S02]  /*13880*/  IADD3 R14, P6, R4, R3, RZ ;  /* 0x00000003040e7210 */ /* 0x001fc40007fde0ff */
[----:B------:R-:W-:Y:S01]  /*13890*/  ISETP.LT.AND P2, PT, R10, UR7, !P0 ;  /* 0x000000070a007c0c */ /* 0x000fe2000c741270 */
[----:B------:R-:W-:Y:S01]  /*138a0*/  @P1 STG.E.U8 desc[UR14][R12.64], R21 ;  /* 0x000000150c001986 */ /* 0x000fe2000c10110e */
[-C--:B------:R-:W-:Y:S02]  /*138b0*/  LEA.HI.X.SX32 R15, R4, R2.reuse, 0x1, P6 ;  /* 0x00000002040f7211 */ /* 0x080fe400030f0eff */
[CC--:B------:R-:W-:Y:S01]  /*138c0*/  IADD3 R4, P6, R17.reuse, R3.reuse, RZ ;  /* 0x0000000311047210 */ /* 0x0c0fe20007fde0ff */
[----:B------:R0:W2:Y:S01]  /*138d0*/  LDS.128 R8, [R16] ;  /* 0x0000000010087984 */ /* 0x0000a20000000c00 */
[C---:B-1----:R-:W-:Y:S01]  /*138e0*/  VIADD R18, R17.reuse, UR6 ;  /* 0x0000000611127c36 */ /* 0x042fe20008000000 */
[----:B------:R-:W-:Y:S02]  /*138f0*/  PRMT R19, R6, 0x7772, RZ ;  /* 0x0000777206137816 */ /* 0x000fe400000000ff */
[-C--:B------:R-:W-:Y:S01]  /*13900*/  LEA.HI.X.SX32 R5, R17, R2.reuse, 0x1, P6 ;  /* 0x0000000211057211 */ /* 0x080fe200030f0eff */
[----:B------:R1:W-:Y:S01]  /*13910*/  @P5 STG.E.U8 desc[UR14][R14.64], R23 ;  /* 0x000000170e005986 */ /* 0x0003e2000c10110e */
[----:B------:R-:W-:Y:S01]  /*13920*/  VIADD R17, R0, 0x31 ;  /* 0x0000003100117836 */ /* 0x000fe20000000000 */
[----:B------:R-:W-:Y:S01]  /*13930*/  ISETP.LT.AND P1, PT, R20, UR7, !P0 ;  /* 0x0000000714007c0c */ /* 0x000fe2000c721270 */
[----:B0-----:R-:W-:Y:S01]  /*13940*/  VIADD R16, R0, 0x33 ;  /* 0x0000003300107836 */ /* 0x001fe20000000000 */
[----:B------:R-:W-:Y:S01]  /*13950*/  IADD3 R12, P6, R18, R3, RZ ;  /* 0x00000003120c7210 */ /* 0x000fe20007fde0ff */
[----:B------:R0:W-:Y:S01]  /*13960*/  @P4 STG.E.U8 desc[UR14][R4.64], R19 ;  /* 0x0000001304004986 */ /* 0x0001e2000c10110e */
[----:B------:R-:W-:Y:S01]  /*13970*/  PRMT R21, R6, 0x7773, RZ ;  /* 0x0000777306157816 */ /* 0x000fe200000000ff */
[----:B------:R-:W-:Y:S01]  /*13980*/  VIADD R20, R0, 0x30 ;  /* 0x0000003000147836 */ /* 0x000fe20000000000 */
[C---:B------:R-:W-:Y:S01]  /*13990*/  LEA.HI.X.SX32 R13, R18.reuse, R2, 0x1, P6 ;  /* 0x00000002120d7211 */ /* 0x040fe200030f0eff */
[----:B------:R-:W-:Y:S01]  /*139a0*/  VIADD R18, R18, UR6 ;  /* 0x0000000612127c36 */ /* 0x000fe20008000000 */
[----:B------:R-:W-:Y:S01]  /*139b0*/  ISETP.LT.AND P4, PT, R17, UR7, !P0 ;  /* 0x0000000711007c0c */ /* 0x000fe2000c781270 */
[----:B-1----:R-:W-:-:S02]  /*139c0*/  VIADD R15, R0, 0x32 ;  /* 0x00000032000f7836 */ /* 0x002fc40000000000 */
[----:B------:R1:W-:Y:S01]  /*139d0*/  @P3 STG.E.U8 desc[UR14][R12.64], R21 ;  /* 0x000000150c003986 */ /* 0x0003e2000c10110e */
[CC--:B------:R-:W-:Y:S01]  /*139e0*/  IADD3 R14, P6, R18.reuse, R3.reuse, RZ ;  /* 0x00000003120e7210 */ /* 0x0c0fe20007fde0ff */
[C---:B------:R-:W-:Y:S01]  /*139f0*/  VIADD R6, R18.reuse, UR6 ;  /* 0x0000000612067c36 */ /* 0x040fe20008000000 */
[----:B------:R-:W-:Y:S02]  /*13a00*/  PRMT R17, R7, 0x7773, RZ ;  /* 0x0000777307117816 */ /* 0x000fe400000000ff */
[----:B------:R-:W-:Y:S02]  /*13a10*/  ISETP.LT.AND P3, PT, R15, UR7, !P0 ;  /* 0x000000070f007c0c */ /* 0x000fe4000c761270 */
[-C--:B------:R-:W-:Y:S01]  /*13a20*/  LEA.HI.X.SX32 R15, R18, R2.reuse, 0x1, P6 ;  /* 0x00000002120f7211 */ /* 0x080fe200030f0eff */
[----:B------:R-:W-:Y:S01]  /*13a30*/  VIADD R18, R0, 0x35 ;  /* 0x0000003500127836 */ /* 0x000fe20000000000 */
[----:B0-----:R-:W-:Y:S01]  /*13a40*/  PRMT R19, R7, 0x7772, RZ ;  /* 0x0000777207137816 */ /* 0x001fe200000000ff */
[C---:B------:R-:W-:Y:S01]  /*13a50*/  VIADD R7, R6.reuse, UR6 ;  /* 0x0000000606077c36 */ /* 0x040fe20008000000 */
[-C--:B------:R-:W-:Y:S01]  /*13a60*/  IADD3 R4, P6, R6, R3.reuse, RZ ;  /* 0x0000000306047210 */ /* 0x080fe20007fde0ff */
[----:B-1----:R-:W-:Y:S01]  /*13a70*/  VIADD R12, R0, 0x34 ;  /* 0x00000034000c7836 */ /* 0x002fe20000000000 */
[----:B------:R-:W-:Y:S01]  /*13a80*/  ISETP.LT.AND P5, PT, R20, UR7, !P0 ;  /* 0x0000000714007c0c */ /* 0x000fe2000c7a1270 */
[----:B------:R-:W-:Y:S01]  /*13a90*/  @P2 STG.E.U8 desc[UR14][R14.64], R19 ;  /* 0x000000130e002986 */ /* 0x000fe2000c10110e */
[----:B------:R-:W-:Y:S01]  /*13aa0*/  LEA.HI.X.SX32 R5, R6, R2, 0x1, P6 ;  /* 0x0000000206057211 */ /* 0x000fe200030f0eff */
[----:B------:R-:W-:Y:S01]  /*13ab0*/  VIADD R20, R0, 0x3e ;  /* 0x0000003e00147836 */ /* 0x000fe20000000000 */
[----:B------:R-:W-:Y:S01]  /*13ac0*/  ISETP.LT.AND P2, PT, R16, UR7, !P0 ;  /* 0x0000000710007c0c */ /* 0x000fe2000c741270 */
[C---:B------:R-:W-:Y:S01]  /*13ad0*/  VIADD R16, R7.reuse, UR6 ;  /* 0x0000000607107c36 */ /* 0x040fe20008000000 */
[----:B------:R-:W-:Y:S01]  /*13ae0*/  IADD3 R6, P6, R7, R3, RZ ;  /* 0x0000000307067210 */ /* 0x000fe20007fde0ff */
[----:B------:R0:W-:Y:S01]  /*13af0*/  @P1 STG.E.U8 desc[UR14][R4.64], R17 ;  /* 0x0000001104001986 */ /* 0x0001e2000c10110e */
[----:B------:R-:W-:-:S02]  /*13b00*/  ISETP.LT.AND P1, PT, R12, UR7, !P0 ;  /* 0x000000070c007c0c */ /* 0x000fc4000c721270 */
[-C--:B------:R-:W-:Y:S02]  /*13b10*/  LEA.HI.X.SX32 R7, R7, R2.reuse, 0x1, P6 ;  /* 0x0000000207077211 */ /* 0x080fe400030f0eff */
[-C--:B------:R-:W-:Y:S02]  /*13b20*/  IADD3 R12, P6, R16, R3.reuse, RZ ;  /* 0x00000003100c7210 */ /* 0x080fe40007fde0ff */
[----:B--2---:R-:W-:Y:S02]  /*13b30*/  PRMT R21, R8, 0x7770, RZ ;  /* 0x0000777008157816 */ /* 0x004fe400000000ff */
[CC--:B------:R-:W-:Y:S01]  /*13b40*/  LEA.HI.X.SX32 R13, R16.reuse, R2.reuse, 0x1, P6 ;  /* 0x00000002100d7211 */ /* 0x0c0fe200030f0eff */
[----:B------:R-:W-:Y:S01]  /*13b50*/  VIADD R16, R16, UR6 ;  /* 0x0000000610107c36 */ /* 0x000fe20008000000 */
[----:B------:R-:W-:Y:S01]  /*13b60*/  PRMT R23, R8, 0x7771, RZ ;  /* 0x0000777108177816 */ /* 0x000fe200000000ff */
[----:B0-----:R-:W-:Y:S01]  /*13b70*/  VIADD R5, R0, 0x36 ;  /* 0x0000003600057836 */ /* 0x001fe20000000000 */
[----:B------:R0:W-:Y:S01]  /*13b80*/  @P5 STG.E.U8 desc[UR14][R6.64], R21 ;  /* 0x0000001506005986 */ /* 0x0001e2000c10110e */
[C---:B------:R-:W-:Y:S01]  /*13b90*/  VIADD R14, R16.reuse, UR6 ;  /* 0x00000006100e7c36 */ /* 0x040fe20008000000 */
[----:B------:R-:W-:Y:S01]  /*13ba0*/  IADD3 R4, P6, R16, R3, RZ ;  /* 0x0000000310047210 */ /* 0x000fe20007fde0ff */
[----:B------:R-:W-:Y:S01]  /*13bb0*/  VIADD R17, R0, 0x37 ;  /* 0x0000003700117836 */ /* 0x000fe20000000000 */
[----:B------:R1:W-:Y:S01]  /*13bc0*/  @P4 STG.E.U8 desc[UR14][R12.64], R23 ;  /* 0x000000170c004986 */ /* 0x0003e2000c10110e */
[----:B------:R-:W-:Y:S01]  /*13bd0*/  ISETP.LT.AND P4, PT, R5, UR7, !P0 ;  /* 0x0000000705007c0c */ /* 0x000fe2000c781270 */
[----:B------:R-:W-:Y:S01]  /*13be0*/  VIADD R15, R14, UR6 ;  /* 0x000000060e0f7c36 */ /* 0x000fe20008000000 */
[----:B------:R-:W-:-:S02]  /*13bf0*/  LEA.HI.X.SX32 R5, R16, R2, 0x1, P6 ;  /* 0x0000000210057211 */ /* 0x000fc400030f0eff */
[----:B------:R-:W-:Y:S01]  /*13c00*/  PRMT R19, R9, 0x7770, RZ ;  /* 0x0000777009137816 */ /* 0x000fe200000000ff */
[----:B------:R-:W-:Y:S01]  /*13c10*/  VIADD R16, R15, UR6 ;  /* 0x000000060f107c36 */ /* 0x000fe20008000000 */
[----:B------:R-:W-:Y:S01]  /*13c20*/  ISETP.LT.AND P5, PT, R18, UR7, !P0 ;  /* 0x0000000712007c0c */ /* 0x000fe2000c7a1270 */
[----:B------:R-:W-:Y:S01]  /*13c30*/  VIADD R18, R0, 0x39 ;  /* 0x0000003900127836 */ /* 0x000fe20000000000 */
[CC--:B0-----:R-:W-:Y:S01]  /*13c40*/  IADD3 R6, P6, R14.reuse, R3.reuse, RZ ;  /* 0x000000030e067210 */ /* 0x0c1fe20007fde0ff */
[----:B------:R0:W-:Y:S01]  /*13c50*/  @P3 STG.E.U8 desc[UR14][R4.64], R19 ;  /* 0x0000001304003986 */ /* 0x0001e2000c10110e */
[----:B------:R-:W-:Y:S02]  /*13c60*/  PRMT R21, R9, 0x7771, RZ ;  /* 0x0000777109157816 */ /* 0x000fe400000000ff */
[----:B------:R-:W-:Y:S01]  /*13c70*/  LEA.HI.X.SX32 R7, R14, R2, 0x1, P6 ;  /* 0x000000020e077211 */ /* 0x000fe200030f0eff */
[----:B------:R-:W-:Y:S01]  /*13c80*/  VIADD R14, R0, 0x38 ;  /* 0x00000038000e7836 */ /* 0x000fe20000000000 */
[----:B-1----:R-:W-:-:S02]  /*13c90*/  IADD3 R12, P6, R15, R3, RZ ;  /* 0x000000030f0c7210 */ /* 0x002fc40007fde0ff */
[----:B------:R-:W-:Y:S01]  /*13ca0*/  ISETP.LT.AND P3, PT, R17, UR7, !P0 ;  /* 0x0000000711007c0c */ /* 0x000fe2000c761270 */
[----:B------:R1:W-:Y:S01]  /*13cb0*/  @P2 STG.E.U8 desc[UR14][R6.64], R21 ;  /* 0x0000001506002986 */ /* 0x0003e2000c10110e */
[-C--:B------:R-:W-:Y:S02]  /*13cc0*/  LEA.HI.X.SX32 R13, R15, R2.reuse, 0x1, P6 ;  /* 0x000000020f0d7211 */ /* 0x080fe400030f0eff */
[----:B------:R-:W-:Y:S01]  /*13cd0*/  ISETP.LT.AND P2, PT, R14, UR7, !P0 ;  /* 0x000000070e007c0c */ /* 0x000fe2000c741270 */
[----:B0-----:R-:W-:Y:S01]  /*13ce0*/  VIADD R5, R0, 0x3a ;  /* 0x0000003a00057836 */ /* 0x001fe20000000000 */
[-C--:B------:R-:W-:Y:S02]  /*13cf0*/  IADD3 R14, P6, R16, R3.reuse, RZ ;  /* 0x00000003100e7210 */ /* 0x080fe40007fde0ff */
[----:B------:R-:W-:Y:S02]  /*13d00*/  PRMT R17, R10, 0x7770, RZ ;  /* 0x000077700a117816 */ /* 0x000fe400000000ff */
[C---:B------:R-:W-:Y:S01]  /*13d10*/  LEA.HI.X.SX32 R15, R16.reuse, R2, 0x1, P6 ;  /* 0x00000002100f7211 */ /* 0x040fe200030f0eff */
[----:B------:R-:W-:Y:S01]  /*13d20*/  VIADD R16, R16, UR6 ;  /* 0x0000000610107c36 */ /* 0x000fe20008000000 */
[----:B------:R-:W-:Y:S01]  /*13d30*/  PRMT R19, R10, 0x7771, RZ ;  /* 0x000077710a137816 */ /* 0x000fe200000000ff */
[----:B------:R0:W-:Y:S01]  /*13d40*/  @P1 STG.E.U8 desc[UR14][R12.64], R17 ;  /* 0x000000110c001986 */ /* 0x0001e2000c10110e */
[----:B-1----:R-:W-:Y:S01]  /*13d50*/  PRMT R21, R11, 0x7770, RZ ;  /* 0x000077700b157816 */ /* 0x002fe200000000ff */
[C---:B------:R-:W-:Y:S01]  /*13d60*/  VIADD R7, R16.reuse, UR6 ;  /* 0x0000000610077c36 */ /* 0x040fe20008000000 */
[----:B------:R-:W-:Y:S01]  /*13d70*/  IADD3 R4, P6, R16, R3, RZ ;  /* 0x0000000310047210 */ /* 0x000fe20007fde0ff */
[----:B------:R1:W-:Y:S01]  /*13d80*/  @P5 STG.E.U8 desc[UR14][R14.64], R19 ;  /* 0x000000130e005986 */ /* 0x0003e2000c10110e */
[----:B------:R-:W-:-:S02]  /*13d90*/  ISETP.LT.AND P5, PT, R5, UR7, !P0 ;  /* 0x0000000705007c0c */ /* 0x000fc4000c7a1270 */
[-C--:B------:R-:W-:Y:S02]  /*13da0*/  LEA.HI.X.SX32 R5, R16, R2.reuse, 0x1, P6 ;  /* 0x0000000210057211 */ /* 0x080fe400030f0eff */
[CC--:B------:R-:W-:Y:S02]  /*13db0*/  IADD3 R6, P6, R7.reuse, R3.reuse, RZ ;  /* 0x0000000307067210 */ /* 0x0c0fe40007fde0ff */
[----:B------:R-:W-:Y:S01]  /*13dc0*/  ISETP.LT.AND P1, PT, R18, UR7, !P0 ;  /* 0x0000000712007c0c */ /* 0x000fe2000c721270 */
[----:B0-----:R-:W-:Y:S01]  /*13dd0*/  VIADD R13, R7, UR6 ;  /* 0x00000006070d7c36 */ /* 0x001fe20008000000 */
[----:B------:R-:W-:Y:S01]  /*13de0*/  PRMT R17, R11, 0x7771, RZ ;  /* 0x000077710b117816 */ /* 0x000fe200000000ff */
[----:B------:R0:W-:Y:S01]  /*13df0*/  @P4 STG.E.U8 desc[UR14][R4.64], R21 ;  /* 0x0000001504004986 */ /* 0x0001e2000c10110e */
[-C--:B------:R-:W-:Y:S01]  /*13e00*/  LEA.HI.X.SX32 R7, R7, R2.reuse, 0x1, P6 ;  /* 0x0000000207077211 */ /* 0x080fe200030f0eff */
[C---:B-1----:R-:W-:Y:S01]  /*13e10*/  VIADD R15, R13.reuse, UR6 ;  /* 0x000000060d0f7c36 */ /* 0x042fe20008000000 */
[----:B------:R-:W-:Y:S01]  /*13e20*/  IADD3 R12, P6, R13, R3, RZ ;  /* 0x000000030d0c7210 */ /* 0x000fe20007fde0ff */
[----:B------:R-:W-:Y:S01]  /*13e30*/  VIADD R14, R0, 0x3c ;  /* 0x0000003c000e7836 */ /* 0x000fe20000000000 */
[----:B------:R-:W-:Y:S01]  /*13e40*/  PRMT R19, R8, 0x7772, RZ ;  /* 0x0000777208137816 */ /* 0x000fe200000000ff */
[----:B------:R-:W-:Y:S01]  /*13e50*/  VIADD R16, R15, UR6 ;  /* 0x000000060f107c36 */ /* 0x000fe20008000000 */
[----:B------:R1:W-:Y:S01]  /*13e60*/  @P3 STG.E.U8 desc[UR14][R6.64], R17 ;  /* 0x0000001106003986 */ /* 0x0003e2000c10110e */
[----:B------:R-:W-:Y:S01]  /*13e70*/  LEA.HI.X.SX32 R13, R13, R2, 0x1, P6 ;  /* 0x000000020d0d7211 */ /* 0x000fe200030f0eff */
[----:B------:R-:W-:Y:S01]  /*13e80*/  VIADD R18, R0, 0x3b ;  /* 0x0000003b00127836 */ /* 0x000fe20000000000 */
[----:B------:R-:W-:-:S02]  /*13e90*/  ISETP.LT.AND P3, PT, R14, UR7, !P0 ;  /* 0x000000070e007c0c */ /* 0x000fc4000c761270 */
[CC--:B------:R-:W-:Y:S01]  /*13ea0*/  IADD3 R14, P6, R15.reuse, R3.reuse, RZ ;  /* 0x000000030f0e7210 */ /* 0x0c0fe20007fde0ff */
[----:B0-----:R-:W-:Y:S01]  /*13eb0*/  VIADD R4, R0, 0x3d ;  /* 0x0000003d00047836 */ /* 0x001fe20000000000 */
[----:B------:R-:W-:Y:S01]  /*13ec0*/  PRMT R21, R8, 0x7773, RZ ;  /* 0x0000777308157816 */ /* 0x000fe200000000ff */
[----:B------:R0:W-:Y:S01]  /*13ed0*/  @P2 STG.E.U8 desc[UR14][R12.64], R19 ;  /* 0x000000130c002986 */ /* 0x0001e2000c10110e */
[----:B------:R-:W-:Y:S01]  /*13ee0*/  LEA.HI.X.SX32 R15, R15, R2, 0x1, P6 ;  /* 0x000000020f0f7211 */ /* 0x000fe200030f0eff */
[----:B------:R-:W-:Y:S01]  /*13ef0*/  VIADD R0, R0, 0x3f ;  /* 0x0000003f00007836 */ /* 0x000fe20000000000 */
[----:B------:R-:W-:Y:S01]  /*13f00*/  ISETP.LT.AND P2, PT, R4, UR7, !P0 ;  /* 0x0000000704007c0c */ /* 0x000fe2000c741270 */
[C---:B-1----:R-:W-:Y:S01]  /*13f10*/  VIADD R7, R16.reuse, UR6 ;  /* 0x0000000610077c36 */ /* 0x042fe20008000000 */
[-C--:B------:R-:W-:Y:S01]  /*13f20*/  IADD3 R4, P6, R16, R3.reuse, RZ ;  /* 0x0000000310047210 */ /* 0x080fe20007fde0ff */
[----:B------:R1:W-:Y:S01]  /*13f30*/  @P1 STG.E.U8 desc[UR14][R14.64], R21 ;  /* 0x000000150e001986 */ /* 0x0003e2000c10110e */
[----:B------:R-:W-:Y:S01]  /*13f40*/  ISETP.LT.AND P4, PT, R18, UR7, !P0 ;  /* 0x0000000712007c0c */ /* 0x000fe2000c781270 */
[C---:B------:R-:W-:Y:S01]  /*13f50*/  VIADD R8, R7.reuse, UR6 ;  /* 0x0000000607087c36 */ /* 0x040fe20008000000 */
[----:B------:R-:W-:-:S02]  /*13f60*/  IADD3 R6, P1, R7, R3, RZ ;  /* 0x0000000307067210 */ /* 0x000fc40007f3e0ff */
[-C--:B------:R-:W-:Y:S01]  /*13f70*/  LEA.HI.X.SX32 R5, R16, R2.reuse, 0x1, P6 ;  /* 0x0000000210057211 */ /* 0x080fe200030f0eff */
[C---:B------:R-:W-:Y:S01]  /*13f80*/  VIADD R17, R8.reuse, UR6 ;  /* 0x0000000608117c36 */ /* 0x040fe20008000000 */
[-C--:B------:R-:W-:Y:S02]  /*13f90*/  LEA.HI.X.SX32 R7, R7, R2.reuse, 0x1, P1 ;  /* 0x0000000207077211 */ /* 0x080fe400008f0eff */
[CC--:B0-----:R-:W-:Y:S01]  /*13fa0*/  IADD3 R12, P6, R8.reuse, R3.reuse, RZ ;  /* 0x00000003080c7210 */ /* 0x0c1fe20007fde0ff */
[----:B------:R-:W-:Y:S01]  /*13fb0*/  VIADD R19, R17, UR6 ;  /* 0x0000000611137c36 */ /* 0x000fe20008000000 */
[----:B------:R-:W-:Y:S02]  /*13fc0*/  PRMT R25, R9, 0x7772, RZ ;  /* 0x0000777209197816 */ /* 0x000fe400000000ff */
[----:B------:R-:W-:Y:S01]  /*13fd0*/  LEA.HI.X.SX32 R13, R8, R2, 0x1, P6 ;  /* 0x00000002080d7211 */ /* 0x000fe200030f0eff */
[C---:B------:R-:W-:Y:S01]  /*13fe0*/  VIADD R8, R19.reuse, UR6 ;  /* 0x0000000613087c36 */ /* 0x040fe20008000000 */
[-C--:B-1----:R-:W-:Y:S01]  /*13ff0*/  IADD3 R14, P1, R19, R3.reuse, RZ ;  /* 0x00000003130e7210 */ /* 0x082fe20007f3e0ff */
[----:B------:R0:W-:Y:S01]  /*14000*/  @P5 STG.E.U8 desc[UR14][R4.64], R25 ;  /* 0x0000001904005986 */ /* 0x0001e2000c10110e */
[----:B------:R-:W-:-:S02]  /*14010*/  IADD3 R16, P6, R17, R3, RZ ;  /* 0x0000000311107210 */ /* 0x000fc40007fde0ff */
[-C--:B------:R-:W-:Y:S02]  /*14020*/  LEA.HI.X.SX32 R15, R19, R2.reuse, 0x1, P1 ;  /* 0x00000002130f7211 */ /* 0x080fe400008f0eff */
[----:B------:R-:W-:Y:S02]  /*14030*/  ISETP.LT.AND P1, PT, R20, UR7, !P0 ;  /* 0x0000000714007c0c */ /* 0x000fe4000c721270 */
[----:B------:R-:W-:Y:S02]  /*14040*/  ISETP.LT.AND P0, PT, R0, UR7, !P0 ;  /* 0x0000000700007c0c */ /* 0x000fe4000c701270 */
[----:B------:R-:W-:Y:S02]  /*14050*/  LEA.HI.X.SX32 R17, R17, R2, 0x1, P6 ;  /* 0x0000000211117211 */ /* 0x000fe400030f0eff */
[----:B------:R-:W-:Y:S02]  /*14060*/  PRMT R23, R9, 0x7773, RZ ;  /* 0x0000777309177816 */ /* 0x000fe400000000ff */
[----:B------:R-:W-:-:S02]  /*14070*/  IADD3 R18, P6, R8, R3, RZ ;  /* 0x0000000308127210 */ /* 0x000fc40007fde0ff */
[C---:B------:R-:W-:Y:S01]  /*14080*/  PRMT R21, R10.reuse, 0x7772, RZ ;  /* 0x000077720a157816 */ /* 0x040fe200000000ff */
[----:B------:R0:W-:Y:S01]  /*14090*/  @P4 STG.E.U8 desc[UR14][R6.64], R23 ;  /* 0x0000001706004986 */ /* 0x0001e2000c10110e */
[----:B------:R-:W-:Y:S02]  /*140a0*/  PRMT R9, R10, 0x7773, RZ ;  /* 0x000077730a097816 */ /* 0x000fe400000000ff */
[C---:B------:R-:W-:Y:S01]  /*140b0*/  PRMT R3, R11.reuse, 0x7773, RZ ;  /* 0x000077730b037816 */ /* 0x040fe200000000ff */
[----:B------:R0:W-:Y:S01]  /*140c0*/  @P3 STG.E.U8 desc[UR14][R12.64], R21 ;  /* 0x000000150c003986 */ /* 0x0001e2000c10110e */
[----:B------:R-:W-:Y:S02]  /*140d0*/  PRMT R11, R11, 0x7772, RZ ;  /* 0x000077720b0b7816 */ /* 0x000fe400000000ff */
[----:B------:R-:W-:Y:S01]  /*140e0*/  LEA.HI.X.SX32 R19, R8, R2, 0x1, P6 ;  /* 0x0000000208137211 */ /* 0x000fe200030f0eff */
[----:B------:R0:W-:Y:S04]  /*140f0*/  @P2 STG.E.U8 desc[UR14][R16.64], R9 ;  /* 0x0000000910002986 */ /* 0x0001e8000c10110e */
[----:B------:R0:W-:Y:S01]  /*14100*/  @P1 STG.E.U8 desc[UR14][R14.64], R11 ;  /* 0x0000000b0e001986 */ /* 0x0001e2000c10110e */
[----:B------:R-:W-:Y:S05]  /*14110*/  @!P0 EXIT ;  /* 0x000000000000894d */ /* 0x000fea0003800000 */
[----:B------:R-:W-:Y:S01]  /*14120*/  STG.E.U8 desc[UR14][R18.64], R3 ;  /* 0x0000000312007986 */ /* 0x000fe2000c10110e */
[----:B------:R-:W-:Y:S05]  /*14130*/  EXIT ;  /* 0x000000000000794d */ /* 0x000fea0003800000 */
.L_x_3:
[----:B------:R-:W-:-:S00]  /*14140*/  BRA `(.L_x_3) ;  /* 0xfffffffc00fc7947 */ /* 0x000fc0000383ffff */
[----:B------:R-:W-:-:S00]  /*14150*/  NOP ;  /* 0x0000000000007918 */ /* 0x000fc00000000000 */
        /* <DEDUP_REMOVED lines=10> */
.L_x_4:


//--------------------- .nv.shared.matmul_kernel  --------------------------
	.section	.nv.shared.matmul_kernel,"aw",@nobits
	.sectionflags	@""
	.align	16
	.zero		1024


//--------------------- .nv.shared.reserved.0     --------------------------
	.section	.nv.shared.reserved.0,"aw",@nobits
	.weak		__nv_reservedSMEM_offset_0_alias
	.size		__nv_reservedSMEM_offset_0_alias, 0, 0
	.other		__nv_reservedSMEM_offset_0_alias,@"STO_CUDA_RESERVED_SHARED STV_DEFAULT"
__nv_reservedSMEM_offset_0_alias:
	.zero		0


//--------------------- .nv.constant0.matmul_kernel --------------------------
	.section	.nv.constant0.matmul_kernel,"a",@progbits
	.sectionflags	@""
	.align	4
.nv.constant0.matmul_kernel:
	.zero		608


//--------------------- SYMBOLS --------------------------

	.type		.nv.reservedSmem.offset0,@object
	.size		.nv.reservedSmem.offset0,0x4
